	.target	sm_90a

	.elftype	@"ET_EXEC"


//--------------------- .note.nv.tkinfo           --------------------------
	.section	.note.nv.tkinfo,"",@"SHT_NOTE"
	.sectionflags	@"SHF_NOTE_NV_TKINFO"
	.tkinfo
        /*0018*/ 	.word	0x00000002
        /*0030*/ 	.string	""
        /*0030*/ 	.string	"ptxas"
        /*0030*/ 	.string	"Cuda compilation tools, release 13.0, V13.0.88"
        /*0030*/ 	.string	"Build cuda_13.0.r13.0/compiler.36424714_0"
        /*0030*/ 	.string	"-v  -suppress-debug-info  -lineinfo  -arch sm_90a "



//--------------------- .note.nv.cuinfo           --------------------------
	.section	.note.nv.cuinfo,"",@"SHT_NOTE"
	.sectionflags	@"SHF_NOTE_NV_CUINFO"
        /*0018*/ 	.short	0x0002
        /*001a*/ 	.short	0x005a
        /*001c*/ 	.short	0x0082
	.zero		2


//--------------------- .nv.info                  --------------------------
	.section	.nv.info,"",@"SHT_CUDA_INFO"
	.align	4


	//----- nvinfo : EIATTR_REGCOUNT
	.align		4
        /*0000*/ 	.byte	0x04, 0x2f
        /*0002*/ 	.short	(.L_1 - .L_0)
	.align		4
.L_0:
        /*0004*/ 	.word	index@(matmul_kernel)
        /*0008*/ 	.word	0x000000ff


	//----- nvinfo : EIATTR_FRAME_SIZE
	.align		4
.L_1:
        /*000c*/ 	.byte	0x04, 0x11
        /*000e*/ 	.short	(.L_3 - .L_2)
	.align		4
.L_2:
        /*0010*/ 	.word	index@(matmul_kernel)
        /*0014*/ 	.word	0x00000678


	//----- nvinfo : EIATTR_MIN_STACK_SIZE
	.align		4
.L_3:
        /*0018*/ 	.byte	0x04, 0x12
        /*001a*/ 	.short	(.L_5 - .L_4)
	.align		4
.L_4:
        /*001c*/ 	.word	index@(matmul_kernel)
        /*0020*/ 	.word	0x00000678
.L_5:


//--------------------- .nv.compat                --------------------------
	.section	.nv.compat,"",@"SHT_CUDA_COMPAT_INFO"
	.align	4
        /*0000*/ 	.byte	0x02, 0x09, 0x01, 0x00, 0x02, 0x02, 0x04, 0x00, 0x02, 0x05, 0x05, 0x00, 0x03, 0x07, 0x01, 0x01
        /*0010*/ 	.byte	0x02, 0x03, 0x00, 0x00, 0x02, 0x06, 0x01, 0x00, 0x04, 0x0b, 0x08, 0x00, 0x00, 0x00, 0x00, 0x00
        /*0020*/ 	.byte	0x00, 0x00, 0x00, 0x00


//--------------------- .nv.info.matmul_kernel    --------------------------
	.section	.nv.info.matmul_kernel,"",@"SHT_CUDA_INFO"
	.sectionflags	@""
	.align	4


	//----- nvinfo : EIATTR_CUDA_API_VERSION
	.align		4
        /*0000*/ 	.byte	0x04, 0x37
        /*0002*/ 	.short	(.L_7 - .L_6)
.L_6:
        /*0004*/ 	.word	0x00000082


	//----- nvinfo : EIATTR_KPARAM_INFO
	.align		4
.L_7:
        /*0008*/ 	.byte	0x04, 0x17
        /*000a*/ 	.short	(.L_9 - .L_8)
.L_8:
        /*000c*/ 	.word	0x00000000
        /*0010*/ 	.short	0x000d
        /*0012*/ 	.short	0x0048
        /*0014*/ 	.byte	0x00, 0xf4, 0x21, 0x00


	//----- nvinfo : EIATTR_KPARAM_INFO
	.align		4
.L_9:
        /*0018*/ 	.byte	0x04, 0x17
        /*001a*/ 	.short	(.L_11 - .L_10)
.L_10:
        /*001c*/ 	.word	0x00000000
        /*0020*/ 	.short	0x000c
        /*0022*/ 	.short	0x0040
        /*0024*/ 	.byte	0x00, 0xf4, 0x21, 0x00


	//----- nvinfo : EIATTR_KPARAM_INFO
	.align		4
.L_11:
        /*0028*/ 	.byte	0x04, 0x17
        /*002a*/ 	.short	(.L_13 - .L_12)
.L_12:
        /*002c*/ 	.word	0x00000000
        /*0030*/ 	.short	0x000b
        /*0032*/ 	.short	0x0038
        /*0034*/ 	.byte	0x00, 0xf0, 0x11, 0x00


	//----- nvinfo : EIATTR_KPARAM_INFO
	.align		4
.L_13:
        /*0038*/ 	.byte	0x04, 0x17
        /*003a*/ 	.short	(.L_15 - .L_14)
.L_14:
        /*003c*/ 	.word	0x00000000
        /*0040*/ 	.short	0x000a
        /*0042*/ 	.short	0x0034
        /*0044*/ 	.byte	0x00, 0xf0, 0x11, 0x00


	//----- nvinfo : EIATTR_KPARAM_INFO
	.align		4
.L_15:
        /*0048*/ 	.byte	0x04, 0x17
        /*004a*/ 	.short	(.L_17 - .L_16)
.L_16:
        /*004c*/ 	.word	0x00000000
        /*0050*/ 	.short	0x0009
        /*0052*/ 	.short	0x0030
        /*0054*/ 	.byte	0x00, 0xf0, 0x11, 0x00


	//----- nvinfo : EIATTR_KPARAM_INFO
	.align		4
.L_17:
        /*0058*/ 	.byte	0x04, 0x17
        /*005a*/ 	.short	(.L_19 - .L_18)
.L_18:
        /*005c*/ 	.word	0x00000000
        /*0060*/ 	.short	0x0008
        /*0062*/ 	.short	0x002c
        /*0064*/ 	.byte	0x00, 0xf0, 0x11, 0x00


	//----- nvinfo : EIATTR_KPARAM_INFO
	.align		4
.L_19:
        /*0068*/ 	.byte	0x04, 0x17
        /*006a*/ 	.short	(.L_21 - .L_20)
.L_20:
        /*006c*/ 	.word	0x00000000
        /*0070*/ 	.short	0x0007
        /*0072*/ 	.short	0x0028
        /*0074*/ 	.byte	0x00, 0xf0, 0x11, 0x00


	//----- nvinfo : EIATTR_KPARAM_INFO
	.align		4
.L_21:
        /*0078*/ 	.byte	0x04, 0x17
        /*007a*/ 	.short	(.L_23 - .L_22)
.L_22:
        /*007c*/ 	.word	0x00000000
        /*0080*/ 	.short	0x0006
        /*0082*/ 	.short	0x0024
        /*0084*/ 	.byte	0x00, 0xf0, 0x11, 0x00


	//----- nvinfo : EIATTR_KPARAM_INFO
	.align		4
.L_23:
        /*0088*/ 	.byte	0x04, 0x17
        /*008a*/ 	.short	(.L_25 - .L_24)
.L_24:
        /*008c*/ 	.word	0x00000000
        /*0090*/ 	.short	0x0005
        /*0092*/ 	.short	0x0020
        /*0094*/ 	.byte	0x00, 0xf0, 0x11, 0x00


	//----- nvinfo : EIATTR_KPARAM_INFO
	.align		4
.L_25:
        /*0098*/ 	.byte	0x04, 0x17
        /*009a*/ 	.short	(.L_27 - .L_26)
.L_26:
        /*009c*/ 	.word	0x00000000
        /*00a0*/ 	.short	0x0004
        /*00a2*/ 	.short	0x001c
        /*00a4*/ 	.byte	0x00, 0xf0, 0x11, 0x00


	//----- nvinfo : EIATTR_KPARAM_INFO
	.align		4
.L_27:
        /*00a8*/ 	.byte	0x04, 0x17
        /*00aa*/ 	.short	(.L_29 - .L_28)
.L_28:
        /*00ac*/ 	.word	0x00000000
        /*00b0*/ 	.short	0x0003
        /*00b2*/ 	.short	0x0018
        /*00b4*/ 	.byte	0x00, 0xf0, 0x11, 0x00


	//----- nvinfo : EIATTR_KPARAM_INFO
	.align		4
.L_29:
        /*00b8*/ 	.byte	0x04, 0x17
        /*00ba*/ 	.short	(.L_31 - .L_30)
.L_30:
        /*00bc*/ 	.word	0x00000000
        /*00c0*/ 	.short	0x0002
        /*00c2*/ 	.short	0x0010
        /*00c4*/ 	.byte	0x00, 0xf4, 0x21, 0x00


	//----- nvinfo : EIATTR_KPARAM_INFO
	.align		4
.L_31:
        /*00c8*/ 	.byte	0x04, 0x17
        /*00ca*/ 	.short	(.L_33 - .L_32)
.L_32:
        /*00cc*/ 	.word	0x00000000
        /*00d0*/ 	.short	0x0001
        /*00d2*/ 	.short	0x0008
        /*00d4*/ 	.byte	0x00, 0xf4, 0x21, 0x00


	//----- nvinfo : EIATTR_KPARAM_INFO
	.align		4
.L_33:
        /*00d8*/ 	.byte	0x04, 0x17
        /*00da*/ 	.short	(.L_35 - .L_34)
.L_34:
        /*00dc*/ 	.word	0x00000000
        /*00e0*/ 	.short	0x0000
        /*00e2*/ 	.short	0x0000
        /*00e4*/ 	.byte	0x00, 0xf4, 0x21, 0x00


	//----- nvinfo : EIATTR_EXPLICIT_CLUSTER
	.align		4
.L_35:
        /*00e8*/ 	.byte	0x01, 0x3e
	.zero		2


	//----- nvinfo : EIATTR_CTA_PER_CLUSTER
	.align		4
        /*00ec*/ 	.byte	0x04, 0x3d
        /*00ee*/ 	.short	(.L_37 - .L_36)
.L_36:
        /*00f0*/ 	.word	0x00000004
        /*00f4*/ 	.word	0x00000001
        /*00f8*/ 	.word	0x00000001


	//----- nvinfo : EIATTR_SPARSE_MMA_MASK
	.align		4
.L_37:
        /*00fc*/ 	.byte	0x03, 0x50
        /*00fe*/ 	.short	0x0000


	//----- nvinfo : EIATTR_MAXREG_COUNT
	.align		4
        /*0100*/ 	.byte	0x03, 0x1b
        /*0102*/ 	.short	0x00ff


	//----- nvinfo : EIATTR_NUM_BARRIERS
	.align		4
        /*0104*/ 	.byte	0x02, 0x4c
        /*0106*/ 	.byte	0x01
	.zero		1


	//----- nvinfo : EIATTR_ANNOTATIONS
	.align		4
        /*0108*/ 	.byte	0x04, 0x55
        /*010a*/ 	.short	(.L_39 - .L_38)


	//   ....[0]....
.L_38:
        /*010c*/ 	.word	0x00000001
        /*0110*/ 	.byte	0xe0, 0x05, 0x00, 0x00, 0x01, 0x00, 0x00, 0x00, 0xc0, 0x09, 0x00, 0x00, 0x01, 0x00, 0x00, 0x00
        /* <DEDUP_REMOVED lines=695> */
        /*2c90*/ 	.byte	0x80, 0x20, 0x01, 0x00


	//----- nvinfo : EIATTR_MERCURY_ISA_VERSION
	.align		4
.L_39:
        /*2c94*/ 	.byte	0x03, 0x5f
        /*2c96*/ 	.short	0x0101


	//----- nvinfo : EIATTR_EXIT_INSTR_OFFSETS
	.align		4
        /*2c98*/ 	.byte	0x04, 0x1c
        /*2c9a*/ 	.short	(.L_41 - .L_40)


	//   ....[0]....
.L_40:
        /*2c9c*/ 	.word	0x00014160


	//   ....[1]....
        /*2ca0*/ 	.word	0x00014180


	//----- nvinfo : EIATTR_REQNTID
	.align		4
.L_41:
        /*2ca4*/ 	.byte	0x04, 0x10
        /*2ca6*/ 	.short	(.L_43 - .L_42)
.L_42:
        /*2ca8*/ 	.word	0x00000080
        /*2cac*/ 	.word	0x00000001
        /*2cb0*/ 	.word	0x00000001


	//----- nvinfo : EIATTR_CBANK_PARAM_SIZE
	.align		4
.L_43:
        /*2cb4*/ 	.byte	0x03, 0x19
        /*2cb6*/ 	.short	0x0050


	//----- nvinfo : EIATTR_PARAM_CBANK
	.align		4
        /*2cb8*/ 	.byte	0x04, 0x0a
        /*2cba*/ 	.short	(.L_45 - .L_44)
	.align		4
.L_44:
        /*2cbc*/ 	.word	index@(.nv.constant0.matmul_kernel)
        /*2cc0*/ 	.short	0x0210
        /*2cc2*/ 	.short	0x0050


	//----- nvinfo : EIATTR_SW_WAR
	.align		4
.L_45:
        /*2cc4*/ 	.byte	0x04, 0x36
        /*2cc6*/ 	.short	(.L_47 - .L_46)
.L_46:
        /*2cc8*/ 	.word	0x00000008
.L_47:


//--------------------- .nv.callgraph             --------------------------
	.section	.nv.callgraph,"",@"SHT_CUDA_CALLGRAPH"
	.align	4
	.sectionentsize	8
	.align		4
        /*0000*/ 	.word	0x00000000
	.align		4
        /*0004*/ 	.word	0xffffffff
	.align		4
        /*0008*/ 	.word	0x00000000
	.align		4
        /*000c*/ 	.word	0xfffffffe
	.align		4
        /*0010*/ 	.word	0x00000000
	.align		4
        /*0014*/ 	.word	0xfffffffd
	.align		4
        /*0018*/ 	.word	0x00000000
	.align		4
        /*001c*/ 	.word	0xfffffffc


//--------------------- .text.matmul_kernel       --------------------------
	.section	.text.matmul_kernel,"ax",@progbits
	.align	128
        .global         matmul_kernel
        .type           matmul_kernel,@function
        .size           matmul_kernel,(.L_x_4 - matmul_kernel)
        .other          matmul_kernel,@"STO_CUDA_ENTRY STV_DEFAULT"
matmul_kernel:
.text.matmul_kernel:
[----:B------:R-:W0:Y:S08]  /*0000*/  LDC R1, c[0x0][0x28] ;  /* 0x00000a00ff017b82 */ /* 0x000e300000000800 */
[----:B------:R-:W1:Y:S01]  /*0010*/  LDC.64 R44, c[0x0][0x228] ;  /* 0x00008a00ff2c7b82 */ /* 0x000e620000000a00 */
[----:B0-----:R-:W-:Y:S01]  /*0020*/  VIADD R1, R1, 0xfffff988 ;  /* 0xfffff98801017836 */ /* 0x001fe20000000000 */
[----:B------:R-:W-:Y:S01]  /*0030*/  UMOV UR5, 0x400 ;  /* 0x0000040000057882 */ /* 0x000fe20000000000 */
[----:B------:R-:W-:-:S05]  /*0040*/  ULDC.64 UR14, c[0x0][0x208] ;  /* 0x00008200000e7ab9 */ /* 0x000fca0000000a00 */
[----:B------:R-:W0:Y:S08]  /*0050*/  S2UR UR4, SR_CTAID.X ;  /* 0x00000000000479c3 */ /* 0x000e300000002500 */
[----:B------:R-:W2:Y:S01]  /*0060*/  LDC R114, c[0x0][0x230] ;  /* 0x00008c00ff727b82 */ /* 0x000ea20000000800 */
[----:B-1----:R-:W-:-:S07]  /*0070*/  VIADD R0, R45, 0xff ;  /* 0x000000ff2d007836 */ /* 0x002fce0000000000 */
[----:B------:R-:W1:Y:S01]  /*0080*/  S2UR UR12, SR_CgaCtaId ;  /* 0x00000000000c79c3 */ /* 0x000e620000008800 */
[----:B------:R-:W-:Y:S02]  /*0090*/  SHF.R.S32.HI R3, RZ, 0x1f, R0 ;  /* 0x0000001fff037819 */ /* 0x000fe40000011400 */
[----:B0-----:R-:W-:Y:S01]  /*00a0*/  I2FP.F32.U32 R5, UR4 ;  /* 0x0000000400057c45 */ /* 0x001fe20008201000 */
[----:B------:R-:W-:Y:S01]  /*00b0*/  ULDC UR4, c[0x0][0x150] ;  /* 0x0000540000047ab9 */ /* 0x000fe20000000800 */
[----:B------:R-:W-:-:S03]  /*00c0*/  LEA.HI R3, R3, R0, RZ, 0x8 ;  /* 0x0000000003037211 */ /* 0x000fc600078f40ff */
[----:B------:R-:W-:Y:S01]  /*00d0*/  FMUL R5, R5, UR4 ;  /* 0x0000000405057c20 */ /* 0x000fe20008400000 */
[----:B------:R-:W-:Y:S01]  /*00e0*/  SHF.R.S32.HI R3, RZ, 0x8, R3 ;  /* 0x00000008ff037819 */ /* 0x000fe20000011403 */
[----:B--2---:R-:W-:-:S04]  /*00f0*/  VIADD R114, R114, 0x7f ;  /* 0x0000007f72727836 */ /* 0x004fc80000000000 */
[----:B------:R-:W-:Y:S01]  /*0100*/  IMAD.SHL.U32 R4, R3, 0x8, RZ ;  /* 0x0000000803047824 */ /* 0x000fe200078e00ff */
[----:B------:R-:W0:Y:S04]  /*0110*/  F2I.U32.TRUNC.NTZ R5, R5 ;  /* 0x0000000500057305 */ /* 0x000e28000020f000 */
[----:B------:R-:W-:Y:S01]  /*0120*/  IABS R7, R4 ;  /* 0x0000000400077213 */ /* 0x000fe20000000000 */
[----:B-1----:R-:W-:Y:S02]  /*0130*/  USHF.L.U32 UR4, UR12, 0x6, URZ ;  /* 0x000000060c047899 */ /* 0x002fe4000800063f */
[----:B------:R-:W-:Y:S01]  /*0140*/  ULEA UR12, UR12, UR5, 0x18 ;  /* 0x000000050c0c7291 */ /* 0x000fe2000f8ec03f */
[----:B------:R-:W1:Y:S01]  /*0150*/  I2F.RP R0, R7 ;  /* 0x0000000700007306 */ /* 0x000e620000209400 */
[----:B------:R-:W-:Y:S01]  /*0160*/  ULOP3.LUT UR4, UR4, 0xc0, URZ, 0xc0, !UPT ;  /* 0x000000c004047892 */ /* 0x000fe2000f8ec03f */
[----:B0-----:R-:W-:-:S06]  /*0170*/  IABS R11, R5 ;  /* 0x00000005000b7213 */ /* 0x001fcc0000000000 */
[----:B-1----:R-:W0:Y:S02]  /*0180*/  MUFU.RCP R0, R0 ;  /* 0x0000000000007308 */ /* 0x002e240000001000 */
[----:B0-----:R-:W-:Y:S01]  /*0190*/  VIADD R2, R0, 0xffffffe ;  /* 0x0ffffffe00027836 */ /* 0x001fe20000000000 */
[----:B------:R-:W-:-:S05]  /*01a0*/  IABS R0, R4 ;  /* 0x0000000400007213 */ /* 0x000fca0000000000 */
[----:B------:R0:W1:Y:S01]  /*01b0*/  F2I.FTZ.U32.TRUNC.NTZ R3, R2 ;  /* 0x0000000200037305 */ /* 0x000062000021f000 */
[----:B------:R-:W-:Y:S02]  /*01c0*/  IMAD.MOV R0, RZ, RZ, -R0 ;  /* 0x000000ffff007224 */ /* 0x000fe400078e0a00 */
[----:B0-----:R-:W-:Y:S02]  /*01d0*/  IMAD.MOV.U32 R2, RZ, RZ, RZ ;  /* 0x000000ffff027224 */ /* 0x001fe400078e00ff */
[----:B-1----:R-:W-:-:S04]  /*01e0*/  IMAD.MOV R6, RZ, RZ, -R3 ;  /* 0x000000ffff067224 */ /* 0x002fc800078e0a03 */
[----:B------:R-:W-:-:S04]  /*01f0*/  IMAD R9, R6, R7, RZ ;  /* 0x0000000706097224 */ /* 0x000fc800078e02ff */
[----:B------:R-:W-:-:S06]  /*0200*/  IMAD.HI.U32 R2, R3, R9, R2 ;  /* 0x0000000903027227 */ /* 0x000fcc00078e0002 */
[----:B------:R-:W-:-:S04]  /*0210*/  IMAD.HI.U32 R2, R2, R11, RZ ;  /* 0x0000000b02027227 */ /* 0x000fc800078e00ff */
[----:B------:R-:W-:-:S05]  /*0220*/  IMAD R0, R2, R0, R11 ;  /* 0x0000000002007224 */ /* 0x000fca00078e020b */
[----:B------:R-:W-:-:S13]  /*0230*/  ISETP.GT.U32.AND P1, PT, R7, R0, PT ;  /* 0x000000000700720c */ /* 0x000fda0003f24070 */
[----:B------:R-:W-:Y:S02]  /*0240*/  @!P1 IMAD.IADD R0, R0, 0x1, -R7 ;  /* 0x0000000100009824 */ /* 0x000fe400078e0a07 */
[----:B------:R-:W-:Y:S01]  /*0250*/  @!P1 VIADD R2, R2, 0x1 ;  /* 0x0000000102029836 */ /* 0x000fe20000000000 */
[----:B------:R-:W-:Y:S02]  /*0260*/  ISETP.NE.AND P1, PT, R4, RZ, PT ;  /* 0x000000ff0400720c */ /* 0x000fe40003f25270 */
[----:B------:R-:W-:Y:S02]  /*0270*/  ISETP.GE.U32.AND P0, PT, R0, R7, PT ;  /* 0x000000070000720c */ /* 0x000fe40003f06070 */
[----:B------:R-:W-:-:S04]  /*0280*/  LOP3.LUT R0, R5, R4, RZ, 0x3c, !PT ;  /* 0x0000000405007212 */ /* 0x000fc800078e3cff */
[----:B------:R-:W-:Y:S01]  /*0290*/  ISETP.GE.AND P2, PT, R0, RZ, PT ;  /* 0x000000ff0000720c */ /* 0x000fe20003f46270 */
[----:B------:R-:W-:-:S05]  /*02a0*/  VIADD R0, R44, 0x7f ;  /* 0x0000007f2c007836 */ /* 0x000fca0000000000 */
[----:B------:R-:W-:Y:S01]  /*02b0*/  SHF.R.S32.HI R3, RZ, 0x1f, R0 ;  /* 0x0000001fff037819 */ /* 0x000fe20000011400 */
[----:B------:R-:W-:-:S03]  /*02c0*/  @P0 VIADD R2, R2, 0x1 ;  /* 0x0000000102020836 */ /* 0x000fc60000000000 */
[----:B------:R-:W-:-:S03]  /*02d0*/  LEA.HI R3, R3, R0, RZ, 0x7 ;  /* 0x0000000003037211 */ /* 0x000fc600078f38ff */
[----:B------:R-:W-:Y:S01]  /*02e0*/  @!P2 IMAD.MOV R2, RZ, RZ, -R2 ;  /* 0x000000ffff02a224 */ /* 0x000fe200078e0a02 */
[----:B------:R-:W-:-:S05]  /*02f0*/  @!P1 LOP3.LUT R2, RZ, R4, RZ, 0x33, !PT ;  /* 0x00000004ff029212 */ /* 0x000fca00078e33ff */
[----:B------:R-:W-:Y:S02]  /*0300*/  IMAD.SHL.U32 R6, R2, 0x8, RZ ;  /* 0x0000000802067824 */ /* 0x000fe400078e00ff */
[----:B------:R-:W-:-:S03]  /*0310*/  IMAD.MOV R2, RZ, RZ, -R2 ;  /* 0x000000ffff027224 */ /* 0x000fc600078e0a02 */
[----:B------:R-:W-:Y:S01]  /*0320*/  LEA.HI.SX32 R3, R3, -R6, 0x19 ;  /* 0x8000000603037211 */ /* 0x000fe200078fcaff */
[----:B------:R-:W-:-:S03]  /*0330*/  IMAD R11, R4, R2, R5 ;  /* 0x00000002040b7224 */ /* 0x000fc600078e0205 */
[----:B------:R-:W-:-:S04]  /*0340*/  VIMNMX R8, R3, 0x8, PT ;  /* 0x0000000803087848 */ /* 0x000fc80003fe0100 */
[-C--:B------:R-:W-:Y:S02]  /*0350*/  IABS R7, R8.reuse ;  /* 0x0000000800077213 */ /* 0x080fe40000000000 */
[----:B------:R-:W-:Y:S02]  /*0360*/  IABS R4, R8 ;  /* 0x0000000800047213 */ /* 0x000fe40000000000 */
[----:B------:R-:W0:Y:S08]  /*0370*/  I2F.RP R0, R7 ;  /* 0x0000000700007306 */ /* 0x000e300000209400 */
[----:B0-----:R-:W0:Y:S02]  /*0380*/  MUFU.RCP R0, R0 ;  /* 0x0000000000007308 */ /* 0x001e240000001000 */
[----:B0-----:R-:W-:-:S06]  /*0390*/  VIADD R3, R0, 0xffffffe ;  /* 0x0ffffffe00037836 */ /* 0x001fcc0000000000 */
[----:B------:R-:W0:Y:S02]  /*03a0*/  F2I.FTZ.U32.TRUNC.NTZ R3, R3 ;  /* 0x0000000300037305 */ /* 0x000e24000021f000 */
[----:B0-----:R-:W-:-:S04]  /*03b0*/  IMAD.MOV R9, RZ, RZ, -R3 ;  /* 0x000000ffff097224 */ /* 0x001fc800078e0a03 */
[----:B------:R-:W-:Y:S01]  /*03c0*/  IMAD.MOV.U32 R2, RZ, RZ, R9 ;  /* 0x000000ffff027224 */ /* 0x000fe200078e0009 */
[----:B------:R-:W-:-:S03]  /*03d0*/  IABS R9, R11 ;  /* 0x0000000b00097213 */ /* 0x000fc60000000000 */
[----:B------:R-:W-:Y:S02]  /*03e0*/  IMAD R5, R2, R7, RZ ;  /* 0x0000000702057224 */ /* 0x000fe400078e02ff */
[----:B------:R-:W-:-:S04]  /*03f0*/  IMAD.MOV.U32 R2, RZ, RZ, RZ ;  /* 0x000000ffff027224 */ /* 0x000fc800078e00ff */
[----:B------:R-:W-:-:S04]  /*0400*/  IMAD.HI.U32 R2, R3, R5, R2 ;  /* 0x0000000503027227 */ /* 0x000fc800078e0002 */
[----:B------:R-:W-:Y:S02]  /*0410*/  IMAD.MOV R3, RZ, RZ, -R4 ;  /* 0x000000ffff037224 */ /* 0x000fe400078e0a04 */
        /* <DEDUP_REMOVED lines=8> */
[----:B------:R-:W-:Y:S02]  /*04a0*/  ISETP.GE.AND P2, PT, R2, RZ, PT ;  /* 0x000000ff0200720c */ /* 0x000fe40003f46270 */
[----:B------:R-:W0:Y:S05]  /*04b0*/  S2R R2, SR_TID.X ;  /* 0x0000000000027919 */ /* 0x000e2a0000002100 */
[----:B------:R-:W-:Y:S01]  /*04c0*/  @P0 VIADD R0, R0, 0x1 ;  /* 0x0000000100000836 */ /* 0x000fe20000000000 */
[----:B------:R-:W-:-:S05]  /*04d0*/  ISETP.GT.AND P0, PT, R114, 0x7f, PT ;  /* 0x0000007f7200780c */ /* 0x000fca0003f04270 */
[----:B------:R-:W-:Y:S01]  /*04e0*/  @!P2 IMAD.MOV R0, RZ, RZ, -R0 ;  /* 0x000000ffff00a224 */ /* 0x000fe200078e0a00 */
[----:B------:R-:W-:-:S05]  /*04f0*/  @!P1 LOP3.LUT R0, RZ, R8, RZ, 0x33, !PT ;  /* 0x00000008ff009212 */ /* 0x000fca00078e33ff */
[----:B------:R-:W-:Y:S01]  /*0500*/  IMAD.MOV R3, RZ, RZ, -R0 ;  /* 0x000000ffff037224 */ /* 0x000fe200078e0a00 */
[----:B------:R-:W-:-:S03]  /*0510*/  LEA R0, R0, UR4, 0x8 ;  /* 0x0000000400007c11 */ /* 0x000fc6000f8e40ff */
[----:B------:R-:W-:Y:S02]  /*0520*/  IMAD R3, R8, R3, R11 ;  /* 0x0000000308037224 */ /* 0x000fe400078e020b */
[----:B------:R-:W-:Y:S02]  /*0530*/  VIADD R59, R0, 0x1 ;  /* 0x00000001003b7836 */ /* 0x000fe40000000000 */
[----:B------:R-:W-:Y:S02]  /*0540*/  IMAD.IADD R3, R6, 0x1, R3 ;  /* 0x0000000106037824 */ /* 0x000fe400078e0203 */
[C---:B------:R-:W-:Y:S02]  /*0550*/  VIADD R57, R0.reuse, 0x2 ;  /* 0x0000000200397836 */ /* 0x040fe40000000000 */
[C---:B------:R-:W-:Y:S02]  /*0560*/  VIADD R67, R0.reuse, 0x3 ;  /* 0x0000000300437836 */ /* 0x040fe40000000000 */
[----:B------:R-:W-:Y:S01]  /*0570*/  VIADD R65, R0, 0x4 ;  /* 0x0000000400417836 */ /* 0x000fe20000000000 */
[----:B0-----:R-:W-:Y:S01]  /*0580*/  LOP3.LUT R177, R2, 0x7f, RZ, 0xc0, !PT ;  /* 0x0000007f02b17812 */ /* 0x001fe200078ec0ff */
[----:B------:R-:W-:-:S02]  /*0590*/  VIADD R63, R0, 0x5 ;  /* 0x00000005003f7836 */ /* 0x000fc40000000000 */
[C---:B------:R-:W-:Y:S02]  /*05a0*/  VIADD R61, R0.reuse, 0x6 ;  /* 0x00000006003d7836 */ /* 0x040fe40000000000 */
[----:B------:R-:W-:Y:S02]  /*05b0*/  IMAD R88, R3, 0x80, R177 ;  /* 0x0000008003587824 */ /* 0x000fe400078e02b1 */
[C---:B------:R-:W-:Y:S02]  /*05c0*/  VIADD R69, R0.reuse, 0x7 ;  /* 0x0000000700457836 */ /* 0x040fe40000000000 */
[C---:B------:R-:W-:Y:S01]  /*05d0*/  VIADD R79, R0.reuse, 0x8 ;  /* 0x00000008004f7836 */ /* 0x040fe20000000000 */
[----:B------:R0:W-:Y:S01]  /*05e0*/  STL [R1+0x598], R88 ;  /* 0x0005985801007387 */ /* 0x0001e20000100800 */
[C---:B------:R-:W-:Y:S02]  /*05f0*/  VIADD R77, R0.reuse, 0x9 ;  /* 0x00000009004d7836 */ /* 0x040fe40000000000 */
[----:B------:R-:W-:-:S02]  /*0600*/  VIADD R73, R0, 0xa ;  /* 0x0000000a00497836 */ /* 0x000fc40000000000 */
[C---:B------:R-:W-:Y:S02]  /*0610*/  VIADD R71, R0.reuse, 0xb ;  /* 0x0000000b00477836 */ /* 0x040fe40000000000 */
[C---:B------:R-:W-:Y:S02]  /*0620*/  VIADD R75, R0.reuse, 0xc ;  /* 0x0000000c004b7836 */ /* 0x040fe40000000000 */
[C---:B------:R-:W-:Y:S02]  /*0630*/  VIADD R55, R0.reuse, 0xd ;  /* 0x0000000d00377836 */ /* 0x040fe40000000000 */
[C---:B------:R-:W-:Y:S02]  /*0640*/  VIADD R78, R0.reuse, 0xe ;  /* 0x0000000e004e7836 */ /* 0x040fe40000000000 */
        /* <DEDUP_REMOVED lines=48> */
[----:B------:R-:W-:Y:S01]  /*0950*/  VIADD R12, R0, 0x3f ;  /* 0x0000003f000c7836 */ /* 0x000fe20000000000 */
[----:B0-----:R-:W-:Y:S06]  /*0960*/  @P0 BRA `(.L_x_0) ;  /* 0x00000000008c0947 */ /* 0x001fec0003800000 */
[----:B------:R-:W-:Y:S01]  /*0970*/  IMAD.SHL.U32 R2, R2, 0x10, RZ ;  /* 0x0000001002027824 */ /* 0x000fe200078e00ff */
[----:B------:R-:W-:Y:S02]  /*0980*/  CS2R R56, SRZ ;  /* 0x0000000000387805 */ /* 0x000fe4000001ff00 */
[----:B------:R-:W-:Y:S02]  /*0990*/  CS2R R58, SRZ ;  /* 0x00000000003a7805 */ /* 0x000fe4000001ff00 */
[----:B------:R-:W-:Y:S02]  /*09a0*/  CS2R R60, SRZ ;  /* 0x00000000003c7805 */ /* 0x000fe4000001ff00 */
[----:B------:R-:W-:Y:S01]  /*09b0*/  CS2R R62, SRZ ;  /* 0x00000000003e7805 */ /* 0x000fe2000001ff00 */
[----:B------:R0:W-:Y:S01]  /*09c0*/  STL [R1+0x59c], R2 ;  /* 0x00059c0201007387 */ /* 0x0001e20000100800 */
[----:B------:R-:W-:Y:S02]  /*09d0*/  CS2R R64, SRZ ;  /* 0x0000000000407805 */ /* 0x000fe4000001ff00 */
[----:B------:R-:W-:-:S02]  /*09e0*/  CS2R R66, SRZ ;  /* 0x0000000000427805 */ /* 0x000fc4000001ff00 */
[----:B------:R-:W-:Y:S02]  /*09f0*/  CS2R R68, SRZ ;  /* 0x0000000000447805 */ /* 0x000fe4000001ff00 */
[----:B------:R-:W-:Y:S02]  /*0a00*/  CS2R R70, SRZ ;  /* 0x0000000000467805 */ /* 0x000fe4000001ff00 */
[----:B------:R-:W-:Y:S02]  /*0a10*/  CS2R R72, SRZ ;  /* 0x0000000000487805 */ /* 0x000fe4000001ff00 */
[----:B------:R-:W-:Y:S02]  /*0a20*/  CS2R R74, SRZ ;  /* 0x00000000004a7805 */ /* 0x000fe4000001ff00 */
        /* <DEDUP_REMOVED lines=21> */
[----:B------:R-:W-:Y:S01]  /*0b80*/  CS2R R54, SRZ ;  /* 0x0000000000367805 */ /* 0x000fe2000001ff00 */
[----:B0-----:R-:W-:Y:S06]  /*0b90*/  BRA `(.L_x_1) ;  /* 0x0000011400247947 */ /* 0x001fec0003800000 */
.L_x_0:
[----:B------:R-:W-:Y:S01]  /*0ba0*/  IABS R11, R44 ;  /* 0x0000002c000b7213 */ /* 0x000fe20000000000 */
[----:B------:R-:W-:Y:S01]  /*0bb0*/  ULDC UR13, c[0x0][0x23c] ;  /* 0x00008f00000d7ab9 */ /* 0x000fe20000000800 */
[----:B------:R-:W-:Y:S01]  /*0bc0*/  IABS R3, R45 ;  /* 0x0000002d00037213 */ /* 0x000fe20000000000 */
[----:B------:R-:W-:Y:S01]  /*0bd0*/  ULDC.64 UR4, c[0x0][0x218] ;  /* 0x0000860000047ab9 */ /* 0x000fe20000000a00 */
[----:B------:R-:W0:Y:S01]  /*0be0*/  I2F.RP R6, R11 ;  /* 0x0000000b00067306 */ /* 0x000e220000209400 */
[----:B------:R-:W-:Y:S01]  /*0bf0*/  ISETP.GE.AND P0, PT, R12, RZ, PT ;  /* 0x000000ff0c00720c */ /* 0x000fe20003f06270 */
[----:B------:R-:W-:Y:S01]  /*0c00*/  ULDC.64 UR6, c[0x0][0x210] ;  /* 0x0000840000067ab9 */ /* 0x000fe20000000a00 */
[----:B------:R-:W-:Y:S01]  /*0c10*/  IABS R12, R12 ;  /* 0x0000000c000c7213 */ /* 0x000fe20000000000 */
[----:B------:R-:W-:Y:S01]  /*0c20*/  USHF.R.U32.HI UR8, URZ, 0x4, UR12 ;  /* 0x000000043f087899 */ /* 0x000fe2000801160c */
[----:B------:R-:W-:Y:S02]  /*0c30*/  ISETP.GE.AND P1, PT, R10, RZ, PT ;  /* 0x000000ff0a00720c */ /* 0x000fe40003f26270 */
[----:B------:R-:W-:Y:S01]  /*0c40*/  IABS R16, R25 ;  /* 0x0000001900107213 */ /* 0x000fe20000000000 */
[----:B------:R-:W1:Y:S01]  /*0c50*/  I2F.RP R7, R3 ;  /* 0x0000000300077306 */ /* 0x000e620000209400 */
[----:B------:R-:W-:Y:S01]  /*0c60*/  ISETP.NE.AND P5, PT, R44, RZ, PT ;  /* 0x000000ff2c00720c */ /* 0x000fe20003fa5270 */
[----:B------:R-:W-:Y:S01]  /*0c70*/  USGXT.U32 UR8, UR8, 0xe ;  /* 0x0000000e0808789a */ /* 0x000fe20008000000 */
[----:B------:R-:W-:-:S02]  /*0c80*/  ISETP.GE.AND P4, PT, R38, RZ, PT ;  /* 0x000000ff2600720c */ /* 0x000fc40003f86270 */
[----:B------:R-:W-:Y:S02]  /*0c90*/  IABS R40, R70 ;  /* 0x0000004600287213 */ /* 0x000fe40000000000 */
[----:B------:R-:W-:Y:S01]  /*0ca0*/  IABS R39, R66 ;  /* 0x0000004200277213 */ /* 0x000fe20000000000 */
[----:B0-----:R-:W0:Y:S01]  /*0cb0*/  MUFU.RCP R6, R6 ;  /* 0x0000000600067308 */ /* 0x001e220000001000 */
[----:B------:R-:W-:Y:S02]  /*0cc0*/  IABS R81, R61 ;  /* 0x0000003d00517213 */ /* 0x000fe40000000000 */
[----:B------:R-:W-:Y:S02]  /*0cd0*/  IABS R83, R63 ;  /* 0x0000003f00537213 */ /* 0x000fe40000000000 */
[----:B------:R-:W-:Y:S02]  /*0ce0*/  IABS R86, R67 ;  /* 0x0000004300567213 */ /* 0x000fe40000000000 */
[----:B------:R-:W-:Y:S01]  /*0cf0*/  IABS R90, R59 ;  /* 0x0000003b005a7213 */ /* 0x000fe20000000000 */
[----:B-1----:R-:W1:Y:S01]  /*0d00*/  MUFU.RCP R7, R7 ;  /* 0x0000000700077308 */ /* 0x002e620000001000 */
[----:B------:R-:W-:Y:S01]  /*0d10*/  IABS R92, R0 ;  /* 0x00000000005c7213 */ /* 0x000fe20000000000 */
[----:B0-----:R-:W-:Y:S01]  /*0d20*/  VIADD R4, R6, 0xffffffe ;  /* 0x0ffffffe06047836 */ /* 0x001fe20000000000 */
[----:B------:R-:W-:-:S05]  /*0d30*/  IABS R6, R88 ;  /* 0x0000005800067213 */ /* 0x000fca0000000000 */
[----:B------:R0:W2:Y:S01]  /*0d40*/  F2I.FTZ.U32.TRUNC.NTZ R5, R4 ;  /* 0x0000000400057305 */ /* 0x0000a2000021f000 */
[----:B-1----:R-:W-:-:S07]  /*0d50*/  VIADD R8, R7, 0xffffffe ;  /* 0x0ffffffe07087836 */ /* 0x002fce0000000000 */
[----:B------:R1:W3:Y:S01]  /*0d60*/  F2I.FTZ.U32.TRUNC.NTZ R9, R8 ;  /* 0x0000000800097305 */ /* 0x0002e2000021f000 */
[----:B0-----:R-:W-:Y:S02]  /*0d70*/  IMAD.MOV.U32 R4, RZ, RZ, RZ ;  /* 0x000000ffff047224 */ /* 0x001fe400078e00ff */
[----:B--2---:R-:W-:Y:S02]  /*0d80*/  IMAD.MOV R14, RZ, RZ, -R5 ;  /* 0x000000ffff0e7224 */ /* 0x004fe400078e0a05 */
[----:B-1----:R-:W-:Y:S02]  /*0d90*/  IMAD.MOV.U32 R8, RZ, RZ, RZ ;  /* 0x000000ffff087224 */ /* 0x002fe400078e00ff */
[----:B------:R-:W-:-:S04]  /*0da0*/  IMAD R13, R14, R11, RZ ;  /* 0x0000000b0e0d7224 */ /* 0x000fc800078e02ff */
[----:B------:R-:W-:Y:S01]  /*0db0*/  IMAD.HI.U32 R5, R5, R13, R4 ;  /* 0x0000000d05057227 */ /* 0x000fe200078e0004 */
[----:B------:R-:W-:Y:S02]  /*0dc0*/  IABS R13, R38 ;  /* 0x00000026000d7213 */ /* 0x000fe40000000000 */
[----:B------:R-:W-:Y:S01]  /*0dd0*/  IABS R38, R72 ;  /* 0x0000004800267213 */ /* 0x000fe20000000000 */
[----:B---3--:R-:W-:Y:S02]  /*0de0*/  IMAD.MOV R4, RZ, RZ, -R9 ;  /* 0x000000ffff047224 */ /* 0x008fe400078e0a09 */
[----:B------:R-:W-:-:S04]  /*0df0*/  IMAD.HI.U32 R5, R5, R6, RZ ;  /* 0x0000000605057227 */ /* 0x000fc800078e00ff */
[----:B------:R-:W-:-:S04]  /*0e00*/  IMAD.MOV R5, RZ, RZ, -R5 ;  /* 0x000000ffff057224 */ /* 0x000fc800078e0a05 */
[C---:B------:R-:W-:Y:S02]  /*0e10*/  IMAD R6, R11.reuse, R5, R6 ;  /* 0x000000050b067224 */ /* 0x040fe400078e0206 */
[----:B------:R-:W-:Y:S01]  /*0e20*/  IMAD R5, R4, R3, RZ ;  /* 0x0000000304057224 */ /* 0x000fe200078e02ff */
[----:B------:R-:W-:Y:S01]  /*0e30*/  IABS R4, R10 ;  /* 0x0000000a00047213 */ /* 0x000fe20000000000 */
[----:B------:R-:W-:Y:S01]  /*0e40*/  IMAD.MOV.U32 R10, RZ, RZ, R12 ;  /* 0x000000ffff0a7224 */ /* 0x000fe200078e000c */
[----:B------:R-:W-:Y:S01]  /*0e50*/  ISETP.GT.U32.AND P2, PT, R11, R6, PT ;  /* 0x000000060b00720c */ /* 0x000fe20003f44070 */
[----:B------:R-:W-:-:S04]  /*0e60*/  IMAD.HI.U32 R8, R9, R5, R8 ;  /* 0x0000000509087227 */ /* 0x000fc800078e0008 */
[----:B------:R-:W-:Y:S02]  /*0e70*/  IMAD.MOV.U32 R12, RZ, RZ, R4 ;  /* 0x000000ffff0c7224 */ /* 0x000fe400078e0004 */
[----:B------:R-:W-:-:S04]  /*0e80*/  IMAD.HI.U32 R4, R8, R10, RZ ;  /* 0x0000000a08047227 */ /* 0x000fc800078e00ff */
[----:B------:R-:W-:Y:S02]  /*0e90*/  IMAD.MOV R4, RZ, RZ, -R4 ;  /* 0x000000ffff047224 */ /* 0x000fe400078e0a04 */
[----:B------:R-:W-:Y:S01]  /*0ea0*/  @!P2 IMAD.IADD R6, R6, 0x1, -R11 ;  /* 0x000000010606a824 */ /* 0x000fe200078e0a0b */
[----:B------:R-:W-:Y:S01]  /*0eb0*/  ISETP.GE.AND P2, PT, R88, RZ, PT ;  /* 0x000000ff5800720c */ /* 0x000fe20003f46270 */
[----:B------:R-:W-:Y:S01]  /*0ec0*/  IMAD R4, R3, R4, R10 ;  /* 0x0000000403047224 */ /* 0x000fe200078e020a */
[----:B------:R-:W-:Y:S01]  /*0ed0*/  IABS R88, R57 ;  /* 0x0000003900587213 */ /* 0x000fe20000000000 */
[----:B------:R-:W-:Y:S01]  /*0ee0*/  IMAD.HI.U32 R7, R8, R13, RZ ;  /* 0x0000000d08077227 */ /* 0x000fe200078e00ff */
[----:B------:R-:W-:Y:S02]  /*0ef0*/  ISETP.GT.U32.AND P3, PT, R11, R6, PT ;  /* 0x000000060b00720c */ /* 0x000fe40003f64070 */
[----:B------:R-:W-:Y:S01]  /*0f00*/  ISETP.GT.U32.AND P6, PT, R3, R4, PT ;  /* 0x000000040300720c */ /* 0x000fe20003fc4070 */
[----:B------:R-:W-:-:S02]  /*0f10*/  IMAD.MOV R14, RZ, RZ, -R7 ;  /* 0x000000ffff0e7224 */ /* 0x000fc400078e0a07 */
[----:B------:R-:W-:-:S04]  /*0f20*/  IMAD.HI.U32 R5, R8, R12, RZ ;  /* 0x0000000c08057227 */ /* 0x000fc800078e00ff */
[C---:B------:R-:W-:Y:S01]  /*0f30*/  IMAD R7, R3.reuse, R14, R13 ;  /* 0x0000000e03077224 */ /* 0x040fe200078e020d */
[----:B------:R-:W-:Y:S01]  /*0f40*/  IABS R13, R21 ;  /* 0x00000015000d7213 */ /* 0x000fe20000000000 */
[----:B------:R-:W-:Y:S01]  /*0f50*/  IMAD.MOV R5, RZ, RZ, -R5 ;  /* 0x000000ffff057224 */ /* 0x000fe200078e0a05 */
[----:B------:R-:W-:Y:S01]  /*0f60*/  IABS R14, R19 ;  /* 0x00000013000e7213 */ /* 0x000fe20000000000 */
[----:B------:R-:W-:Y:S02]  /*0f70*/  @!P3 IMAD.IADD R6, R6, 0x1, -R11 ;  /* 0x000000010606b824 */ /* 0x000fe400078e0a0b */
[----:B------:R-:W-:Y:S02]  /*0f80*/  @!P6 IMAD.IADD R4, R4, 0x1, -R3 ;  /* 0x000000010404e824 */ /* 0x000fe400078e0a03 */
[----:B------:R-:W-:Y:S01]  /*0f90*/  @!P2 IMAD.MOV R6, RZ, RZ, -R6 ;  /* 0x000000ffff06a224 */ /* 0x000fe200078e0a06 */
[C---:B------:R-:W-:Y:S01]  /*0fa0*/  ISETP.GT.U32.AND P2, PT, R3.reuse, R7, PT ;  /* 0x000000070300720c */ /* 0x040fe20003f44070 */
[----:B------:R-:W-:Y:S01]  /*0fb0*/  IMAD.HI.U32 R9, R8, R16, RZ ;  /* 0x0000001008097227 */ /* 0x000fe200078e00ff */
[----:B------:R-:W-:-:S02]  /*0fc0*/  ISETP.GT.U32.AND P6, PT, R3, R4, PT ;  /* 0x000000040300720c */ /* 0x000fc40003fc4070 */
[----:B------:R-:W-:Y:S01]  /*0fd0*/  @!P5 LOP3.LUT R6, RZ, R44, RZ, 0x33, !PT ;  /* 0x0000002cff06d212 */ /* 0x000fe200078e33ff */
[C---:B------:R-:W-:Y:S01]  /*0fe0*/  IMAD R5, R3.reuse, R5, R12 ;  /* 0x0000000503057224 */ /* 0x040fe200078e020c */
[----:B------:R-:W-:Y:S01]  /*0ff0*/  IABS R44, R50 ;  /* 0x00000032002c7213 */ /* 0x000fe20000000000 */
[----:B------:R-:W-:Y:S02]  /*1000*/  IMAD.MOV R9, RZ, RZ, -R9 ;  /* 0x000000ffff097224 */ /* 0x000fe400078e0a09 */
[----:B------:R-:W-:Y:S01]  /*1010*/  IMAD.HI.U32 R10, R8, R13, RZ ;  /* 0x0000000d080a7227 */ /* 0x000fe200078e00ff */
[----:B------:R-:W-:-:S03]  /*1020*/  ISETP.GT.U32.AND P3, PT, R3, R5, PT ;  /* 0x000000050300720c */ /* 0x000fc60003f64070 */
[----:B------:R-:W-:Y:S01]  /*1030*/  IMAD R9, R3, R9, R16 ;  /* 0x0000000903097224 */ /* 0x000fe200078e0210 */
[----:B------:R-:W-:Y:S01]  /*1040*/  IABS R16, R18 ;  /* 0x0000001200107213 */ /* 0x000fe20000000000 */
[--C-:B------:R-:W-:Y:S01]  /*1050*/  @!P2 IMAD.IADD R7, R7, 0x1, -R3.reuse ;  /* 0x000000010707a824 */ /* 0x100fe200078e0a03 */
[----:B------:R-:W-:Y:S01]  /*1060*/  ISETP.GE.AND P2, PT, R25, RZ, PT ;  /* 0x000000ff1900720c */ /* 0x000fe20003f46270 */
[----:B------:R-:W-:Y:S01]  /*1070*/  @!P6 IMAD.IADD R4, R4, 0x1, -R3 ;  /* 0x000000010404e824 */ /* 0x000fe200078e0a03 */
[C---:B------:R-:W-:Y:S01]  /*1080*/  ISETP.GT.U32.AND P5, PT, R3.reuse, R9, PT ;  /* 0x000000090300720c */ /* 0x040fe20003fa4070 */
[C---:B------:R-:W-:Y:S01]  /*1090*/  IMAD.HI.U32 R11, R8.reuse, R14, RZ ;  /* 0x0000000e080b7227 */ /* 0x040fe200078e00ff */
[----:B------:R-:W-:Y:S02]  /*10a0*/  ISETP.GT.U32.AND P6, PT, R3, R7, PT ;  /* 0x000000070300720c */ /* 0x000fe40003fc4070 */
[----:B------:R-:W-:Y:S01]  /*10b0*/  IABS R25, R32 ;  /* 0x0000002000197213 */ /* 0x000fe20000000000 */
[----:B------:R-:W-:-:S04]  /*10c0*/  IMAD.HI.U32 R12, R8, R16, RZ ;  /* 0x00000010080c7227 */ /* 0x000fc800078e00ff */
[----:B------:R-:W-:Y:S02]  /*10d0*/  IMAD.MOV R10, RZ, RZ, -R10 ;  /* 0x000000ffff0a7224 */ /* 0x000fe400078e0a0a */
[----:B------:R-:W-:Y:S02]  /*10e0*/  @!P3 IMAD.IADD R5, R5, 0x1, -R3 ;  /* 0x000000010505b824 */ /* 0x000fe400078e0a03 */
[----:B------:R-:W-:Y:S02]  /*10f0*/  IMAD.MOV R11, RZ, RZ, -R11 ;  /* 0x000000ffff0b7224 */ /* 0x000fe400078e0a0b */
[----:B------:R-:W-:Y:S01]  /*1100*/  IMAD.MOV R12, RZ, RZ, -R12 ;  /* 0x000000ffff0c7224 */ /* 0x000fe200078e0a0c */
[C---:B------:R-:W-:Y:S01]  /*1110*/  ISETP.GT.U32.AND P3, PT, R3.reuse, R5, PT ;  /* 0x000000050300720c */ /* 0x040fe20003f64070 */
[C---:B------:R-:W-:Y:S02]  /*1120*/  IMAD R10, R3.reuse, R10, R13 ;  /* 0x0000000a030a7224 */ /* 0x040fe400078e020d */
[C---:B------:R-:W-:Y:S01]  /*1130*/  IMAD R11, R3.reuse, R11, R14 ;  /* 0x0000000b030b7224 */ /* 0x040fe200078e020e */
[----:B------:R-:W-:Y:S01]  /*1140*/  IABS R14, R17 ;  /* 0x00000011000e7213 */ /* 0x000fe20000000000 */
[----:B------:R-:W-:Y:S01]  /*1150*/  IMAD R12, R3, R12, R16 ;  /* 0x0000000c030c7224 */ /* 0x000fe200078e0210 */
[----:B------:R-:W-:Y:S01]  /*1160*/  IABS R16, R20 ;  /* 0x0000001400107213 */ /* 0x000fe20000000000 */
[--C-:B------:R-:W-:Y:S01]  /*1170*/  @!P5 IMAD.IADD R9, R9, 0x1, -R3.reuse ;  /* 0x000000010909d824 */ /* 0x100fe200078e0a03 */
[C---:B------:R-:W-:Y:S01]  /*1180*/  ISETP.GT.U32.AND P5, PT, R3.reuse, R10, PT ;  /* 0x0000000a0300720c */ /* 0x040fe20003fa4070 */
[----:B------:R-:W-:Y:S01]  /*1190*/  @!P0 IMAD.MOV R4, RZ, RZ, -R4 ;  /* 0x000000ffff048224 */ /* 0x000fe200078e0a04 */
[----:B------:R-:W-:Y:S01]  /*11a0*/  ISETP.GT.U32.AND P0, PT, R3, R11, PT ;  /* 0x0000000b0300720c */ /* 0x000fe20003f04070 */
[--C-:B------:R-:W-:Y:S01]  /*11b0*/  @!P6 IMAD.IADD R7, R7, 0x1, -R3.reuse ;  /* 0x000000010707e824 */ /* 0x100fe200078e0a03 */
[----:B------:R-:W-:Y:S01]  /*11c0*/  ISETP.GT.U32.AND P6, PT, R3, R12, PT ;  /* 0x0000000c0300720c */ /* 0x000fe20003fc4070 */
[----:B------:R-:W-:Y:S01]  /*11d0*/  @!P3 IMAD.IADD R5, R5, 0x1, -R3 ;  /* 0x000000010505b824 */ /* 0x000fe200078e0a03 */
[----:B------:R-:W-:Y:S01]  /*11e0*/  ISETP.GT.U32.AND P3, PT, R3, R9, PT ;  /* 0x000000090300720c */ /* 0x000fe20003f64070 */
[----:B------:R-:W-:-:S04]  /*11f0*/  IMAD.HI.U32 R13, R8, R14, RZ ;  /* 0x0000000e080d7227 */ /* 0x000fc800078e00ff */
[----:B------:R-:W-:Y:S02]  /*1200*/  IMAD.MOV R13, RZ, RZ, -R13 ;  /* 0x000000ffff0d7224 */ /* 0x000fe400078e0a0d */
[--C-:B------:R-:W-:Y:S01]  /*1210*/  @!P5 IMAD.IADD R10, R10, 0x1, -R3.reuse ;  /* 0x000000010a0ad824 */ /* 0x100fe200078e0a03 */
[----:B------:R-:W-:Y:S01]  /*1220*/  ISETP.GE.AND P5, PT, R18, RZ, PT ;  /* 0x000000ff1200720c */ /* 0x000fe20003fa6270 */
[--C-:B------:R-:W-:Y:S01]  /*1230*/  @!P0 IMAD.IADD R11, R11, 0x1, -R3.reuse ;  /* 0x000000010b0b8824 */ /* 0x100fe200078e0a03 */
[----:B------:R-:W-:Y:S01]  /*1240*/  IABS R18, R22 ;  /* 0x0000001600127213 */ /* 0x000fe20000000000 */
[--C-:B------:R-:W-:Y:S01]  /*1250*/  @!P6 IMAD.IADD R12, R12, 0x1, -R3.reuse ;  /* 0x000000010c0ce824 */ /* 0x100fe200078e0a03 */
[----:B------:R-:W-:Y:S01]  /*1260*/  ISETP.GT.U32.AND P0, PT, R3, R10, PT ;  /* 0x0000000a0300720c */ /* 0x000fe20003f04070 */
[----:B------:R-:W-:Y:S01]  /*1270*/  @!P3 IMAD.IADD R9, R9, 0x1, -R3 ;  /* 0x000000010909b824 */ /* 0x000fe200078e0a03 */
[----:B------:R-:W-:Y:S01]  /*1280*/  ISETP.GE.AND P3, PT, R19, RZ, PT ;  /* 0x000000ff1300720c */ /* 0x000fe20003f66270 */
[----:B------:R-:W-:Y:S01]  /*1290*/  @!P4 IMAD.MOV R7, RZ, RZ, -R7 ;  /* 0x000000ffff07c224 */ /* 0x000fe200078e0a07 */
[C---:B------:R-:W-:Y:S01]  /*12a0*/  ISETP.GT.U32.AND P6, PT, R3.reuse, R12, PT ;  /* 0x0000000c0300720c */ /* 0x040fe20003fc4070 */
[C---:B------:R-:W-:Y:S01]  /*12b0*/  IMAD R13, R3.reuse, R13, R14 ;  /* 0x0000000d030d7224 */ /* 0x040fe200078e020e */
[----:B------:R-:W-:Y:S01]  /*12c0*/  ISETP.GT.U32.AND P4, PT, R3, R11, PT ;  /* 0x0000000b0300720c */ /* 0x000fe20003f84070 */
[----:B------:R-:W-:Y:S01]  /*12d0*/  IMAD.HI.U32 R14, R8, R16, RZ ;  /* 0x00000010080e7227 */ /* 0x000fe200078e00ff */
[----:B------:R-:W-:-:S03]  /*12e0*/  IABS R19, R24 ;  /* 0x0000001800137213 */ /* 0x000fc60000000000 */
[----:B------:R-:W-:Y:S02]  /*12f0*/  IMAD.MOV R14, RZ, RZ, -R14 ;  /* 0x000000ffff0e7224 */ /* 0x000fe400078e0a0e */
[----:B------:R-:W-:Y:S01]  /*1300*/  @!P0 IMAD.IADD R10, R10, 0x1, -R3 ;  /* 0x000000010a0a8824 */ /* 0x000fe200078e0a03 */
[----:B------:R-:W-:Y:S01]  /*1310*/  ISETP.GE.AND P0, PT, R17, RZ, PT ;  /* 0x000000ff1100720c */ /* 0x000fe20003f06270 */
[----:B------:R-:W-:-:S04]  /*1320*/  IMAD.HI.U32 R17, R8, R19, RZ ;  /* 0x0000001308117227 */ /* 0x000fc800078e00ff */
[----:B------:R-:W-:Y:S01]  /*1330*/  @!P6 IMAD.IADD R12, R12, 0x1, -R3 ;  /* 0x000000010c0ce824 */ /* 0x000fe200078e0a03 */
[----:B------:R-:W-:Y:S01]  /*1340*/  ISETP.GE.AND P6, PT, R20, RZ, PT ;  /* 0x000000ff1400720c */ /* 0x000fe20003fc6270 */
[C---:B------:R-:W-:Y:S02]  /*1350*/  IMAD R14, R3.reuse, R14, R16 ;  /* 0x0000000e030e7224 */ /* 0x040fe400078e0210 */
[----:B------:R-:W-:Y:S02]  /*1360*/  IMAD.MOV R20, RZ, RZ, -R17 ;  /* 0x000000ffff147224 */ /* 0x000fe400078e0a11 */
[----:B------:R-:W-:Y:S01]  /*1370*/  @!P2 IMAD.MOV R9, RZ, RZ, -R9 ;  /* 0x000000ffff09a224 */ /* 0x000fe200078e0a09 */
[----:B------:R-:W-:Y:S01]  /*1380*/  ISETP.GT.U32.AND P2, PT, R3, R13, PT ;  /* 0x0000000d0300720c */ /* 0x000fe20003f44070 */
[----:B------:R-:W-:Y:S01]  /*1390*/  @!P4 IMAD.IADD R11, R11, 0x1, -R3 ;  /* 0x000000010b0bc824 */ /* 0x000fe200078e0a03 */
[C---:B------:R-:W-:Y:S01]  /*13a0*/  ISETP.GT.U32.AND P4, PT, R3.reuse, R14, PT ;  /* 0x0000000e0300720c */ /* 0x040fe20003f84070 */
[----:B------:R-:W-:Y:S01]  /*13b0*/  IMAD R17, R3, R20, R19 ;  /* 0x0000001403117224 */ /* 0x000fe200078e0213 */
[----:B------:R-:W-:Y:S01]  /*13c0*/  IABS R20, R35 ;  /* 0x0000002300147213 */ /* 0x000fe20000000000 */
[----:B------:R-:W-:Y:S01]  /*13d0*/  @!P1 IMAD.MOV R5, RZ, RZ, -R5 ;  /* 0x000000ffff059224 */ /* 0x000fe200078e0a05 */
[----:B------:R-:W-:Y:S01]  /*13e0*/  ISETP.GE.AND P1, PT, R21, RZ, PT ;  /* 0x000000ff1500720c */ /* 0x000fe20003f26270 */
[----:B------:R-:W-:Y:S01]  /*13f0*/  @!P5 IMAD.MOV R12, RZ, RZ, -R12 ;  /* 0x000000ffff0cd224 */ /* 0x000fe200078e0a0c */
[----:B------:R-:W-:Y:S01]  /*1400*/  ISETP.GT.U32.AND P5, PT, R3, R17, PT ;  /* 0x000000110300720c */ /* 0x000fe20003fa4070 */
[----:B------:R-:W-:Y:S01]  /*1410*/  IMAD.HI.U32 R16, R8, R18, RZ ;  /* 0x0000001208107227 */ /* 0x000fe200078e00ff */
[----:B------:R-:W-:-:S03]  /*1420*/  IABS R21, R23 ;  /* 0x0000001700157213 */ /* 0x000fc60000000000 */
[----:B------:R-:W-:Y:S02]  /*1430*/  IMAD.MOV R16, RZ, RZ, -R16 ;  /* 0x000000ffff107224 */ /* 0x000fe400078e0a10 */
[--C-:B------:R-:W-:Y:S01]  /*1440*/  @!P2 IMAD.IADD R13, R13, 0x1, -R3.reuse ;  /* 0x000000010d0da824 */ /* 0x100fe200078e0a03 */
[----:B------:R-:W-:Y:S01]  /*1450*/  ISETP.GE.AND P2, PT, R22, RZ, PT ;  /* 0x000000ff1600720c */ /* 0x000fe20003f46270 */
[C---:B------:R-:W-:Y:S01]  /*1460*/  IMAD R16, R3.reuse, R16, R18 ;  /* 0x0000001003107224 */ /* 0x040fe200078e0212 */
[----:B------:R-:W-:Y:S01]  /*1470*/  IABS R22, R34 ;  /* 0x0000002200167213 */ /* 0x000fe20000000000 */
[----:B------:R-:W-:Y:S02]  /*1480*/  @!P4 IMAD.IADD R14, R14, 0x1, -R3 ;  /* 0x000000010e0ec824 */ /* 0x000fe400078e0a03 */
[----:B------:R-:W-:Y:S01]  /*1490*/  IMAD.HI.U32 R19, R8, R20, RZ ;  /* 0x0000001408137227 */ /* 0x000fe200078e00ff */
[----:B------:R-:W-:-:S03]  /*14a0*/  ISETP.GT.U32.AND P4, PT, R3, R16, PT ;  /* 0x000000100300720c */ /* 0x000fc60003f84070 */
[----:B------:R-:W-:Y:S01]  /*14b0*/  @!P1 IMAD.MOV R10, RZ, RZ, -R10 ;  /* 0x000000ffff0a9224 */ /* 0x000fe200078e0a0a */
[C---:B------:R-:W-:Y:S01]  /*14c0*/  ISETP.GT.U32.AND P1, PT, R3.reuse, R13, PT ;  /* 0x0000000d0300720c */ /* 0x040fe20003f24070 */
[----:B------:R-:W-:Y:S01]  /*14d0*/  @!P3 IMAD.MOV R11, RZ, RZ, -R11 ;  /* 0x000000ffff0bb224 */ /* 0x000fe200078e0a0b */
[----:B------:R-:W-:Y:S01]  /*14e0*/  ISETP.GT.U32.AND P3, PT, R3, R14, PT ;  /* 0x0000000e0300720c */ /* 0x000fe20003f64070 */
[----:B------:R-:W-:Y:S02]  /*14f0*/  @!P5 IMAD.IADD R17, R17, 0x1, -R3 ;  /* 0x000000011111d824 */ /* 0x000fe400078e0a03 */
[----:B------:R-:W-:Y:S02]  /*1500*/  IMAD.MOV R19, RZ, RZ, -R19 ;  /* 0x000000ffff137224 */ /* 0x000fe400078e0a13 */
[----:B------:R-:W-:Y:S01]  /*1510*/  IMAD.HI.U32 R18, R8, R21, RZ ;  /* 0x0000001508127227 */ /* 0x000fe200078e00ff */
[----:B------:R-:W-:-:S03]  /*1520*/  ISETP.GT.U32.AND P5, PT, R3, R17, PT ;  /* 0x000000110300720c */ /* 0x000fc60003fa4070 */
[----:B------:R-:W-:Y:S02]  /*1530*/  IMAD R19, R3, R19, R20 ;  /* 0x0000001303137224 */ /* 0x000fe400078e0214 */
[----:B------:R-:W-:-:S04]  /*1540*/  IMAD.HI.U32 R20, R8, R22, RZ ;  /* 0x0000001608147227 */ /* 0x000fc800078e00ff */
[----:B------:R-:W-:Y:S02]  /*1550*/  IMAD.MOV R20, RZ, RZ, -R20 ;  /* 0x000000ffff147224 */ /* 0x000fe400078e0a14 */
[--C-:B------:R-:W-:Y:S01]  /*1560*/  @!P1 IMAD.IADD R13, R13, 0x1, -R3.reuse ;  /* 0x000000010d0d9824 */ /* 0x100fe200078e0a03 */
[----:B------:R-:W-:Y:S01]  /*1570*/  ISETP.GE.AND P1, PT, R24, RZ, PT ;  /* 0x000000ff1800720c */ /* 0x000fe20003f26270 */
[--C-:B------:R-:W-:Y:S02]  /*1580*/  @!P3 IMAD.IADD R14, R14, 0x1, -R3.reuse ;  /* 0x000000010e0eb824 */ /* 0x100fe400078e0a03 */
[----:B------:R-:W-:Y:S01]  /*1590*/  @!P4 IMAD.IADD R16, R16, 0x1, -R3 ;  /* 0x000000011010c824 */ /* 0x000fe200078e0a03 */
[----:B------:R-:W-:Y:S01]  /*15a0*/  ISETP.GE.AND P4, PT, R23, RZ, PT ;  /* 0x000000ff1700720c */ /* 0x000fe20003f86270 */
[----:B------:R-:W-:Y:S01]  /*15b0*/  IMAD.MOV R18, RZ, RZ, -R18 ;  /* 0x000000ffff127224 */ /* 0x000fe200078e0a12 */
[----:B------:R-:W-:Y:S01]  /*15c0*/  IABS R23, R33 ;  /* 0x0000002100177213 */ /* 0x000fe20000000000 */
[----:B------:R-:W-:-:S02]  /*15d0*/  IMAD R20, R3, R20, R22 ;  /* 0x0000001403147224 */ /* 0x000fc400078e0216 */
[----:B------:R-:W-:Y:S01]  /*15e0*/  @!P0 IMAD.MOV R13, RZ, RZ, -R13 ;  /* 0x000000ffff0d8224 */ /* 0x000fe200078e0a0d */
[C---:B------:R-:W-:Y:S01]  /*15f0*/  ISETP.GT.U32.AND P0, PT, R3.reuse, R16, PT ;  /* 0x000000100300720c */ /* 0x040fe20003f04070 */
[----:B------:R-:W-:Y:S01]  /*1600*/  @!P6 IMAD.MOV R14, RZ, RZ, -R14 ;  /* 0x000000ffff0ee224 */ /* 0x000fe200078e0a0e */
[C---:B------:R-:W-:Y:S01]  /*1610*/  ISETP.GT.U32.AND P6, PT, R3.reuse, R19, PT ;  /* 0x000000130300720c */ /* 0x040fe20003fc4070 */
[----:B------:R-:W-:Y:S02]  /*1620*/  IMAD R18, R3, R18, R21 ;  /* 0x0000001203127224 */ /* 0x000fe400078e0215 */
[----:B------:R-:W-:Y:S01]  /*1630*/  @!P5 IMAD.IADD R17, R17, 0x1, -R3 ;  /* 0x000000011111d824 */ /* 0x000fe200078e0a03 */
[C---:B------:R-:W-:Y:S01]  /*1640*/  ISETP.GT.U32.AND P5, PT, R3.reuse, R20, PT ;  /* 0x000000140300720c */ /* 0x040fe20003fa4070 */
[----:B------:R-:W-:Y:S01]  /*1650*/  IMAD.HI.U32 R22, R8, R25, RZ ;  /* 0x0000001908167227 */ /* 0x000fe200078e00ff */
[----:B------:R-:W-:-:S03]  /*1660*/  ISETP.GT.U32.AND P3, PT, R3, R18, PT ;  /* 0x000000120300720c */ /* 0x000fc60003f64070 */
[----:B------:R-:W-:-:S04]  /*1670*/  IMAD.HI.U32 R21, R8, R23, RZ ;  /* 0x0000001708157227 */ /* 0x000fc800078e00ff */
[----:B------:R-:W-:Y:S02]  /*1680*/  IMAD.MOV R22, RZ, RZ, -R22 ;  /* 0x000000ffff167224 */ /* 0x000fe400078e0a16 */
[----:B------:R-:W-:Y:S02]  /*1690*/  IMAD.MOV R24, RZ, RZ, -R21 ;  /* 0x000000ffff187224 */ /* 0x000fe400078e0a15 */
[--C-:B------:R-:W-:Y:S01]  /*16a0*/  @!P0 IMAD.IADD R16, R16, 0x1, -R3.reuse ;  /* 0x0000000110108824 */ /* 0x100fe200078e0a03 */
[----:B------:R-:W-:Y:S01]  /*16b0*/  ISETP.GE.AND P0, PT, R35, RZ, PT ;  /* 0x000000ff2300720c */ /* 0x000fe20003f06270 */
[----:B------:R-:W-:Y:S01]  /*16c0*/  @!P6 IMAD.IADD R19, R19, 0x1, -R3 ;  /* 0x000000011313e824 */ /* 0x000fe200078e0a03 */
[----:B------:R-:W-:Y:S01]  /*16d0*/  IABS R35, R41 ;  /* 0x0000002900237213 */ /* 0x000fe20000000000 */
[C---:B------:R-:W-:Y:S01]  /*16e0*/  IMAD R22, R3.reuse, R22, R25 ;  /* 0x0000001603167224 */ /* 0x040fe200078e0219 */
[----:B------:R-:W-:Y:S01]  /*16f0*/  IABS R25, R31 ;  /* 0x0000001f00197213 */ /* 0x000fe20000000000 */
[----:B------:R-:W-:Y:S01]  /*1700*/  IMAD R21, R3, R24, R23 ;  /* 0x0000001803157224 */ /* 0x000fe200078e0217 */
[----:B------:R-:W-:Y:S01]  /*1710*/  IABS R24, R26 ;  /* 0x0000001a00187213 */ /* 0x000fe20000000000 */
[----:B------:R-:W-:-:S02]  /*1720*/  @!P5 IMAD.IADD R20, R20, 0x1, -R3 ;  /* 0x000000011414d824 */ /* 0x000fc400078e0a03 */
[----:B------:R-:W-:Y:S01]  /*1730*/  @!P2 IMAD.MOV R16, RZ, RZ, -R16 ;  /* 0x000000ffff10a224 */ /* 0x000fe200078e0a10 */
[C---:B------:R-:W-:Y:S01]  /*1740*/  ISETP.GT.U32.AND P2, PT, R3.reuse, R19, PT ;  /* 0x000000130300720c */ /* 0x040fe20003f44070 */
[----:B------:R-:W-:Y:S01]  /*1750*/  @!P1 IMAD.MOV R17, RZ, RZ, -R17 ;  /* 0x000000ffff119224 */ /* 0x000fe200078e0a11 */
[C---:B------:R-:W-:Y:S01]  /*1760*/  ISETP.GT.U32.AND P1, PT, R3.reuse, R22, PT ;  /* 0x000000160300720c */ /* 0x040fe20003f24070 */
[----:B------:R-:W-:Y:S01]  /*1770*/  @!P3 IMAD.IADD R18, R18, 0x1, -R3 ;  /* 0x000000011212b824 */ /* 0x000fe200078e0a03 */
[C---:B------:R-:W-:Y:S01]  /*1780*/  ISETP.GT.U32.AND P5, PT, R3.reuse, R20, PT ;  /* 0x000000140300720c */ /* 0x040fe20003fa4070 */
[----:B------:R-:W-:Y:S01]  /*1790*/  IMAD.HI.U32 R23, R8, R24, RZ ;  /* 0x0000001808177227 */ /* 0x000fe200078e00ff */
[C---:B------:R-:W-:Y:S02]  /*17a0*/  ISETP.GT.U32.AND P6, PT, R3.reuse, R21, PT ;  /* 0x000000150300720c */ /* 0x040fe40003fc4070 */
[----:B------:R-:W-:Y:S01]  /*17b0*/  ISETP.GT.U32.AND P3, PT, R3, R18, PT ;  /* 0x000000120300720c */ /* 0x000fe20003f64070 */
[----:B------:R-:W-:-:S04]  /*17c0*/  IMAD.MOV R23, RZ, RZ, -R23 ;  /* 0x000000ffff177224 */ /* 0x000fc800078e0a17 */
[----:B------:R-:W-:Y:S02]  /*17d0*/  IMAD R23, R3, R23, R24 ;  /* 0x0000001703177224 */ /* 0x000fe400078e0218 */
[--C-:B------:R-:W-:Y:S01]  /*17e0*/  @!P2 IMAD.IADD R19, R19, 0x1, -R3.reuse ;  /* 0x000000011313a824 */ /* 0x100fe200078e0a03 */
[----:B------:R-:W-:Y:S01]  /*17f0*/  ISETP.GE.AND P2, PT, R32, RZ, PT ;  /* 0x000000ff2000720c */ /* 0x000fe20003f46270 */
[--C-:B------:R-:W-:Y:S01]  /*1800*/  @!P1 IMAD.IADD R22, R22, 0x1, -R3.reuse ;  /* 0x0000000116169824 */ /* 0x100fe200078e0a03 */
[----:B------:R-:W-:Y:S01]  /*1810*/  ISETP.GE.AND P1, PT, R26, RZ, PT ;  /* 0x000000ff1a00720c */ /* 0x000fe20003f26270 */
[----:B------:R-:W-:Y:S01]  /*1820*/  @!P5 IMAD.IADD R20, R20, 0x1, -R3 ;  /* 0x000000011414d824 */ /* 0x000fe200078e0a03 */
[C---:B------:R-:W-:Y:S01]  /*1830*/  ISETP.GT.U32.AND P5, PT, R3.reuse, R23, PT ;  /* 0x000000170300720c */ /* 0x040fe20003fa4070 */
[----:B------:R-:W-:Y:S01]  /*1840*/  @!P0 IMAD.MOV R19, RZ, RZ, -R19 ;  /* 0x000000ffff138224 */ /* 0x000fe200078e0a13 */
[----:B------:R-:W-:Y:S01]  /*1850*/  ISETP.GT.U32.AND P0, PT, R3, R22, PT ;  /* 0x000000160300720c */ /* 0x000fe20003f04070 */
[----:B------:R-:W-:Y:S01]  /*1860*/  @!P3 IMAD.IADD R18, R18, 0x1, -R3 ;  /* 0x000000011212b824 */ /* 0x000fe200078e0a03 */
[----:B------:R-:W-:Y:S01]  /*1870*/  ISETP.GE.AND P3, PT, R34, RZ, PT ;  /* 0x000000ff2200720c */ /* 0x000fe20003f66270 */
[----:B------:R-:W-:Y:S01]  /*1880*/  IMAD.HI.U32 R24, R8, R25, RZ ;  /* 0x0000001908187227 */ /* 0x000fe200078e00ff */
[----:B------:R-:W-:-:S02]  /*1890*/  IABS R26, R27 ;  /* 0x0000001b001a7213 */ /* 0x000fc40000000000 */
[----:B------:R-:W-:Y:S01]  /*18a0*/  IABS R32, R37 ;  /* 0x0000002500207213 */ /* 0x000fe20000000000 */
[----:B------:R-:W-:Y:S02]  /*18b0*/  IMAD.MOV R24, RZ, RZ, -R24 ;  /* 0x000000ffff187224 */ /* 0x000fe400078e0a18 */
[----:B------:R-:W-:Y:S01]  /*18c0*/  @!P6 IMAD.IADD R21, R21, 0x1, -R3 ;  /* 0x000000011515e824 */ /* 0x000fe200078e0a03 */
[----:B------:R-:W-:Y:S01]  /*18d0*/  ISETP.GE.AND P6, PT, R33, RZ, PT ;  /* 0x000000ff2100720c */ /* 0x000fe20003fc6270 */
[----:B------:R-:W-:Y:S01]  /*18e0*/  IMAD R24, R3, R24, R25 ;  /* 0x0000001803187224 */ /* 0x000fe200078e0219 */
[----:B------:R-:W-:Y:S01]  /*18f0*/  IABS R33, R36 ;  /* 0x0000002400217213 */ /* 0x000fe20000000000 */
[--C-:B------:R-:W-:Y:S01]  /*1900*/  @!P5 IMAD.IADD R23, R23, 0x1, -R3.reuse ;  /* 0x000000011717d824 */ /* 0x100fe200078e0a03 */
[----:B------:R-:W-:Y:S01]  /*1910*/  ISETP.GE.AND P5, PT, R27, RZ, PT ;  /* 0x000000ff1b00720c */ /* 0x000fe20003fa6270 */
[----:B------:R-:W-:Y:S01]  /*1920*/  @!P0 IMAD.IADD R22, R22, 0x1, -R3 ;  /* 0x0000000116168824 */ /* 0x000fe200078e0a03 */
[C---:B------:R-:W-:Y:S01]  /*1930*/  ISETP.GT.U32.AND P0, PT, R3.reuse, R24, PT ;  /* 0x000000180300720c */ /* 0x040fe20003f04070 */
[----:B------:R-:W-:Y:S01]  /*1940*/  @!P3 IMAD.MOV R20, RZ, RZ, -R20 ;  /* 0x000000ffff14b224 */ /* 0x000fe200078e0a14 */
[----:B------:R-:W-:Y:S01]  /*1950*/  ISETP.GT.U32.AND P3, PT, R3, R23, PT ;  /* 0x000000170300720c */ /* 0x000fe20003f64070 */
[----:B------:R-:W-:Y:S01]  /*1960*/  IMAD.HI.U32 R25, R8, R26, RZ ;  /* 0x0000001a08197227 */ /* 0x000fe200078e00ff */
[----:B------:R-:W-:-:S03]  /*1970*/  IABS R27, R29 ;  /* 0x0000001d001b7213 */ /* 0x000fc60000000000 */
[----:B------:R-:W-:Y:S02]  /*1980*/  IMAD.MOV R25, RZ, RZ, -R25 ;  /* 0x000000ffff197224 */ /* 0x000fe400078e0a19 */
[----:B------:R-:W-:Y:S01]  /*1990*/  @!P4 IMAD.MOV R18, RZ, RZ, -R18 ;  /* 0x000000ffff12c224 */ /* 0x000fe200078e0a12 */
[C---:B------:R-:W-:Y:S01]  /*19a0*/  ISETP.GT.U32.AND P4, PT, R3.reuse, R21, PT ;  /* 0x000000150300720c */ /* 0x040fe20003f84070 */
[----:B------:R-:W-:Y:S02]  /*19b0*/  IMAD R25, R3, R25, R26 ;  /* 0x0000001903197224 */ /* 0x000fe400078e021a */
[--C-:B------:R-:W-:Y:S02]  /*19c0*/  @!P0 IMAD.IADD R24, R24, 0x1, -R3.reuse ;  /* 0x0000000118188824 */ /* 0x100fe400078e0a03 */
[----:B------:R-:W-:Y:S01]  /*19d0*/  @!P3 IMAD.IADD R23, R23, 0x1, -R3 ;  /* 0x000000011717b824 */ /* 0x000fe200078e0a03 */
[C---:B------:R-:W-:Y:S01]  /*19e0*/  ISETP.GT.U32.AND P3, PT, R3.reuse, R25, PT ;  /* 0x000000190300720c */ /* 0x040fe20003f64070 */
[----:B------:R-:W-:Y:S01]  /*19f0*/  IMAD.HI.U32 R26, R8, R27, RZ ;  /* 0x0000001b081a7227 */ /* 0x000fe200078e00ff */
[----:B------:R-:W-:-:S03]  /*1a00*/  ISETP.GT.U32.AND P0, PT, R3, R24, PT ;  /* 0x000000180300720c */ /* 0x000fc60003f04070 */
[----:B------:R-:W-:Y:S02]  /*1a10*/  IMAD.MOV R26, RZ, RZ, -R26 ;  /* 0x000000ffff1a7224 */ /* 0x000fe400078e0a1a */
[----:B------:R-:W-:Y:S01]  /*1a20*/  @!P4 IMAD.IADD R21, R21, 0x1, -R3 ;  /* 0x000000011515c824 */ /* 0x000fe200078e0a03 */
[----:B------:R-:W-:Y:S01]  /*1a30*/  ISETP.GE.AND P4, PT, R31, RZ, PT ;  /* 0x000000ff1f00720c */ /* 0x000fe20003f86270 */
[----:B------:R-:W-:Y:S01]  /*1a40*/  IMAD R26, R3, R26, R27 ;  /* 0x0000001a031a7224 */ /* 0x000fe200078e021b */
[----:B------:R-:W-:Y:S01]  /*1a50*/  IABS R31, R30 ;  /* 0x0000001e001f7213 */ /* 0x000fe20000000000 */
[----:B------:R-:W-:Y:S01]  /*1a60*/  @!P6 IMAD.MOV R21, RZ, RZ, -R21 ;  /* 0x000000ffff15e224 */ /* 0x000fe200078e0a15 */
[----:B------:R-:W-:Y:S01]  /*1a70*/  ISETP.GE.AND P6, PT, R29, RZ, PT ;  /* 0x000000ff1d00720c */ /* 0x000fe20003fc6270 */
[--C-:B------:R-:W-:Y:S01]  /*1a80*/  @!P3 IMAD.IADD R25, R25, 0x1, -R3.reuse ;  /* 0x000000011919b824 */ /* 0x100fe200078e0a03 */
[----:B------:R-:W-:Y:S01]  /*1a90*/  IABS R29, R28 ;  /* 0x0000001c001d7213 */ /* 0x000fe20000000000 */
[----:B------:R-:W-:Y:S01]  /*1aa0*/  @!P0 IMAD.IADD R24, R24, 0x1, -R3 ;  /* 0x0000000118188824 */ /* 0x000fe200078e0a03 */
[C---:B------:R-:W-:Y:S01]  /*1ab0*/  ISETP.GT.U32.AND P0, PT, R3.reuse, R26, PT ;  /* 0x0000001a0300720c */ /* 0x040fe20003f04070 */
[----:B------:R-:W-:Y:S01]  /*1ac0*/  @!P1 IMAD.MOV R23, RZ, RZ, -R23 ;  /* 0x000000ffff179224 */ /* 0x000fe200078e0a17 */
[----:B------:R-:W-:Y:S01]  /*1ad0*/  ISETP.GT.U32.AND P3, PT, R3, R25, PT ;  /* 0x000000190300720c */ /* 0x000fe20003f64070 */
[----:B------:R-:W-:Y:S01]  /*1ae0*/  IMAD.HI.U32 R27, R8, R29, RZ ;  /* 0x0000001d081b7227 */ /* 0x000fe200078e00ff */
[----:B------:R-:W-:-:S03]  /*1af0*/  ISETP.GE.AND P1, PT, R30, RZ, PT ;  /* 0x000000ff1e00720c */ /* 0x000fc60003f26270 */
[----:B------:R-:W-:Y:S02]  /*1b00*/  IMAD.MOV R30, RZ, RZ, -R27 ;  /* 0x000000ffff1e7224 */ /* 0x000fe400078e0a1b */
[----:B------:R-:W-:Y:S01]  /*1b10*/  @!P2 IMAD.MOV R22, RZ, RZ, -R22 ;  /* 0x000000ffff16a224 */ /* 0x000fe200078e0a16 */
[----:B------:R-:W-:Y:S01]  /*1b20*/  ISETP.GE.AND P2, PT, R28, RZ, PT ;  /* 0x000000ff1c00720c */ /* 0x000fe20003f46270 */
[----:B------:R-:W-:Y:S02]  /*1b30*/  IMAD R27, R3, R30, R29 ;  /* 0x0000001e031b7224 */ /* 0x000fe400078e021d */
[----:B------:R-:W-:-:S04]  /*1b40*/  IMAD.HI.U32 R28, R8, R31, RZ ;  /* 0x0000001f081c7227 */ /* 0x000fc800078e00ff */
[--C-:B------:R-:W-:Y:S02]  /*1b50*/  @!P0 IMAD.IADD R26, R26, 0x1, -R3.reuse ;  /* 0x000000011a1a8824 */ /* 0x100fe400078e0a03 */
[----:B------:R-:W-:Y:S01]  /*1b60*/  @!P3 IMAD.IADD R25, R25, 0x1, -R3 ;  /* 0x000000011919b824 */ /* 0x000fe200078e0a03 */
[C---:B------:R-:W-:Y:S01]  /*1b70*/  ISETP.GT.U32.AND P3, PT, R3.reuse, R27, PT ;  /* 0x0000001b0300720c */ /* 0x040fe20003f64070 */
[----:B------:R-:W-:Y:S01]  /*1b80*/  IMAD.MOV R28, RZ, RZ, -R28 ;  /* 0x000000ffff1c7224 */ /* 0x000fe200078e0a1c */
[----:B------:R-:W-:Y:S01]  /*1b90*/  ISETP.GT.U32.AND P0, PT, R3, R26, PT ;  /* 0x0000001a0300720c */ /* 0x000fe20003f04070 */
[----:B------:R-:W-:-:S04]  /*1ba0*/  IMAD.HI.U32 R29, R8, R33, RZ ;  /* 0x00000021081d7227 */ /* 0x000fc800078e00ff */
[C---:B------:R-:W-:Y:S02]  /*1bb0*/  IMAD R31, R3.reuse, R28, R31 ;  /* 0x0000001c031f7224 */ /* 0x040fe400078e021f */
[----:B------:R-:W-:Y:S02]  /*1bc0*/  @!P4 IMAD.MOV R24, RZ, RZ, -R24 ;  /* 0x000000ffff18c224 */ /* 0x000fe400078e0a18 */
[----:B------:R-:W-:Y:S01]  /*1bd0*/  IMAD.MOV R34, RZ, RZ, -R29 ;  /* 0x000000ffff227224 */ /* 0x000fe200078e0a1d */
[----:B------:R-:W-:Y:S01]  /*1be0*/  ISETP.GT.U32.AND P4, PT, R3, R31, PT ;  /* 0x0000001f0300720c */ /* 0x000fe20003f84070 */
[----:B------:R-:W-:Y:S02]  /*1bf0*/  @!P3 IMAD.IADD R27, R27, 0x1, -R3 ;  /* 0x000000011b1bb824 */ /* 0x000fe400078e0a03 */
[C---:B------:R-:W-:Y:S01]  /*1c00*/  IMAD R29, R3.reuse, R34, R33 ;  /* 0x00000022031d7224 */ /* 0x040fe200078e0221 */
[----:B------:R-:W-:Y:S01]  /*1c10*/  IABS R33, R80 ;  /* 0x0000005000217213 */ /* 0x000fe20000000000 */
[----:B------:R-:W-:Y:S01]  /*1c20*/  @!P0 IMAD.IADD R26, R26, 0x1, -R3 ;  /* 0x000000011a1a8824 */ /* 0x000fe200078e0a03 */
[----:B------:R-:W-:Y:S01]  /*1c30*/  ISETP.GT.U32.AND P3, PT, R3, R27, PT ;  /* 0x0000001b0300720c */ /* 0x000fe20003f64070 */
[----:B------:R-:W-:-:S04]  /*1c40*/  IMAD.HI.U32 R28, R8, R32, RZ ;  /* 0x00000020081c7227 */ /* 0x000fc800078e00ff */
[----:B------:R-:W-:-:S04]  /*1c50*/  IMAD.HI.U32 R30, R8, R35, RZ ;  /* 0x00000023081e7227 */ /* 0x000fc800078e00ff */
[----:B------:R-:W-:Y:S01]  /*1c60*/  @!P6 IMAD.MOV R26, RZ, RZ, -R26 ;  /* 0x000000ffff1ae224 */ /* 0x000fe200078e0a1a */
[----:B------:R-:W-:Y:S01]  /*1c70*/  ISETP.GT.U32.AND P6, PT, R3, R29, PT ;  /* 0x0000001d0300720c */ /* 0x000fe20003fc4070 */
[----:B------:R-:W-:Y:S02]  /*1c80*/  IMAD.MOV R28, RZ, RZ, -R28 ;  /* 0x000000ffff1c7224 */ /* 0x000fe400078e0a1c */
[----:B------:R-:W-:Y:S02]  /*1c90*/  IMAD.MOV R30, RZ, RZ, -R30 ;  /* 0x000000ffff1e7224 */ /* 0x000fe400078e0a1e */
[----:B------:R-:W-:Y:S02]  /*1ca0*/  @!P4 IMAD.IADD R31, R31, 0x1, -R3 ;  /* 0x000000011f1fc824 */ /* 0x000fe400078e0a03 */
[C---:B------:R-:W-:Y:S02]  /*1cb0*/  IMAD R28, R3.reuse, R28, R32 ;  /* 0x0000001c031c7224 */ /* 0x040fe400078e0220 */
[C---:B------:R-:W-:Y:S01]  /*1cc0*/  IMAD R30, R3.reuse, R30, R35 ;  /* 0x0000001e031e7224 */ /* 0x040fe200078e0223 */
[C---:B------:R-:W-:Y:S01]  /*1cd0*/  ISETP.GT.U32.AND P4, PT, R3.reuse, R31, PT ;  /* 0x0000001f0300720c */ /* 0x040fe20003f84070 */
[----:B------:R-:W-:Y:S01]  /*1ce0*/  IMAD.HI.U32 R32, R8, R33, RZ ;  /* 0x0000002108207227 */ /* 0x000fe200078e00ff */
[----:B------:R-:W-:-:S02]  /*1cf0*/  ISETP.GT.U32.AND P0, PT, R3, R28, PT ;  /* 0x0000001c0300720c */ /* 0x000fc40003f04070 */
[----:B------:R-:W-:Y:S01]  /*1d00*/  IABS R35, R76 ;  /* 0x0000004c00237213 */ /* 0x000fe20000000000 */
[--C-:B------:R-:W-:Y:S01]  /*1d10*/  @!P3 IMAD.IADD R27, R27, 0x1, -R3.reuse ;  /* 0x000000011b1bb824 */ /* 0x100fe200078e0a03 */
[----:B------:R-:W-:Y:S01]  /*1d20*/  ISETP.GT.U32.AND P3, PT, R3, R30, PT ;  /* 0x0000001e0300720c */ /* 0x000fe20003f64070 */
[----:B------:R-:W-:Y:S02]  /*1d30*/  @!P6 IMAD.IADD R29, R29, 0x1, -R3 ;  /* 0x000000011d1de824 */ /* 0x000fe400078e0a03 */
[----:B------:R-:W-:Y:S02]  /*1d40*/  IMAD.MOV R32, RZ, RZ, -R32 ;  /* 0x000000ffff207224 */ /* 0x000fe400078e0a20 */
[----:B------:R-:W-:Y:S01]  /*1d50*/  @!P5 IMAD.MOV R25, RZ, RZ, -R25 ;  /* 0x000000ffff19d224 */ /* 0x000fe200078e0a19 */
[C---:B------:R-:W-:Y:S01]  /*1d60*/  ISETP.GT.U32.AND P6, PT, R3.reuse, R29, PT ;  /* 0x0000001d0300720c */ /* 0x040fe20003fc4070 */
[----:B------:R-:W-:Y:S01]  /*1d70*/  IMAD R32, R3, R32, R33 ;  /* 0x0000002003207224 */ /* 0x000fe200078e0221 */
[----:B------:R-:W-:Y:S01]  /*1d80*/  ISETP.GE.AND P5, PT, R37, RZ, PT ;  /* 0x000000ff2500720c */ /* 0x000fe20003fa6270 */
[----:B------:R-:W-:Y:S01]  /*1d90*/  IMAD.HI.U32 R33, R8, R35, RZ ;  /* 0x0000002308217227 */ /* 0x000fe200078e00ff */
[----:B------:R-:W-:-:S03]  /*1da0*/  IABS R37, R74 ;  /* 0x0000004a00257213 */ /* 0x000fc60000000000 */
[--C-:B------:R-:W-:Y:S01]  /*1db0*/  @!P4 IMAD.IADD R31, R31, 0x1, -R3.reuse ;  /* 0x000000011f1fc824 */ /* 0x100fe200078e0a03 */
[----:B------:R-:W-:Y:S01]  /*1dc0*/  ISETP.GE.AND P4, PT, R36, RZ, PT ;  /* 0x000000ff2400720c */ /* 0x000fe20003f86270 */
[----:B------:R-:W-:Y:S02]  /*1dd0*/  @!P0 IMAD.IADD R28, R28, 0x1, -R3 ;  /* 0x000000011c1c8824 */ /* 0x000fe400078e0a03 */
[----:B------:R-:W-:Y:S02]  /*1de0*/  IMAD.MOV R36, RZ, RZ, -R33 ;  /* 0x000000ffff247224 */ /* 0x000fe400078e0a21 */
[----:B------:R-:W-:Y:S01]  /*1df0*/  @!P3 IMAD.IADD R30, R30, 0x1, -R3 ;  /* 0x000000011e1eb824 */ /* 0x000fe200078e0a03 */
[C---:B------:R-:W-:Y:S01]  /*1e00*/  ISETP.GT.U32.AND P0, PT, R3.reuse, R28, PT ;  /* 0x0000001c0300720c */ /* 0x040fe20003f04070 */
[C---:B------:R-:W-:Y:S02]  /*1e10*/  IMAD R33, R3.reuse, R36, R35 ;  /* 0x0000002403217224 */ /* 0x040fe400078e0223 */
[----:B------:R-:W-:Y:S01]  /*1e20*/  IMAD.HI.U32 R34, R8, R37, RZ ;  /* 0x0000002508227227 */ /* 0x000fe200078e00ff */
[----:B------:R-:W-:-:S03]  /*1e30*/  ISETP.GT.U32.AND P3, PT, R3, R30, PT ;  /* 0x0000001e0300720c */ /* 0x000fc60003f64070 */
[----:B------:R-:W-:Y:S01]  /*1e40*/  @!P6 IMAD.IADD R29, R29, 0x1, -R3 ;  /* 0x000000011d1de824 */ /* 0x000fe200078e0a03 */
[----:B------:R-:W-:Y:S01]  /*1e50*/  ISETP.GT.U32.AND P6, PT, R3, R33, PT ;  /* 0x000000210300720c */ /* 0x000fe20003fc4070 */
[----:B------:R-:W-:-:S04]  /*1e60*/  IMAD.HI.U32 R35, R8, R38, RZ ;  /* 0x0000002608237227 */ /* 0x000fc800078e00ff */
[----:B------:R-:W-:Y:S02]  /*1e70*/  IMAD.MOV R34, RZ, RZ, -R34 ;  /* 0x000000ffff227224 */ /* 0x000fe400078e0a22 */
[----:B------:R-:W-:Y:S02]  /*1e80*/  IMAD.MOV R35, RZ, RZ, -R35 ;  /* 0x000000ffff237224 */ /* 0x000fe400078e0a23 */
[C---:B------:R-:W-:Y:S02]  /*1e90*/  IMAD R34, R3.reuse, R34, R37 ;  /* 0x0000002203227224 */ /* 0x040fe400078e0225 */
[--C-:B------:R-:W-:Y:S01]  /*1ea0*/  @!P0 IMAD.IADD R28, R28, 0x1, -R3.reuse ;  /* 0x000000011c1c8824 */ /* 0x100fe200078e0a03 */
[C---:B------:R-:W-:Y:S01]  /*1eb0*/  ISETP.GT.U32.AND P0, PT, R3.reuse, R32, PT ;  /* 0x000000200300720c */ /* 0x040fe20003f04070 */
[C---:B------:R-:W-:Y:S02]  /*1ec0*/  IMAD R35, R3.reuse, R35, R38 ;  /* 0x0000002303237224 */ /* 0x040fe400078e0226 */
[--C-:B------:R-:W-:Y:S01]  /*1ed0*/  @!P3 IMAD.IADD R30, R30, 0x1, -R3.reuse ;  /* 0x000000011e1eb824 */ /* 0x100fe200078e0a03 */
[----:B------:R-:W-:Y:S01]  /*1ee0*/  ISETP.GT.U32.AND P3, PT, R3, R34, PT ;  /* 0x000000220300720c */ /* 0x000fe20003f64070 */
[----:B------:R-:W-:Y:S01]  /*1ef0*/  @!P6 IMAD.IADD R33, R33, 0x1, -R3 ;  /* 0x000000012121e824 */ /* 0x000fe200078e0a03 */
[----:B------:R-:W-:Y:S01]  /*1f00*/  ISETP.GT.U32.AND P6, PT, R3, R35, PT ;  /* 0x000000230300720c */ /* 0x000fe20003fc4070 */
[----:B------:R-:W-:-:S02]  /*1f10*/  @!P5 IMAD.MOV R28, RZ, RZ, -R28 ;  /* 0x000000ffff1cd224 */ /* 0x000fc400078e0a1c */
[----:B------:R-:W-:Y:S01]  /*1f20*/  @!P1 IMAD.MOV R31, RZ, RZ, -R31 ;  /* 0x000000ffff1f9224 */ /* 0x000fe200078e0a1f */
[----:B------:R-:W-:Y:S01]  /*1f30*/  ISETP.GT.U32.AND P1, PT, R3, R33, PT ;  /* 0x000000210300720c */ /* 0x000fe20003f24070 */
[----:B------:R-:W-:-:S04]  /*1f40*/  IMAD.HI.U32 R37, R8, R40, RZ ;  /* 0x0000002808257227 */ /* 0x000fc800078e00ff */
[--C-:B------:R-:W-:Y:S01]  /*1f50*/  @!P0 IMAD.IADD R32, R32, 0x1, -R3.reuse ;  /* 0x0000000120208824 */ /* 0x100fe200078e0a03 */
[----:B------:R-:W-:Y:S01]  /*1f60*/  ISETP.GE.AND P0, PT, R41, RZ, PT ;  /* 0x000000ff2900720c */ /* 0x000fe20003f06270 */
[--C-:B------:R-:W-:Y:S01]  /*1f70*/  @!P3 IMAD.IADD R34, R34, 0x1, -R3.reuse ;  /* 0x000000012222b824 */ /* 0x100fe200078e0a03 */
[----:B------:R-:W-:Y:S01]  /*1f80*/  IABS R41, R42 ;  /* 0x0000002a00297213 */ /* 0x000fe20000000000 */
[----:B------:R-:W-:Y:S01]  /*1f90*/  @!P6 IMAD.IADD R35, R35, 0x1, -R3 ;  /* 0x000000012323e824 */ /* 0x000fe200078e0a03 */
[----:B------:R-:W-:Y:S01]  /*1fa0*/  ISETP.GE.AND P3, PT, R80, RZ, PT ;  /* 0x000000ff5000720c */ /* 0x000fe20003f66270 */
[C---:B------:R-:W-:Y:S01]  /*1fb0*/  IMAD.HI.U32 R36, R8.reuse, R39, RZ ;  /* 0x0000002708247227 */ /* 0x040fe200078e00ff */
[C---:B------:R-:W-:Y:S02]  /*1fc0*/  ISETP.GT.U32.AND P5, PT, R3.reuse, R34, PT ;  /* 0x000000220300720c */ /* 0x040fe40003fa4070 */
[----:B------:R-:W-:Y:S01]  /*1fd0*/  ISETP.GT.U32.AND P6, PT, R3, R35, PT ;  /* 0x000000230300720c */ /* 0x000fe20003fc4070 */
[----:B------:R-:W-:Y:S01]  /*1fe0*/  IMAD.HI.U32 R38, R8, R41, RZ ;  /* 0x0000002908267227 */ /* 0x000fe200078e00ff */
[----:B------:R-:W-:-:S03]  /*1ff0*/  IABS R80, R69 ;  /* 0x0000004500507213 */ /* 0x000fc60000000000 */
[----:B------:R-:W-:Y:S02]  /*2000*/  IMAD.MOV R38, RZ, RZ, -R38 ;  /* 0x000000ffff267224 */ /* 0x000fe400078e0a26 */
[----:B------:R-:W-:Y:S02]  /*2010*/  IMAD.MOV R37, RZ, RZ, -R37 ;  /* 0x000000ffff257224 */ /* 0x000fe400078e0a25 */
[C---:B------:R-:W-:Y:S01]  /*2020*/  IMAD R38, R3.reuse, R38, R41 ;  /* 0x0000002603267224 */ /* 0x040fe200078e0229 */
[----:B------:R-:W-:Y:S01]  /*2030*/  IABS R41, R46 ;  /* 0x0000002e00297213 */ /* 0x000fe20000000000 */
[----:B------:R-:W-:Y:S02]  /*2040*/  IMAD.MOV R36, RZ, RZ, -R36 ;  /* 0x000000ffff247224 */ /* 0x000fe400078e0a24 */
[C---:B------:R-:W-:Y:S02]  /*2050*/  IMAD R37, R3.reuse, R37, R40 ;  /* 0x0000002503257224 */ /* 0x040fe400078e0228 */
[----:B------:R-:W-:Y:S01]  /*2060*/  @!P2 IMAD.MOV R27, RZ, RZ, -R27 ;  /* 0x000000ffff1ba224 */ /* 0x000fe200078e0a1b */
[C---:B------:R-:W-:Y:S01]  /*2070*/  ISETP.GT.U32.AND P2, PT, R3.reuse, R32, PT ;  /* 0x000000200300720c */ /* 0x040fe20003f44070 */
[--C-:B------:R-:W-:Y:S01]  /*2080*/  @!P5 IMAD.IADD R34, R34, 0x1, -R3.reuse ;  /* 0x000000012222d824 */ /* 0x100fe200078e0a03 */
[----:B------:R-:W-:Y:S01]  /*2090*/  ISETP.GT.U32.AND P5, PT, R3, R38, PT ;  /* 0x000000260300720c */ /* 0x000fe20003fa4070 */
[----:B------:R-:W-:Y:S01]  /*20a0*/  IMAD.MOV.U32 R40, RZ, RZ, R44 ;  /* 0x000000ffff287224 */ /* 0x000fe200078e002c */
[----:B------:R-:W-:Y:S01]  /*20b0*/  IABS R44, R43 ;  /* 0x0000002b002c7213 */ /* 0x000fe20000000000 */
[----:B------:R-:W-:Y:S01]  /*20c0*/  @!P6 IMAD.IADD R35, R35, 0x1, -R3 ;  /* 0x000000012323e824 */ /* 0x000fe200078e0a03 */
[----:B------:R-:W-:Y:S01]  /*20d0*/  ISETP.GE.AND P6, PT, R72, RZ, PT ;  /* 0x000000ff4800720c */ /* 0x000fe20003fc6270 */
[----:B------:R-:W-:Y:S01]  /*20e0*/  IMAD R36, R3, R36, R39 ;  /* 0x0000002403247224 */ /* 0x000fe200078e0227 */
[----:B------:R-:W-:Y:S01]  /*20f0*/  IABS R72, R71 ;  /* 0x0000004700487213 */ /* 0x000fe20000000000 */
[----:B------:R-:W-:Y:S01]  /*2100*/  @!P1 IMAD.IADD R33, R33, 0x1, -R3 ;  /* 0x0000000121219824 */ /* 0x000fe200078e0a03 */
[----:B------:R-:W-:Y:S01]  /*2110*/  ISETP.GE.AND P1, PT, R74, RZ, PT ;  /* 0x000000ff4a00720c */ /* 0x000fe20003f26270 */
[----:B------:R-:W-:Y:S01]  /*2120*/  IMAD.HI.U32 R39, R8, R40, RZ ;  /* 0x0000002808277227 */ /* 0x000fe200078e00ff */
[----:B------:R-:W-:-:S03]  /*2130*/  IABS R74, R73 ;  /* 0x00000049004a7213 */ /* 0x000fc60000000000 */
[----:B------:R-:W-:Y:S02]  /*2140*/  IMAD.MOV R39, RZ, RZ, -R39 ;  /* 0x000000ffff277224 */ /* 0x000fe400078e0a27 */
[--C-:B------:R-:W-:Y:S01]  /*2150*/  @!P2 IMAD.IADD R32, R32, 0x1, -R3.reuse ;  /* 0x000000012020a824 */ /* 0x100fe200078e0a03 */
[----:B------:R-:W-:Y:S01]  /*2160*/  ISETP.GE.AND P2, PT, R76, RZ, PT ;  /* 0x000000ff4c00720c */ /* 0x000fe20003f46270 */
[----:B------:R-:W-:Y:S01]  /*2170*/  IMAD R39, R3, R39, R40 ;  /* 0x0000002703277224 */ /* 0x000fe200078e0228 */
[----:B------:R-:W-:Y:S01]  /*2180*/  IABS R76, R77 ;  /* 0x0000004d004c7213 */ /* 0x000fe20000000000 */
[----:B------:R-:W-:Y:S02]  /*2190*/  @!P5 IMAD.IADD R38, R38, 0x1, -R3 ;  /* 0x000000012626d824 */ /* 0x000fe400078e0a03 */
[----:B------:R-:W-:-:S04]  /*21a0*/  IMAD.HI.U32 R40, R8, R41, RZ ;  /* 0x0000002908287227 */ /* 0x000fc800078e00ff */
[----:B------:R-:W-:Y:S01]  /*21b0*/  @!P0 IMAD.MOV R30, RZ, RZ, -R30 ;  /* 0x000000ffff1e8224 */ /* 0x000fe200078e0a1e */
[C---:B------:R-:W-:Y:S01]  /*21c0*/  ISETP.GT.U32.AND P0, PT, R3.reuse, R37, PT ;  /* 0x000000250300720c */ /* 0x040fe20003f04070 */
[----:B------:R-:W-:Y:S01]  /*21d0*/  @!P6 IMAD.MOV R35, RZ, RZ, -R35 ;  /* 0x000000ffff23e224 */ /* 0x000fe200078e0a23 */
[C---:B------:R-:W-:Y:S01]  /*21e0*/  ISETP.GT.U32.AND P6, PT, R3.reuse, R39, PT ;  /* 0x000000270300720c */ /* 0x040fe20003fc4070 */
[----:B------:R-:W-:Y:S01]  /*21f0*/  @!P3 IMAD.MOV R32, RZ, RZ, -R32 ;  /* 0x000000ffff20b224 */ /* 0x000fe200078e0a20 */
[C---:B------:R-:W-:Y:S01]  /*2200*/  ISETP.GT.U32.AND P3, PT, R3.reuse, R38, PT ;  /* 0x000000260300720c */ /* 0x040fe20003f64070 */
[----:B------:R-:W-:Y:S01]  /*2210*/  @!P1 IMAD.MOV R34, RZ, RZ, -R34 ;  /* 0x000000ffff229224 */ /* 0x000fe200078e0a22 */
[----:B------:R-:W-:Y:S01]  /*2220*/  ISETP.GE.AND P1, PT, R42, RZ, PT ;  /* 0x000000ff2a00720c */ /* 0x000fe20003f26270 */
[----:B------:R-:W-:Y:S02]  /*2230*/  IMAD.MOV R40, RZ, RZ, -R40 ;  /* 0x000000ffff287224 */ /* 0x000fe400078e0a28 */
[----:B------:R-:W-:Y:S01]  /*2240*/  IMAD.MOV.U32 R42, RZ, RZ, R44 ;  /* 0x000000ffff2a7224 */ /* 0x000fe200078e002c */
[----:B------:R-:W-:Y:S01]  /*2250*/  IABS R44, R48 ;  /* 0x00000030002c7213 */ /* 0x000fe20000000000 */
[----:B------:R-:W-:Y:S01]  /*2260*/  @!P4 IMAD.MOV R29, RZ, RZ, -R29 ;  /* 0x000000ffff1dc224 */ /* 0x000fe200078e0a1d */
[C---:B------:R-:W-:Y:S01]  /*2270*/  ISETP.GT.U32.AND P4, PT, R3.reuse, R36, PT ;  /* 0x000000240300720c */ /* 0x040fe20003f84070 */
[----:B------:R-:W-:-:S02]  /*2280*/  IMAD R40, R3, R40, R41 ;  /* 0x0000002803287224 */ /* 0x000fc400078e0229 */
[----:B------:R-:W-:-:S04]  /*2290*/  IMAD.HI.U32 R41, R8, R42, RZ ;  /* 0x0000002a08297227 */ /* 0x000fc800078e00ff */
[----:B------:R-:W-:Y:S02]  /*22a0*/  IMAD.MOV R41, RZ, RZ, -R41 ;  /* 0x000000ffff297224 */ /* 0x000fe400078e0a29 */
[--C-:B------:R-:W-:Y:S01]  /*22b0*/  @!P0 IMAD.IADD R37, R37, 0x1, -R3.reuse ;  /* 0x0000000125258824 */ /* 0x100fe200078e0a03 */
[----:B------:R-:W-:Y:S01]  /*22c0*/  ISETP.GE.AND P0, PT, R70, RZ, PT ;  /* 0x000000ff4600720c */ /* 0x000fe20003f06270 */
[--C-:B------:R-:W-:Y:S01]  /*22d0*/  @!P6 IMAD.IADD R39, R39, 0x1, -R3.reuse ;  /* 0x000000012727e824 */ /* 0x100fe200078e0a03 */
[----:B------:R-:W-:Y:S01]  /*22e0*/  IABS R70, R55 ;  /* 0x0000003700467213 */ /* 0x000fe20000000000 */
[----:B------:R-:W-:Y:S01]  /*22f0*/  @!P3 IMAD.IADD R38, R38, 0x1, -R3 ;  /* 0x000000012626b824 */ /* 0x000fe200078e0a03 */
[C---:B------:R-:W-:Y:S01]  /*2300*/  ISETP.GT.U32.AND P3, PT, R3.reuse, R40, PT ;  /* 0x000000280300720c */ /* 0x040fe20003f64070 */
[C---:B------:R-:W-:Y:S01]  /*2310*/  IMAD R41, R3.reuse, R41, R42 ;  /* 0x0000002903297224 */ /* 0x040fe200078e022a */
[C---:B------:R-:W-:Y:S01]  /*2320*/  ISETP.GT.U32.AND P6, PT, R3.reuse, R39, PT ;  /* 0x000000270300720c */ /* 0x040fe20003fc4070 */
[----:B------:R-:W-:Y:S01]  /*2330*/  @!P2 IMAD.MOV R33, RZ, RZ, -R33 ;  /* 0x000000ffff21a224 */ /* 0x000fe200078e0a21 */
[C---:B------:R-:W-:Y:S01]  /*2340*/  ISETP.GT.U32.AND P2, PT, R3.reuse, R37, PT ;  /* 0x000000250300720c */ /* 0x040fe20003f44070 */
[----:B------:R-:W-:Y:S01]  /*2350*/  @!P4 IMAD.IADD R36, R36, 0x1, -R3 ;  /* 0x000000012424c824 */ /* 0x000fe200078e0a03 */
[----:B------:R-:W-:Y:S01]  /*2360*/  ISETP.GE.AND P4, PT, R66, RZ, PT ;  /* 0x000000ff4200720c */ /* 0x000fe20003f86270 */
[----:B------:R-:W-:Y:S01]  /*2370*/  @!P1 IMAD.MOV R38, RZ, RZ, -R38 ;  /* 0x000000ffff269224 */ /* 0x000fe200078e0a26 */
[C---:B------:R-:W-:Y:S01]  /*2380*/  ISETP.GT.U32.AND P1, PT, R3.reuse, R41, PT ;  /* 0x000000290300720c */ /* 0x040fe20003f24070 */
[----:B------:R-:W-:Y:S01]  /*2390*/  IMAD.HI.U32 R42, R8, R44, RZ ;  /* 0x0000002c082a7227 */ /* 0x000fe200078e00ff */
[----:B------:R-:W-:-:S02]  /*23a0*/  ISETP.GT.U32.AND P5, PT, R3, R36, PT ;  /* 0x000000240300720c */ /* 0x000fc40003fa4070 */
[----:B------:R-:W-:Y:S01]  /*23b0*/  IABS R66, R58 ;  /* 0x0000003a00427213 */ /* 0x000fe20000000000 */
[--C-:B------:R-:W-:Y:S02]  /*23c0*/  @!P3 IMAD.IADD R40, R40, 0x1, -R3.reuse ;  /* 0x000000012828b824 */ /* 0x100fe400078e0a03 */
[--C-:B------:R-:W-:Y:S01]  /*23d0*/  @!P6 IMAD.IADD R39, R39, 0x1, -R3.reuse ;  /* 0x000000012727e824 */ /* 0x100fe200078e0a03 */
[----:B------:R-:W-:Y:S01]  /*23e0*/  ISETP.GE.AND P6, PT, R47, RZ, PT ;  /* 0x000000ff2f00720c */ /* 0x000fe20003fc6270 */
[--C-:B------:R-:W-:Y:S01]  /*23f0*/  @!P2 IMAD.IADD R37, R37, 0x1, -R3.reuse ;  /* 0x000000012525a824 */ /* 0x100fe200078e0a03 */
[----:B------:R-:W-:Y:S01]  /*2400*/  ISETP.GE.AND P2, PT, R46, RZ, PT ;  /* 0x000000ff2e00720c */ /* 0x000fe20003f46270 */
[----:B------:R-:W-:Y:S01]  /*2410*/  IMAD.MOV R42, RZ, RZ, -R42 ;  /* 0x000000ffff2a7224 */ /* 0x000fe200078e0a2a */
[----:B------:R-:W-:Y:S01]  /*2420*/  IABS R46, R47 ;  /* 0x0000002f002e7213 */ /* 0x000fe20000000000 */
[--C-:B------:R-:W-:Y:S01]  /*2430*/  @!P1 IMAD.IADD R41, R41, 0x1, -R3.reuse ;  /* 0x0000000129299824 */ /* 0x100fe200078e0a03 */
[----:B------:R-:W-:Y:S01]  /*2440*/  IABS R47, R49 ;  /* 0x00000031002f7213 */ /* 0x000fe20000000000 */
[----:B------:R-:W-:Y:S01]  /*2450*/  @!P5 IMAD.IADD R36, R36, 0x1, -R3 ;  /* 0x000000012424d824 */ /* 0x000fe200078e0a03 */
[C---:B------:R-:W-:Y:S01]  /*2460*/  ISETP.GT.U32.AND P3, PT, R3.reuse, R40, PT ;  /* 0x000000280300720c */ /* 0x040fe20003f64070 */
[C---:B------:R-:W-:Y:S01]  /*2470*/  IMAD R42, R3.reuse, R42, R44 ;  /* 0x0000002a032a7224 */ /* 0x040fe200078e022c */
[----:B------:R-:W-:Y:S01]  /*2480*/  ISETP.GT.U32.AND P1, PT, R3, R41, PT ;  /* 0x000000290300720c */ /* 0x000fe20003f24070 */
[----:B------:R-:W-:Y:S01]  /*2490*/  IMAD.HI.U32 R44, R8, R47, RZ ;  /* 0x0000002f082c7227 */ /* 0x000fe200078e00ff */
[----:B------:R-:W-:-:S02]  /*24a0*/  ISETP.GE.AND P5, PT, R50, RZ, PT ;  /* 0x000000ff3200720c */ /* 0x000fc40003fa6270 */
[----:B------:R-:W-:Y:S01]  /*24b0*/  IABS R50, R60 ;  /* 0x0000003c00327213 */ /* 0x000fe20000000000 */
[----:B------:R-:W-:Y:S01]  /*24c0*/  @!P4 IMAD.MOV R36, RZ, RZ, -R36 ;  /* 0x000000ffff24c224 */ /* 0x000fe200078e0a24 */
[----:B------:R-:W-:Y:S01]  /*24d0*/  ISETP.GE.AND P4, PT, R43, RZ, PT ;  /* 0x000000ff2b00720c */ /* 0x000fe20003f86270 */
[----:B------:R-:W-:-:S04]  /*24e0*/  IMAD.HI.U32 R43, R8, R46, RZ ;  /* 0x0000002e082b7227 */ /* 0x000fc800078e00ff */
[----:B------:R-:W-:Y:S02]  /*24f0*/  IMAD.MOV R44, RZ, RZ, -R44 ;  /* 0x000000ffff2c7224 */ /* 0x000fe400078e0a2c */
[----:B------:R-:W-:Y:S02]  /*2500*/  IMAD.MOV R43, RZ, RZ, -R43 ;  /* 0x000000ffff2b7224 */ /* 0x000fe400078e0a2b */
[C---:B------:R-:W-:Y:S02]  /*2510*/  IMAD R44, R3.reuse, R44, R47 ;  /* 0x0000002c032c7224 */ /* 0x040fe400078e022f */
[----:B------:R-:W-:Y:S01]  /*2520*/  @!P0 IMAD.MOV R37, RZ, RZ, -R37 ;  /* 0x000000ffff258224 */ /* 0x000fe200078e0a25 */
[----:B------:R-:W-:Y:S01]  /*2530*/  ISETP.GE.AND P0, PT, R48, RZ, PT ;  /* 0x000000ff3000720c */ /* 0x000fe20003f06270 */
[C---:B------:R-:W-:Y:S01]  /*2540*/  IMAD R43, R3.reuse, R43, R46 ;  /* 0x0000002b032b7224 */ /* 0x040fe200078e022e */
[----:B------:R-:W-:Y:S01]  /*2550*/  IABS R48, R62 ;  /* 0x0000003e00307213 */ /* 0x000fe20000000000 */
[--C-:B------:R-:W-:Y:S01]  /*2560*/  @!P3 IMAD.IADD R40, R40, 0x1, -R3.reuse ;  /* 0x000000012828b824 */ /* 0x100fe200078e0a03 */
[----:B------:R-:W-:Y:S01]  /*2570*/  ISETP.GT.U32.AND P3, PT, R3, R42, PT ;  /* 0x0000002a0300720c */ /* 0x000fe20003f64070 */
[----:B------:R-:W-:Y:S01]  /*2580*/  @!P1 IMAD.IADD R41, R41, 0x1, -R3 ;  /* 0x0000000129299824 */ /* 0x000fe200078e0a03 */
[C---:B------:R-:W-:Y:S01]  /*2590*/  ISETP.GT.U32.AND P1, PT, R3.reuse, R44, PT ;  /* 0x0000002c0300720c */ /* 0x040fe20003f24070 */
[----:B------:R-:W-:Y:S01]  /*25a0*/  @!P5 IMAD.MOV R39, RZ, RZ, -R39 ;  /* 0x000000ffff27d224 */ /* 0x000fe200078e0a27 */
[----:B------:R-:W-:Y:S01]  /*25b0*/  ISETP.GT.U32.AND P5, PT, R3, R43, PT ;  /* 0x0000002b0300720c */ /* 0x000fe20003fa4070 */
[----:B------:R-:W-:-:S04]  /*25c0*/  IMAD.HI.U32 R46, R8, R48, RZ ;  /* 0x00000030082e7227 */ /* 0x000fc800078e00ff */
[----:B------:R-:W-:Y:S01]  /*25d0*/  @!P2 IMAD.MOV R40, RZ, RZ, -R40 ;  /* 0x000000ffff28a224 */ /* 0x000fe200078e0a28 */
[----:B------:R-:W-:Y:S01]  /*25e0*/  ISETP.GE.AND P2, PT, R49, RZ, PT ;  /* 0x000000ff3100720c */ /* 0x000fe20003f46270 */
[----:B------:R-:W-:Y:S02]  /*25f0*/  IMAD.MOV R46, RZ, RZ, -R46 ;  /* 0x000000ffff2e7224 */ /* 0x000fe400078e0a2e */
[----:B------:R-:W-:Y:S01]  /*2600*/  IMAD.MOV.U32 R49, RZ, RZ, R50 ;  /* 0x000000ffff317224 */ /* 0x000fe200078e0032 */
[----:B------:R-:W-:Y:S01]  /*2610*/  IABS R50, R52 ;  /* 0x0000003400327213 */ /* 0x000fe20000000000 */
[--C-:B------:R-:W-:Y:S02]  /*2620*/  @!P3 IMAD.IADD R42, R42, 0x1, -R3.reuse ;  /* 0x000000012a2ab824 */ /* 0x100fe400078e0a03 */
[C---:B------:R-:W-:Y:S02]  /*2630*/  IMAD R46, R3.reuse, R46, R48 ;  /* 0x0000002e032e7224 */ /* 0x040fe400078e0230 */
[----:B------:R-:W-:Y:S01]  /*2640*/  @!P1 IMAD.IADD R44, R44, 0x1, -R3 ;  /* 0x000000012c2c9824 */ /* 0x000fe200078e0a03 */
[----:B------:R-:W-:Y:S01]  /*2650*/  ISETP.GT.U32.AND P3, PT, R3, R42, PT ;  /* 0x0000002a0300720c */ /* 0x000fe20003f64070 */
[----:B------:R-:W-:-:S03]  /*2660*/  IMAD.HI.U32 R47, R8, R49, RZ ;  /* 0x00000031082f7227 */ /* 0x000fc600078e00ff */
[----:B------:R-:W-:Y:S01]  /*2670*/  ISETP.GT.U32.AND P1, PT, R3, R44, PT ;  /* 0x0000002c0300720c */ /* 0x000fe20003f24070 */
[----:B------:R-:W-:Y:S02]  /*2680*/  @!P5 IMAD.IADD R43, R43, 0x1, -R3 ;  /* 0x000000012b2bd824 */ /* 0x000fe400078e0a03 */
[----:B------:R-:W-:Y:S01]  /*2690*/  @!P4 IMAD.MOV R41, RZ, RZ, -R41 ;  /* 0x000000ffff29c224 */ /* 0x000fe200078e0a29 */
[C---:B------:R-:W-:Y:S01]  /*26a0*/  ISETP.GT.U32.AND P4, PT, R3.reuse, R46, PT ;  /* 0x0000002e0300720c */ /* 0x040fe20003f84070 */
[----:B------:R-:W-:Y:S01]  /*26b0*/  IMAD.MOV R48, RZ, RZ, -R47 ;  /* 0x000000ffff307224 */ /* 0x000fe200078e0a2f */
[----:B------:R-:W-:Y:S01]  /*26c0*/  ISETP.GT.U32.AND P5, PT, R3, R43, PT ;  /* 0x0000002b0300720c */ /* 0x000fe20003fa4070 */
[----:B------:R-:W-:-:S04]  /*26d0*/  IMAD.HI.U32 R47, R8, R50, RZ ;  /* 0x00000032082f7227 */ /* 0x000fc800078e00ff */
[C---:B------:R-:W-:Y:S02]  /*26e0*/  IMAD R48, R3.reuse, R48, R49 ;  /* 0x0000003003307224 */ /* 0x040fe400078e0231 */
[----:B------:R-:W-:Y:S02]  /*26f0*/  IMAD.MOV R49, RZ, RZ, -R47 ;  /* 0x000000ffff317224 */ /* 0x000fe400078e0a2f */
[--C-:B------:R-:W-:Y:S01]  /*2700*/  @!P3 IMAD.IADD R42, R42, 0x1, -R3.reuse ;  /* 0x000000012a2ab824 */ /* 0x100fe200078e0a03 */
[----:B------:R-:W-:Y:S01]  /*2710*/  ISETP.GE.AND P3, PT, R62, RZ, PT ;  /* 0x000000ff3e00720c */ /* 0x000fe20003f66270 */
[C---:B------:R-:W-:Y:S02]  /*2720*/  IMAD R50, R3.reuse, R49, R50 ;  /* 0x0000003103327224 */ /* 0x040fe400078e0232 */
[--C-:B------:R-:W-:Y:S02]  /*2730*/  @!P4 IMAD.IADD R46, R46, 0x1, -R3.reuse ;  /* 0x000000012e2ec824 */ /* 0x100fe400078e0a03 */
[--C-:B------:R-:W-:Y:S01]  /*2740*/  @!P1 IMAD.IADD R44, R44, 0x1, -R3.reuse ;  /* 0x000000012c2c9824 */ /* 0x100fe200078e0a03 */
[C---:B------:R-:W-:Y:S01]  /*2750*/  ISETP.GT.U32.AND P1, PT, R3.reuse, R50, PT ;  /* 0x000000320300720c */ /* 0x040fe20003f24070 */
[----:B------:R-:W-:Y:S01]  /*2760*/  IMAD.MOV.U32 R62, RZ, RZ, R66 ;  /* 0x000000ffff3e7224 */ /* 0x000fe200078e0042 */
[----:B------:R-:W-:Y:S01]  /*2770*/  ISETP.GT.U32.AND P4, PT, R3, R46, PT ;  /* 0x0000002e0300720c */ /* 0x000fe20003f84070 */
[----:B------:R-:W-:Y:S01]  /*2780*/  @!P5 IMAD.IADD R43, R43, 0x1, -R3 ;  /* 0x000000012b2bd824 */ /* 0x000fe200078e0a03 */
[----:B------:R-:W-:Y:S01]  /*2790*/  ISETP.GT.U32.AND P5, PT, R3, R48, PT ;  /* 0x000000300300720c */ /* 0x000fe20003fa4070 */
[----:B------:R-:W-:Y:S01]  /*27a0*/  IMAD.HI.U32 R47, R8, R62, RZ ;  /* 0x0000003e082f7227 */ /* 0x000fe200078e00ff */
[----:B------:R-:W-:-:S03]  /*27b0*/  IABS R66, R78 ;  /* 0x0000004e00427213 */ /* 0x000fc60000000000 */
[----:B------:R-:W-:Y:S02]  /*27c0*/  IMAD.MOV R47, RZ, RZ, -R47 ;  /* 0x000000ffff2f7224 */ /* 0x000fe400078e0a2f */
[----:B------:R-:W-:Y:S01]  /*27d0*/  @!P6 IMAD.MOV R43, RZ, RZ, -R43 ;  /* 0x000000ffff2be224 */ /* 0x000fe200078e0a2b */
[----:B------:R-:W-:Y:S01]  /*27e0*/  ISETP.GE.AND P6, PT, R52, RZ, PT ;  /* 0x000000ff3400720c */ /* 0x000fe20003fc6270 */
[C---:B------:R-:W-:Y:S01]  /*27f0*/  IMAD R52, R3.reuse, R47, R62 ;  /* 0x0000002f03347224 */ /* 0x040fe200078e023e */
[----:B------:R-:W-:Y:S01]  /*2800*/  IABS R62, R54 ;  /* 0x00000036003e7213 */ /* 0x000fe20000000000 */
[--C-:B------:R-:W-:Y:S02]  /*2810*/  @!P1 IMAD.IADD R50, R50, 0x1, -R3.reuse ;  /* 0x0000000132329824 */ /* 0x100fe400078e0a03 */
[--C-:B------:R-:W-:Y:S02]  /*2820*/  @!P5 IMAD.IADD R48, R48, 0x1, -R3.reuse ;  /* 0x000000013030d824 */ /* 0x100fe400078e0a03 */
[----:B------:R-:W-:Y:S01]  /*2830*/  @!P4 IMAD.IADD R46, R46, 0x1, -R3 ;  /* 0x000000012e2ec824 */ /* 0x000fe200078e0a03 */
[C---:B------:R-:W-:Y:S01]  /*2840*/  ISETP.GT.U32.AND P4, PT, R3.reuse, R52, PT ;  /* 0x000000340300720c */ /* 0x040fe20003f84070 */
[----:B------:R-:W-:Y:S01]  /*2850*/  @!P0 IMAD.MOV R42, RZ, RZ, -R42 ;  /* 0x000000ffff2a8224 */ /* 0x000fe200078e0a2a */
[----:B------:R-:W-:Y:S01]  /*2860*/  ISETP.GT.U32.AND P1, PT, R3, R50, PT ;  /* 0x000000320300720c */ /* 0x000fe20003f24070 */
[----:B------:R-:W-:Y:S01]  /*2870*/  IMAD.HI.U32 R49, R8, R62, RZ ;  /* 0x0000003e08317227 */ /* 0x000fe200078e00ff */
[----:B------:R-:W-:-:S02]  /*2880*/  ISETP.GE.AND P0, PT, R60, RZ, PT ;  /* 0x000000ff3c00720c */ /* 0x000fc40003f06270 */
[----:B------:R-:W-:Y:S01]  /*2890*/  ISETP.GT.U32.AND P5, PT, R3, R48, PT ;  /* 0x000000300300720c */ /* 0x000fe20003fa4070 */
[----:B------:R-:W-:Y:S01]  /*28a0*/  IMAD.MOV.U32 R47, RZ, RZ, R44 ;  /* 0x000000ffff2f7224 */ /* 0x000fe200078e002c */
[----:B------:R-:W-:Y:S01]  /*28b0*/  IABS R60, R56 ;  /* 0x00000038003c7213 */ /* 0x000fe20000000000 */
[----:B------:R-:W-:Y:S02]  /*28c0*/  IMAD.MOV R49, RZ, RZ, -R49 ;  /* 0x000000ffff317224 */ /* 0x000fe400078e0a31 */
[----:B------:R-:W-:Y:S01]  /*28d0*/  @!P3 IMAD.MOV R46, RZ, RZ, -R46 ;  /* 0x000000ffff2eb224 */ /* 0x000fe200078e0a2e */
[----:B------:R-:W-:Y:S01]  /*28e0*/  ISETP.GE.AND P3, PT, R54, RZ, PT ;  /* 0x000000ff3600720c */ /* 0x000fe20003f66270 */
[----:B------:R-:W-:-:S04]  /*28f0*/  IMAD.HI.U32 R44, R8, R60, RZ ;  /* 0x0000003c082c7227 */ /* 0x000fc800078e00ff */
[----:B------:R-:W-:Y:S02]  /*2900*/  IMAD.MOV R44, RZ, RZ, -R44 ;  /* 0x000000ffff2c7224 */ /* 0x000fe400078e0a2c */
[--C-:B------:R-:W-:Y:S02]  /*2910*/  @!P4 IMAD.IADD R52, R52, 0x1, -R3.reuse ;  /* 0x000000013434c824 */ /* 0x100fe400078e0a03 */
[C---:B------:R-:W-:Y:S01]  /*2920*/  IMAD R54, R3.reuse, R49, R62 ;  /* 0x0000003103367224 */ /* 0x040fe200078e023e */
[----:B------:R-:W-:Y:S01]  /*2930*/  IABS R62, R64 ;  /* 0x00000040003e7213 */ /* 0x000fe20000000000 */
[--C-:B------:R-:W-:Y:S01]  /*2940*/  @!P1 IMAD.IADD R50, R50, 0x1, -R3.reuse ;  /* 0x0000000132329824 */ /* 0x100fe200078e0a03 */
[C---:B------:R-:W-:Y:S01]  /*2950*/  ISETP.GT.U32.AND P4, PT, R3.reuse, R52, PT ;  /* 0x000000340300720c */ /* 0x040fe20003f84070 */
[----:B------:R-:W-:Y:S01]  /*2960*/  @!P5 IMAD.IADD R48, R48, 0x1, -R3 ;  /* 0x000000013030d824 */ /* 0x000fe200078e0a03 */
[----:B------:R-:W-:Y:S01]  /*2970*/  ISETP.GE.AND P5, PT, R56, RZ, PT ;  /* 0x000000ff3800720c */ /* 0x000fe20003fa6270 */
[C---:B------:R-:W-:Y:S01]  /*2980*/  IMAD R44, R3.reuse, R44, R60 ;  /* 0x0000002c032c7224 */ /* 0x040fe200078e023c */
[----:B------:R-:W-:Y:S01]  /*2990*/  IABS R56, R51 ;  /* 0x0000003300387213 */ /* 0x000fe20000000000 */
[----:B------:R-:W-:Y:S01]  /*29a0*/  @!P6 IMAD.MOV R50, RZ, RZ, -R50 ;  /* 0x000000ffff32e224 */ /* 0x000fe200078e0a32 */
[C---:B------:R-:W-:Y:S01]  /*29b0*/  ISETP.GT.U32.AND P6, PT, R3.reuse, R54, PT ;  /* 0x000000360300720c */ /* 0x040fe20003fc4070 */
[----:B------:R-:W-:Y:S01]  /*29c0*/  @!P2 IMAD.MOV R47, RZ, RZ, -R47 ;  /* 0x000000ffff2fa224 */ /* 0x000fe200078e0a2f */
[----:B------:R-:W-:Y:S01]  /*29d0*/  ISETP.GE.AND P2, PT, R58, RZ, PT ;  /* 0x000000ff3a00720c */ /* 0x000fe20003f46270 */
[----:B------:R-:W-:Y:S01]  /*29e0*/  IMAD.HI.U32 R49, R8, R56, RZ ;  /* 0x0000003808317227 */ /* 0x000fe200078e00ff */
[----:B------:R-:W-:-:S02]  /*29f0*/  ISETP.GT.U32.AND P1, PT, R3, R44, PT ;  /* 0x0000002c0300720c */ /* 0x000fc40003f24070 */
[----:B------:R-:W-:Y:S01]  /*2a00*/  IABS R60, R53 ;  /* 0x00000035003c7213 */ /* 0x000fe20000000000 */
[----:B------:R-:W-:Y:S01]  /*2a10*/  IMAD.MOV R49, RZ, RZ, -R49 ;  /* 0x000000ffff317224 */ /* 0x000fe200078e0a31 */
[----:B------:R-:W-:Y:S01]  /*2a20*/  IABS R58, R15 ;  /* 0x0000000f003a7213 */ /* 0x000fe20000000000 */
[--C-:B------:R-:W-:Y:S01]  /*2a30*/  @!P4 IMAD.IADD R52, R52, 0x1, -R3.reuse ;  /* 0x000000013434c824 */ /* 0x100fe200078e0a03 */
[----:B------:R-:W-:Y:S01]  /*2a40*/  ISETP.GE.AND P4, PT, R15, RZ, PT ;  /* 0x000000ff0f00720c */ /* 0x000fe20003f86270 */
[C---:B------:R-:W-:Y:S02]  /*2a50*/  IMAD R56, R3.reuse, R49, R56 ;  /* 0x0000003103387224 */ /* 0x040fe400078e0238 */
[--C-:B------:R-:W-:Y:S02]  /*2a60*/  @!P6 IMAD.IADD R54, R54, 0x1, -R3.reuse ;  /* 0x000000013636e824 */ /* 0x100fe400078e0a03 */
[----:B------:R-:W-:Y:S01]  /*2a70*/  @!P2 IMAD.MOV R52, RZ, RZ, -R52 ;  /* 0x000000ffff34a224 */ /* 0x000fe200078e0a34 */
[C---:B------:R-:W-:Y:S01]  /*2a80*/  ISETP.GT.U32.AND P2, PT, R3.reuse, R56, PT ;  /* 0x000000380300720c */ /* 0x040fe20003f44070 */
[----:B------:R-:W-:Y:S01]  /*2a90*/  @!P1 IMAD.IADD R44, R44, 0x1, -R3 ;  /* 0x000000012c2c9824 */ /* 0x000fe200078e0a03 */
[----:B------:R-:W-:Y:S01]  /*2aa0*/  ISETP.GT.U32.AND P6, PT, R3, R54, PT ;  /* 0x000000360300720c */ /* 0x000fe20003fc4070 */
[----:B------:R-:W-:-:S03]  /*2ab0*/  IMAD.HI.U32 R49, R8, R60, RZ ;  /* 0x0000003c08317227 */ /* 0x000fc600078e00ff */
[----:B------:R-:W-:Y:S01]  /*2ac0*/  ISETP.GT.U32.AND P1, PT, R3, R44, PT ;  /* 0x0000002c0300720c */ /* 0x000fe20003f24070 */
[----:B------:R-:W-:Y:S01]  /*2ad0*/  @!P0 IMAD.MOV R48, RZ, RZ, -R48 ;  /* 0x000000ffff308224 */ /* 0x000fe200078e0a30 */
[----:B------:R-:W-:Y:S01]  /*2ae0*/  ISETP.GE.AND P0, PT, R51, RZ, PT ;  /* 0x000000ff3300720c */ /* 0x000fe20003f06270 */
[----:B------:R-:W-:-:S04]  /*2af0*/  IMAD.HI.U32 R15, R8, R58, RZ ;  /* 0x0000003a080f7227 */ /* 0x000fc800078e00ff */
[----:B------:R-:W-:-:S04]  /*2b00*/  IMAD.HI.U32 R51, R8, R62, RZ ;  /* 0x0000003e08337227 */ /* 0x000fc800078e00ff */
[----:B------:R-:W-:Y:S02]  /*2b10*/  IMAD.MOV R49, RZ, RZ, -R49 ;  /* 0x000000ffff317224 */ /* 0x000fe400078e0a31 */
[----:B------:R-:W-:Y:S02]  /*2b20*/  IMAD.MOV R15, RZ, RZ, -R15 ;  /* 0x000000ffff0f7224 */ /* 0x000fe400078e0a0f */
[----:B------:R-:W-:Y:S02]  /*2b30*/  IMAD.MOV R51, RZ, RZ, -R51 ;  /* 0x000000ffff337224 */ /* 0x000fe400078e0a33 */
[C---:B------:R-:W-:Y:S02]  /*2b40*/  IMAD R60, R3.reuse, R49, R60 ;  /* 0x00000031033c7224 */ /* 0x040fe400078e023c */
[C---:B------:R-:W-:Y:S01]  /*2b50*/  IMAD R58, R3.reuse, R15, R58 ;  /* 0x0000000f033a7224 */ /* 0x040fe200078e023a */
[----:B------:R-:W-:Y:S01]  /*2b60*/  IABS R15, R68 ;  /* 0x00000044000f7213 */ /* 0x000fe20000000000 */
[----:B------:R-:W-:-:S02]  /*2b70*/  IMAD R62, R3, R51, R62 ;  /* 0x00000033033e7224 */ /* 0x000fc400078e023e */
[--C-:B------:R-:W-:Y:S01]  /*2b80*/  @!P6 IMAD.IADD R54, R54, 0x1, -R3.reuse ;  /* 0x000000013636e824 */ /* 0x100fe200078e0a03 */
[C---:B------:R-:W-:Y:S01]  /*2b90*/  ISETP.GT.U32.AND P6, PT, R3.reuse, R58, PT ;  /* 0x0000003a0300720c */ /* 0x040fe20003fc4070 */
[--C-:B------:R-:W-:Y:S01]  /*2ba0*/  @!P2 IMAD.IADD R56, R56, 0x1, -R3.reuse ;  /* 0x000000013838a824 */ /* 0x100fe200078e0a03 */
[----:B------:R-:W-:Y:S01]  /*2bb0*/  ISETP.GT.U32.AND P2, PT, R3, R60, PT ;  /* 0x0000003c0300720c */ /* 0x000fe20003f44070 */
[----:B------:R-:W-:Y:S01]  /*2bc0*/  @!P1 IMAD.IADD R44, R44, 0x1, -R3 ;  /* 0x000000012c2c9824 */ /* 0x000fe200078e0a03 */
[----:B------:R-:W-:Y:S01]  /*2bd0*/  ISETP.GE.AND P1, PT, R53, RZ, PT ;  /* 0x000000ff3500720c */ /* 0x000fe20003f26270 */
[----:B------:R-:W-:Y:S01]  /*2be0*/  @!P3 IMAD.MOV R54, RZ, RZ, -R54 ;  /* 0x000000ffff36b224 */ /* 0x000fe200078e0a36 */
[----:B------:R-:W-:Y:S01]  /*2bf0*/  ISETP.GT.U32.AND P3, PT, R3, R62, PT ;  /* 0x0000003e0300720c */ /* 0x000fe20003f64070 */
[----:B------:R-:W-:Y:S02]  /*2c00*/  IMAD.MOV.U32 R49, RZ, RZ, R44 ;  /* 0x000000ffff317224 */ /* 0x000fe400078e002c */
[----:B------:R-:W-:-:S02]  /*2c10*/  IMAD.MOV.U32 R44, RZ, RZ, R15 ;  /* 0x000000ffff2c7224 */ /* 0x000fc400078e000f */
[----:B------:R-:W-:Y:S01]  /*2c20*/  @!P5 IMAD.MOV R49, RZ, RZ, -R49 ;  /* 0x000000ffff31d224 */ /* 0x000fe200078e0a31 */
[C---:B------:R-:W-:Y:S01]  /*2c30*/  ISETP.GT.U32.AND P5, PT, R3.reuse, R56, PT ;  /* 0x000000380300720c */ /* 0x040fe20003fa4070 */
[--C-:B------:R-:W-:Y:S02]  /*2c40*/  @!P6 IMAD.IADD R58, R58, 0x1, -R3.reuse ;  /* 0x000000013a3ae824 */ /* 0x100fe400078e0a03 */
[--C-:B------:R-:W-:Y:S02]  /*2c50*/  @!P2 IMAD.IADD R60, R60, 0x1, -R3.reuse ;  /* 0x000000013c3ca824 */ /* 0x100fe400078e0a03 */
[----:B------:R-:W-:Y:S01]  /*2c60*/  IMAD.HI.U32 R51, R8, R66, RZ ;  /* 0x0000004208337227 */ /* 0x000fe200078e00ff */
[C---:B------:R-:W-:Y:S02]  /*2c70*/  ISETP.GT.U32.AND P6, PT, R3.reuse, R58, PT ;  /* 0x0000003a0300720c */ /* 0x040fe40003fc4070 */
[----:B------:R-:W-:Y:S01]  /*2c80*/  ISETP.GT.U32.AND P2, PT, R3, R60, PT ;  /* 0x0000003c0300720c */ /* 0x000fe20003f44070 */
[----:B------:R-:W-:-:S02]  /*2c90*/  @!P3 IMAD.IADD R62, R62, 0x1, -R3 ;  /* 0x000000013e3eb824 */ /* 0x000fc400078e0a03 */
[----:B------:R-:W-:-:S03]  /*2ca0*/  IMAD.HI.U32 R15, R8, R44, RZ ;  /* 0x0000002c080f7227 */ /* 0x000fc600078e00ff */
[----:B------:R-:W-:Y:S01]  /*2cb0*/  ISETP.GT.U32.AND P3, PT, R3, R62, PT ;  /* 0x0000003e0300720c */ /* 0x000fe20003f64070 */
[----:B------:R-:W-:-:S04]  /*2cc0*/  IMAD.HI.U32 R53, R8, R70, RZ ;  /* 0x0000004608357227 */ /* 0x000fc800078e00ff */
[----:B------:R-:W-:Y:S02]  /*2cd0*/  IMAD.MOV R51, RZ, RZ, -R51 ;  /* 0x000000ffff337224 */ /* 0x000fe400078e0a33 */
[----:B------:R-:W-:Y:S01]  /*2ce0*/  @!P5 IMAD.IADD R56, R56, 0x1, -R3 ;  /* 0x000000013838d824 */ /* 0x000fe200078e0a03 */
[----:B------:R-:W-:Y:S01]  /*2cf0*/  ISETP.GE.AND P5, PT, R64, RZ, PT ;  /* 0x000000ff4000720c */ /* 0x000fe20003fa6270 */
        /* <DEDUP_REMOVED lines=9> */
[C---:B------:R-:W-:Y:S01]  /*2d90*/  ISETP.GT.U32.AND P6, PT, R3.reuse, R44, PT ;  /* 0x0000002c0300720c */ /* 0x040fe20003fc4070 */
[----:B------:R-:W-:Y:S01]  /*2da0*/  @!P3 IMAD.IADD R62, R62, 0x1, -R3 ;  /* 0x000000013e3eb824 */ /* 0x000fe200078e0a03 */
[----:B------:R-:W-:Y:S01]  /*2db0*/  ISETP.GT.U32.AND P3, PT, R3, R66, PT ;  /* 0x000000420300720c */ /* 0x000fe20003f64070 */
[----:B------:R-:W-:Y:S02]  /*2dc0*/  IMAD.MOV.U32 R51, RZ, RZ, R15 ;  /* 0x000000ffff337224 */ /* 0x000fe400078e000f */
[----:B------:R-:W-:Y:S02]  /*2dd0*/  @!P0 IMAD.MOV R56, RZ, RZ, -R56 ;  /* 0x000000ffff388224 */ /* 0x000fe400078e0a38 */
[----:B------:R-:W-:-:S04]  /*2de0*/  IMAD.HI.U32 R15, R8, R51, RZ ;  /* 0x00000033080f7227 */ /* 0x000fc800078e00ff */
[----:B------:R-:W-:Y:S02]  /*2df0*/  @!P2 IMAD.IADD R64, R64, 0x1, -R3 ;  /* 0x000000014040a824 */ /* 0x000fe400078e0a03 */
[----:B------:R-:W-:Y:S02]  /*2e00*/  IMAD.MOV R70, RZ, RZ, -R15 ;  /* 0x000000ffff467224 */ /* 0x000fe400078e0a0f */
[----:B------:R-:W-:-:S04]  /*2e10*/  IMAD.HI.U32 R15, R8, R72, RZ ;  /* 0x00000048080f7227 */ /* 0x000fc800078e00ff */
[--C-:B------:R-:W-:Y:S01]  /*2e20*/  @!P6 IMAD.IADD R44, R44, 0x1, -R3.reuse ;  /* 0x000000012c2ce824 */ /* 0x100fe200078e0a03 */
[----:B------:R-:W-:Y:S01]  /*2e30*/  ISETP.GE.AND P6, PT, R68, RZ, PT ;  /* 0x000000ff4400720c */ /* 0x000fe20003fc6270 */
[----:B------:R-:W-:Y:S01]  /*2e40*/  @!P3 IMAD.IADD R66, R66, 0x1, -R3 ;  /* 0x000000014242b824 */ /* 0x000fe200078e0a03 */
[C---:B------:R-:W-:Y:S01]  /*2e50*/  ISETP.GT.U32.AND P3, PT, R3.reuse, R64, PT ;  /* 0x000000400300720c */ /* 0x040fe20003f64070 */
[C---:B------:R-:W-:Y:S01]  /*2e60*/  IMAD R68, R3.reuse, R70, R51 ;  /* 0x0000004603447224 */ /* 0x040fe200078e0233 */
[C---:B------:R-:W-:Y:S01]  /*2e70*/  ISETP.GT.U32.AND P2, PT, R3.reuse, R44, PT ;  /* 0x0000002c0300720c */ /* 0x040fe20003f44070 */
[----:B------:R-:W-:Y:S01]  /*2e80*/  IMAD.MOV R15, RZ, RZ, -R15 ;  /* 0x000000ffff0f7224 */ /* 0x000fe200078e0a0f */
[----:B------:R-:W-:Y:S01]  /*2e90*/  ISETP.GT.U32.AND P0, PT, R3, R66, PT ;  /* 0x000000420300720c */ /* 0x000fe20003f04070 */
[----:B------:R-:W-:-:S04]  /*2ea0*/  IMAD.HI.U32 R51, R8, R74, RZ ;  /* 0x0000004a08337227 */ /* 0x000fc800078e00ff */
[----:B------:R-:W-:Y:S01]  /*2eb0*/  IMAD R70, R3, R15, R72 ;  /* 0x0000000f03467224 */ /* 0x000fe200078e0248 */
[----:B------:R-:W-:Y:S01]  /*2ec0*/  IABS R15, R79 ;  /* 0x0000004f000f7213 */ /* 0x000fe20000000000 */
[----:B------:R-:W-:Y:S02]  /*2ed0*/  IMAD.MOV R51, RZ, RZ, -R51 ;  /* 0x000000ffff337224 */ /* 0x000fe400078e0a33 */
[----:B------:R-:W-:-:S04]  /*2ee0*/  IMAD.HI.U32 R53, R8, R76, RZ ;  /* 0x0000004c08357227 */ /* 0x000fc800078e00ff */
[C---:B------:R-:W-:Y:S02]  /*2ef0*/  IMAD R72, R3.reuse, R51, R74 ;  /* 0x0000003303487224 */ /* 0x040fe400078e024a */
[----:B------:R-:W-:Y:S02]  /*2f00*/  IMAD.MOV.U32 R51, RZ, RZ, R15 ;  /* 0x000000ffff337224 */ /* 0x000fe400078e000f */
[----:B------:R-:W-:Y:S01]  /*2f10*/  @!P3 IMAD.IADD R64, R64, 0x1, -R3 ;  /* 0x000000014040b824 */ /* 0x000fe200078e0a03 */
[----:B------:R-:W-:Y:S01]  /*2f20*/  ISETP.GT.U32.AND P3, PT, R3, R70, PT ;  /* 0x000000460300720c */ /* 0x000fe20003f64070 */
[----:B------:R-:W-:Y:S02]  /*2f30*/  IMAD.MOV R53, RZ, RZ, -R53 ;  /* 0x000000ffff357224 */ /* 0x000fe400078e0a35 */
[----:B------:R-:W-:-:S04]  /*2f40*/  IMAD.HI.U32 R15, R8, R51, RZ ;  /* 0x00000033080f7227 */ /* 0x000fc800078e00ff */
[C---:B------:R-:W-:Y:S02]  /*2f50*/  IMAD R74, R3.reuse, R53, R76 ;  /* 0x00000035034a7224 */ /* 0x040fe400078e024c */
[----:B------:R-:W-:Y:S02]  /*2f60*/  IMAD.MOV R76, RZ, RZ, -R15 ;  /* 0x000000ffff4c7224 */ /* 0x000fe400078e0a0f */
[----:B------:R-:W-:Y:S01]  /*2f70*/  @!P0 IMAD.IADD R66, R66, 0x1, -R3 ;  /* 0x0000000142428824 */ /* 0x000fe200078e0a03 */
[C---:B------:R-:W-:Y:S01]  /*2f80*/  ISETP.GT.U32.AND P0, PT, R3.reuse, R72, PT ;  /* 0x000000480300720c */ /* 0x040fe20003f04070 */
[C---:B------:R-:W-:Y:S02]  /*2f90*/  IMAD R76, R3.reuse, R76, R51 ;  /* 0x0000004c034c7224 */ /* 0x040fe400078e0233 */
[----:B------:R-:W-:Y:S02]  /*2fa0*/  @!P3 IMAD.IADD R70, R70, 0x1, -R3 ;  /* 0x000000014646b824 */ /* 0x000fe400078e0a03 */
[----:B------:R-:W-:Y:S01]  /*2fb0*/  IMAD.HI.U32 R15, R8, R80, RZ ;  /* 0x00000050080f7227 */ /* 0x000fe200078e00ff */
[----:B------:R-:W-:-:S03]  /*2fc0*/  ISETP.GT.U32.AND P3, PT, R3, R76, PT ;  /* 0x0000004c0300720c */ /* 0x000fc60003f64070 */
[----:B------:R-:W-:Y:S01]  /*2fd0*/  @!P2 IMAD.IADD R44, R44, 0x1, -R3 ;  /* 0x000000012c2ca824 */ /* 0x000fe200078e0a03 */
[C---:B------:R-:W-:Y:S01]  /*2fe0*/  ISETP.GT.U32.AND P2, PT, R3.reuse, R68, PT ;  /* 0x000000440300720c */ /* 0x040fe20003f44070 */
[----:B------:R-:W-:Y:S02]  /*2ff0*/  IMAD.MOV R15, RZ, RZ, -R15 ;  /* 0x000000ffff0f7224 */ /* 0x000fe400078e0a0f */
[----:B------:R-:W-:Y:S01]  /*3000*/  @!P0 IMAD.IADD R72, R72, 0x1, -R3 ;  /* 0x0000000148488824 */ /* 0x000fe200078e0a03 */
[----:B------:R-:W-:Y:S01]  /*3010*/  ISETP.GE.AND P0, PT, R78, RZ, PT ;  /* 0x000000ff4e00720c */ /* 0x000fe20003f06270 */
[----:B------:R-:W-:Y:S02]  /*3020*/  IMAD R78, R3, R15, R80 ;  /* 0x0000000f034e7224 */ /* 0x000fe400078e0250 */
[----:B------:R-:W-:-:S04]  /*3030*/  IMAD.HI.U32 R51, R8, R81, RZ ;  /* 0x0000005108337227 */ /* 0x000fc800078e00ff */
[--C-:B------:R-:W-:Y:S01]  /*3040*/  @!P3 IMAD.IADD R76, R76, 0x1, -R3.reuse ;  /* 0x000000014c4cb824 */ /* 0x100fe200078e0a03 */
[C---:B------:R-:W-:Y:S01]  /*3050*/  ISETP.GT.U32.AND P3, PT, R3.reuse, R78, PT ;  /* 0x0000004e0300720c */ /* 0x040fe20003f64070 */
[----:B------:R-:W-:Y:S01]  /*3060*/  @!P2 IMAD.IADD R68, R68, 0x1, -R3 ;  /* 0x000000014444a824 */ /* 0x000fe200078e0a03 */
[----:B------:R-:W-:Y:S01]  /*3070*/  ISETP.GT.U32.AND P2, PT, R3, R74, PT ;  /* 0x0000004a0300720c */ /* 0x000fe20003f44070 */
[----:B------:R-:W-:Y:S02]  /*3080*/  IMAD.MOV R82, RZ, RZ, -R51 ;  /* 0x000000ffff527224 */ /* 0x000fe400078e0a33 */
[----:B------:R-:W-:-:S04]  /*3090*/  IMAD.HI.U32 R53, R8, R83, RZ ;  /* 0x0000005308357227 */ /* 0x000fc800078e00ff */
[C---:B------:R-:W-:Y:S02]  /*30a0*/  IMAD R80, R3.reuse, R82, R81 ;  /* 0x0000005203507224 */ /* 0x040fe400078e0251 */
[----:B------:R-:W-:Y:S02]  /*30b0*/  IMAD.MOV R84, RZ, RZ, -R53 ;  /* 0x000000ffff547224 */ /* 0x000fe400078e0a35 */
[--C-:B------:R-:W-:Y:S01]  /*30c0*/  @!P3 IMAD.IADD R78, R78, 0x1, -R3.reuse ;  /* 0x000000014e4eb824 */ /* 0x100fe200078e0a03 */
[----:B------:R-:W-:Y:S01]  /*30d0*/  ISETP.GT.U32.AND P3, PT, R3, R80, PT ;  /* 0x000000500300720c */ /* 0x000fe20003f64070 */
[----:B------:R-:W-:Y:S01]  /*30e0*/  @!P2 IMAD.IADD R74, R74, 0x1, -R3 ;  /* 0x000000014a4aa824 */ /* 0x000fe200078e0a03 */
[----:B------:R-:W-:Y:S01]  /*30f0*/  ISETP.GE.AND P2, PT, R55, RZ, PT ;  /* 0x000000ff3700720c */ /* 0x000fe20003f46270 */
[C---:B------:R-:W-:Y:S01]  /*3100*/  IMAD R82, R3.reuse, R84, R83 ;  /* 0x0000005403527224 */ /* 0x040fe200078e0253 */
[----:B------:R-:W-:Y:S01]  /*3110*/  IABS R84, R65 ;  /* 0x0000004100547213 */ /* 0x000fe20000000000 */
[----:B------:R-:W-:Y:S01]  /*3120*/  @!P4 IMAD.MOV R58, RZ, RZ, -R58 ;  /* 0x000000ffff3ac224 */ /* 0x000fe200078e0a3a */
[----:B------:R-:W-:Y:S01]  /*3130*/  ISETP.GT.U32.AND P4, PT, R3, R72, PT ;  /* 0x000000480300720c */ /* 0x000fe20003f84070 */
[----:B------:R-:W-:-:S04]  /*3140*/  IMAD.HI.U32 R51, R8, R86, RZ ;  /* 0x0000005608337227 */ /* 0x000fc800078e00ff */
[----:B------:R-:W-:-:S04]  /*3150*/  IMAD.HI.U32 R15, R8, R84, RZ ;  /* 0x00000054080f7227 */ /* 0x000fc800078e00ff */
[----:B------:R-:W-:Y:S01]  /*3160*/  @!P3 IMAD.IADD R80, R80, 0x1, -R3 ;  /* 0x000000015050b824 */ /* 0x000fe200078e0a03 */
[C---:B------:R-:W-:Y:S01]  /*3170*/  ISETP.GT.U32.AND P3, PT, R3.reuse, R68, PT ;  /* 0x000000440300720c */ /* 0x040fe20003f64070 */
[----:B------:R-:W-:Y:S01]  /*3180*/  @!P2 IMAD.MOV R66, RZ, RZ, -R66 ;  /* 0x000000ffff42a224 */ /* 0x000fe200078e0a42 */
[----:B------:R-:W-:Y:S01]  /*3190*/  ISETP.GT.U32.AND P2, PT, R3, R78, PT ;  /* 0x0000004e0300720c */ /* 0x000fe20003f44070 */
[----:B------:R-:W-:-:S04]  /*31a0*/  IMAD.HI.U32 R53, R8, R88, RZ ;  /* 0x0000005808357227 */ /* 0x000fc800078e00ff */
[----:B------:R-:W-:-:S04]  /*31b0*/  IMAD.HI.U32 R55, R8, R90, RZ ;  /* 0x0000005a08377227 */ /* 0x000fc800078e00ff */
[----:B------:R-:W-:-:S04]  /*31c0*/  IMAD.HI.U32 R8, R8, R92, RZ ;  /* 0x0000005c08087227 */ /* 0x000fc800078e00ff */
[----:B------:R-:W-:Y:S01]  /*31d0*/  @!P1 IMAD.MOV R60, RZ, RZ, -R60 ;  /* 0x000000ffff3c9224 */ /* 0x000fe200078e0a3c */
[C---:B------:R-:W-:Y:S01]  /*31e0*/  ISETP.GT.U32.AND P1, PT, R3.reuse, R70, PT ;  /* 0x000000460300720c */ /* 0x040fe20003f24070 */
[----:B------:R-:W-:Y:S01]  /*31f0*/  @!P5 IMAD.MOV R62, RZ, RZ, -R62 ;  /* 0x000000ffff3ed224 */ /* 0x000fe200078e0a3e */
[C---:B------:R-:W-:Y:S01]  /*3200*/  ISETP.GT.U32.AND P5, PT, R3.reuse, R74, PT ;  /* 0x0000004a0300720c */ /* 0x040fe20003fa4070 */
[----:B------:R-:W-:Y:S01]  /*3210*/  @!P0 IMAD.MOV R64, RZ, RZ, -R64 ;  /* 0x000000ffff408224 */ /* 0x000fe200078e0a40 */
[----:B------:R-:W-:Y:S01]  /*3220*/  ISETP.GT.U32.AND P0, PT, R3, R76, PT ;  /* 0x0000004c0300720c */ /* 0x000fe20003f04070 */
[----:B------:R-:W-:Y:S02]  /*3230*/  IMAD.MOV R51, RZ, RZ, -R51 ;  /* 0x000000ffff337224 */ /* 0x000fe400078e0a33 */
[----:B------:R-:W-:Y:S02]  /*3240*/  IMAD.MOV R8, RZ, RZ, -R8 ;  /* 0x000000ffff087224 */ /* 0x000fe400078e0a08 */
[----:B------:R-:W-:-:S02]  /*3250*/  IMAD.MOV R15, RZ, RZ, -R15 ;  /* 0x000000ffff0f7224 */ /* 0x000fc400078e0a0f */
[----:B------:R-:W-:Y:S02]  /*3260*/  IMAD.MOV R53, RZ, RZ, -R53 ;  /* 0x000000ffff357224 */ /* 0x000fe400078e0a35 */
[----:B------:R-:W-:Y:S02]  /*3270*/  IMAD.MOV R55, RZ, RZ, -R55 ;  /* 0x000000ffff377224 */ /* 0x000fe400078e0a37 */
[C---:B------:R-:W-:Y:S02]  /*3280*/  IMAD R86, R3.reuse, R51, R86 ;  /* 0x0000003303567224 */ /* 0x040fe400078e0256 */
[C---:B------:R-:W-:Y:S02]  /*3290*/  IMAD R92, R3.reuse, R8, R92 ;  /* 0x00000008035c7224 */ /* 0x040fe400078e025c */
[----:B------:R-:W-:Y:S01]  /*32a0*/  @!P3 IMAD.IADD R68, R68, 0x1, -R3 ;  /* 0x000000014444b824 */ /* 0x000fe200078e0a03 */
[C---:B------:R-:W-:Y:S01]  /*32b0*/  ISETP.GT.U32.AND P3, PT, R3.reuse, R82, PT ;  /* 0x000000520300720c */ /* 0x040fe20003f64070 */
[C---:B------:R-:W-:Y:S01]  /*32c0*/  IMAD R84, R3.reuse, R15, R84 ;  /* 0x0000000f03547224 */ /* 0x040fe200078e0254 */
[----:B------:R-:W-:Y:S01]  /*32d0*/  SHF.R.S32.HI R15, RZ, 0x1f, R114 ;  /* 0x0000001fff0f7819 */ /* 0x000fe20000011472 */
[----:B------:R-:W-:-:S02]  /*32e0*/  IMAD R88, R3, R53, R88 ;  /* 0x0000003503587224 */ /* 0x000fc400078e0258 */
[----:B------:R-:W-:Y:S01]  /*32f0*/  IMAD R90, R3, R55, R90 ;  /* 0x00000037035a7224 */ /* 0x000fe200078e025a */
[----:B------:R-:W-:Y:S01]  /*3300*/  LEA.HI R114, R15, R114, RZ, 0x7 ;  /* 0x000000720f727211 */ /* 0x000fe200078f38ff */
[----:B------:R-:W-:Y:S01]  /*3310*/  IMAD.MOV.U32 R51, RZ, RZ, R44 ;  /* 0x000000ffff337224 */ /* 0x000fe200078e002c */
[----:B------:R-:W-:Y:S01]  /*3320*/  LOP3.LUT R44, RZ, R45, RZ, 0x33, !PT ;  /* 0x0000002dff2c7212 */ /* 0x000fe200078e33ff */
[--C-:B------:R-:W-:Y:S01]  /*3330*/  @!P4 IMAD.IADD R72, R72, 0x1, -R3.reuse ;  /* 0x000000014848c824 */ /* 0x100fe200078e0a03 */
[C---:B------:R-:W-:Y:S01]  /*3340*/  ISETP.GT.U32.AND P4, PT, R3.reuse, R86, PT ;  /* 0x000000560300720c */ /* 0x040fe20003f84070 */
[----:B------:R-:W-:Y:S01]  /*3350*/  @!P2 IMAD.IADD R78, R78, 0x1, -R3 ;  /* 0x000000014e4ea824 */ /* 0x000fe200078e0a03 */
[C---:B------:R-:W-:Y:S01]  /*3360*/  ISETP.GT.U32.AND P2, PT, R3.reuse, R92, PT ;  /* 0x0000005c0300720c */ /* 0x040fe20003f44070 */
[----:B------:R-:W-:Y:S01]  /*3370*/  @!P6 IMAD.MOV R51, RZ, RZ, -R51 ;  /* 0x000000ffff33e224 */ /* 0x000fe200078e0a33 */
[C---:B------:R-:W-:Y:S01]  /*3380*/  ISETP.GT.U32.AND P6, PT, R3.reuse, R80, PT ;  /* 0x000000500300720c */ /* 0x040fe20003fc4070 */
[--C-:B------:R-:W-:Y:S01]  /*3390*/  @!P1 IMAD.IADD R70, R70, 0x1, -R3.reuse ;  /* 0x0000000146469824 */ /* 0x100fe200078e0a03 */
[C---:B------:R-:W-:Y:S01]  /*33a0*/  ISETP.GT.U32.AND P1, PT, R3.reuse, R84, PT ;  /* 0x000000540300720c */ /* 0x040fe20003f24070 */
[--C-:B------:R-:W-:Y:S01]  /*33b0*/  @!P5 IMAD.IADD R74, R74, 0x1, -R3.reuse ;  /* 0x000000014a4ad824 */ /* 0x100fe200078e0a03 */
[C---:B------:R-:W-:Y:S01]  /*33c0*/  ISETP.GT.U32.AND P5, PT, R3.reuse, R88, PT ;  /* 0x000000580300720c */ /* 0x040fe20003fa4070 */
[--C-:B------:R-:W-:Y:S01]  /*33d0*/  @!P0 IMAD.IADD R76, R76, 0x1, -R3.reuse ;  /* 0x000000014c4c8824 */ /* 0x100fe200078e0a03 */
[----:B------:R-:W-:Y:S01]  /*33e0*/  ISETP.GT.U32.AND P0, PT, R3, R90, PT ;  /* 0x0000005a0300720c */ /* 0x000fe20003f04070 */
[--C-:B------:R-:W-:Y:S01]  /*33f0*/  @!P3 IMAD.IADD R82, R82, 0x1, -R3.reuse ;  /* 0x000000015252b824 */ /* 0x100fe200078e0a03 */
[----:B------:R-:W-:Y:S01]  /*3400*/  ISETP.GE.AND P3, PT, R71, RZ, PT ;  /* 0x000000ff4700720c */ /* 0x000fe20003f66270 */
[--C-:B------:R-:W-:Y:S01]  /*3410*/  @!P4 IMAD.IADD R86, R86, 0x1, -R3.reuse ;  /* 0x000000015656c824 */ /* 0x100fe200078e0a03 */
[----:B------:R-:W-:Y:S01]  /*3420*/  ISETP.GE.AND P4, PT, R77, RZ, PT ;  /* 0x000000ff4d00720c */ /* 0x000fe20003f86270 */
[--C-:B------:R-:W-:Y:S01]  /*3430*/  @!P2 IMAD.IADD R92, R92, 0x1, -R3.reuse ;  /* 0x000000015c5ca824 */ /* 0x100fe200078e0a03 */
[----:B------:R-:W-:Y:S01]  /*3440*/  ISETP.GT.U32.AND P2, PT, R3, R82, PT ;  /* 0x000000520300720c */ /* 0x000fe20003f44070 */
[--C-:B------:R-:W-:Y:S01]  /*3450*/  @!P6 IMAD.IADD R80, R80, 0x1, -R3.reuse ;  /* 0x000000015050e824 */ /* 0x100fe200078e0a03 */
[----:B------:R-:W-:Y:S01]  /*3460*/  ISETP.GE.AND P6, PT, R75, RZ, PT ;  /* 0x000000ff4b00720c */ /* 0x000fe20003fc6270 */
[--C-:B------:R-:W-:Y:S01]  /*3470*/  @!P1 IMAD.IADD R84, R84, 0x1, -R3.reuse ;  /* 0x0000000154549824 */ /* 0x100fe200078e0a03 */
[----:B------:R-:W-:Y:S01]  /*3480*/  ISETP.GE.AND P1, PT, R73, RZ, PT ;  /* 0x000000ff4900720c */ /* 0x000fe20003f26270 */
[--C-:B------:R-:W-:Y:S01]  /*3490*/  @!P5 IMAD.IADD R88, R88, 0x1, -R3.reuse ;  /* 0x000000015858d824 */ /* 0x100fe200078e0a03 */
[----:B------:R-:W-:Y:S01]  /*34a0*/  ISETP.GE.AND P5, PT, R79, RZ, PT ;  /* 0x000000ff4f00720c */ /* 0x000fe20003fa6270 */
[--C-:B------:R-:W-:Y:S01]  /*34b0*/  @!P0 IMAD.IADD R90, R90, 0x1, -R3.reuse ;  /* 0x000000015a5a8824 */ /* 0x100fe200078e0a03 */
[----:B------:R-:W-:Y:S01]  /*34c0*/  ISETP.GE.AND P0, PT, R69, RZ, PT ;  /* 0x000000ff4500720c */ /* 0x000fe20003f06270 */
[----:B------:R-:W-:Y:S01]  /*34d0*/  @!P3 IMAD.MOV R70, RZ, RZ, -R70 ;  /* 0x000000ffff46b224 */ /* 0x000fe200078e0a46 */
[C---:B------:R-:W-:Y:S01]  /*34e0*/  ISETP.GT.U32.AND P3, PT, R3.reuse, R84, PT ;  /* 0x000000540300720c */ /* 0x040fe20003f64070 */
[----:B------:R-:W-:Y:S01]  /*34f0*/  @!P4 IMAD.MOV R74, RZ, RZ, -R74 ;  /* 0x000000ffff4ac224 */ /* 0x000fe200078e0a4a */
[----:B------:R-:W-:Y:S01]  /*3500*/  ISETP.GT.U32.AND P4, PT, R3, R88, PT ;  /* 0x000000580300720c */ /* 0x000fe20003f84070 */
[--C-:B------:R-:W-:Y:S01]  /*3510*/  @!P2 IMAD.IADD R82, R82, 0x1, -R3.reuse ;  /* 0x000000015252a824 */ /* 0x100fe200078e0a03 */
[----:B------:R-:W-:Y:S01]  /*3520*/  ISETP.GE.AND P2, PT, R63, RZ, PT ;  /* 0x000000ff3f00720c */ /* 0x000fe20003f46270 */
[----:B------:R-:W-:Y:S01]  /*3530*/  @!P6 IMAD.MOV R68, RZ, RZ, -R68 ;  /* 0x000000ffff44e224 */ /* 0x000fe200078e0a44 */
[----:B------:R-:W-:Y:S01]  /*3540*/  ISETP.GE.AND P6, PT, R61, RZ, PT ;  /* 0x000000ff3d00720c */ /* 0x000fe20003fc6270 */
[----:B------:R-:W-:Y:S01]  /*3550*/  @!P1 IMAD.MOV R72, RZ, RZ, -R72 ;  /* 0x000000ffff489224 */ /* 0x000fe200078e0a48 */
[C---:B------:R-:W-:Y:S01]  /*3560*/  ISETP.GT.U32.AND P1, PT, R3.reuse, R86, PT ;  /* 0x000000560300720c */ /* 0x040fe20003f24070 */
[----:B------:R-:W-:Y:S01]  /*3570*/  @!P5 IMAD.MOV R76, RZ, RZ, -R76 ;  /* 0x000000ffff4cd224 */ /* 0x000fe200078e0a4c */
[C---:B------:R-:W-:Y:S01]  /*3580*/  ISETP.GT.U32.AND P5, PT, R3.reuse, R90, PT ;  /* 0x0000005a0300720c */ /* 0x040fe20003fa4070 */
[----:B------:R-:W-:Y:S01]  /*3590*/  @!P0 IMAD.MOV R78, RZ, RZ, -R78 ;  /* 0x000000ffff4e8224 */ /* 0x000fe200078e0a4e */
[----:B------:R-:W-:Y:S01]  /*35a0*/  ISETP.GT.U32.AND P0, PT, R3, R92, PT ;  /* 0x0000005c0300720c */ /* 0x000fe20003f04070 */
[----:B------:R-:W-:Y:S01]  /*35b0*/  IMAD R8, R177, UR13, RZ ;  /* 0x0000000db1087c24 */ /* 0x000fe2000f8e02ff */
[----:B------:R-:W-:Y:S01]  /*35c0*/  SHF.R.S32.HI R114, RZ, 0x7, R114 ;  /* 0x00000007ff727819 */ /* 0x000fe20000011472 */
[--C-:B------:R-:W-:Y:S01]  /*35d0*/  @!P4 IMAD.IADD R88, R88, 0x1, -R3.reuse ;  /* 0x000000015858c824 */ /* 0x100fe200078e0a03 */
[----:B------:R-:W-:Y:S01]  /*35e0*/  ISETP.GE.AND P4, PT, R57, RZ, PT ;  /* 0x000000ff3900720c */ /* 0x000fe20003f86270 */
[----:B------:R-:W-:Y:S01]  /*35f0*/  @!P2 IMAD.MOV R82, RZ, RZ, -R82 ;  /* 0x000000ffff52a224 */ /* 0x000fe200078e0a52 */
[----:B------:R-:W-:Y:S01]  /*3600*/  ISETP.NE.AND P2, PT, R45, RZ, PT ;  /* 0x000000ff2d00720c */ /* 0x000fe20003f45270 */
[--C-:B------:R-:W-:Y:S01]  /*3610*/  @!P3 IMAD.IADD R84, R84, 0x1, -R3.reuse ;  /* 0x000000015454b824 */ /* 0x100fe200078e0a03 */
[----:B------:R-:W-:Y:S01]  /*3620*/  ISETP.GE.AND P3, PT, R65, RZ, PT ;  /* 0x000000ff4100720c */ /* 0x000fe20003f66270 */
[--C-:B------:R-:W-:Y:S01]  /*3630*/  @!P1 IMAD.IADD R86, R86, 0x1, -R3.reuse ;  /* 0x0000000156569824 */ /* 0x100fe200078e0a03 */
[----:B------:R-:W-:Y:S01]  /*3640*/  SEL R15, R44, R4, !P2 ;  /* 0x000000042c0f7207 */ /* 0x000fe20005000000 */
[--C-:B------:R-:W-:Y:S01]  /*3650*/  @!P5 IMAD.IADD R90, R90, 0x1, -R3.reuse ;  /* 0x000000015a5ad824 */ /* 0x100fe200078e0a03 */
[----:B------:R-:W-:Y:S01]  /*3660*/  ISETP.GE.AND P1, PT, R67, RZ, PT ;  /* 0x000000ff4300720c */ /* 0x000fe20003f26270 */
[----:B------:R-:W-:Y:S01]  /*3670*/  @!P0 IMAD.IADD R92, R92, 0x1, -R3 ;  /* 0x000000015c5c8824 */ /* 0x000fe200078e0a03 */
[----:B------:R-:W-:Y:S01]  /*3680*/  ISETP.GE.AND P5, PT, R59, RZ, PT ;  /* 0x000000ff3b00720c */ /* 0x000fe20003fa6270 */
[----:B------:R-:W-:Y:S01]  /*3690*/  @!P6 IMAD.MOV R80, RZ, RZ, -R80 ;  /* 0x000000ffff50e224 */ /* 0x000fe200078e0a50 */
[----:B------:R-:W-:Y:S01]  /*36a0*/  IADD3 R3, P6, R8, UR4, RZ ;  /* 0x0000000408037c10 */ /* 0x000fe2000ffde0ff */
[----:B------:R-:W-:Y:S01]  /*36b0*/  @!P4 IMAD.MOV R88, RZ, RZ, -R88 ;  /* 0x000000ffff58c224 */ /* 0x000fe200078e0a58 */
[----:B------:R-:W-:Y:S01]  /*36c0*/  SEL R5, R44, R5, !P2 ;  /* 0x000000052c057207 */ /* 0x000fe20005000000 */
[----:B------:R-:W-:Y:S01]  /*36d0*/  ULDC UR4, c[0x0][0x234] ;  /* 0x00008d0000047ab9 */ /* 0x000fe20000000800 */
[----:B------:R-:W-:Y:S01]  /*36e0*/  LEA.HI.X.SX32 R4, R8, UR5, 0x1, P6 ;  /* 0x0000000508047c11 */ /* 0x000fe2000b0f0eff */
[----:B------:R-:W-:Y:S01]  /*36f0*/  ULDC UR5, c[0x0][0x240] ;  /* 0x0000900000057ab9 */ /* 0x000fe20000000800 */
[----:B------:R-:W-:Y:S01]  /*3700*/  ISETP.GE.AND P0, PT, R0, RZ, PT ;  /* 0x000000ff0000720c */ /* 0x000fe20003f06270 */
[----:B------:R-:W-:Y:S01]  /*3710*/  IMAD R15, R15, UR5, RZ ;  /* 0x000000050f0f7c24 */ /* 0x000fe2000f8e02ff */
[C---:B------:R-:W-:Y:S01]  /*3720*/  SEL R13, R44.reuse, R13, !P2 ;  /* 0x0000000d2c0d7207 */ /* 0x040fe20005000000 */
[----:B------:R-:W-:Y:S01]  /*3730*/  IMAD R5, R5, UR5, RZ ;  /* 0x0000000505057c24 */ /* 0x000fe2000f8e02ff */
[C---:B------:R-:W-:Y:S01]  /*3740*/  SEL R7, R44.reuse, R7, !P2 ;  /* 0x000000072c077207 */ /* 0x040fe20005000000 */
[----:B------:R-:W-:Y:S01]  /*3750*/  @!P3 IMAD.MOV R84, RZ, RZ, -R84 ;  /* 0x000000ffff54b224 */ /* 0x000fe200078e0a54 */
[C---:B------:R-:W-:Y:S01]  /*3760*/  SEL R14, R44.reuse, R14, !P2 ;  /* 0x0000000e2c0e7207 */ /* 0x040fe20005000000 */
[----:B------:R-:W-:Y:S01]  /*3770*/  IMAD R13, R13, UR5, RZ ;  /* 0x000000050d0d7c24 */ /* 0x000fe2000f8e02ff */
[C---:B------:R-:W-:Y:S01]  /*3780*/  SEL R9, R44.reuse, R9, !P2 ;  /* 0x000000092c097207 */ /* 0x040fe20005000000 */
[----:B------:R-:W-:Y:S01]  /*3790*/  IMAD R7, R7, UR5, RZ ;  /* 0x0000000507077c24 */ /* 0x000fe2000f8e02ff */
[----:B------:R-:W-:Y:S01]  /*37a0*/  SEL R21, R44, R21, !P2 ;  /* 0x000000152c157207 */ /* 0x000fe20005000000 */
[----:B------:R-:W-:Y:S01]  /*37b0*/  IMAD R14, R14, UR5, RZ ;  /* 0x000000050e0e7c24 */ /* 0x000fe2000f8e02ff */
[-C--:B------:R-:W-:Y:S01]  /*37c0*/  IADD3 R198, P4, R15, R3.reuse, RZ ;  /* 0x000000030fc67210 */ /* 0x080fe20007f9e0ff */
[----:B------:R-:W-:Y:S01]  /*37d0*/  IMAD R9, R9, UR5, RZ ;  /* 0x0000000509097c24 */ /* 0x000fe2000f8e02ff */
[C---:B------:R-:W-:Y:S01]  /*37e0*/  SEL R16, R44.reuse, R16, !P2 ;  /* 0x000000102c107207 */ /* 0x040fe20005000000 */
[----:B------:R-:W-:Y:S01]  /*37f0*/  @!P1 IMAD.MOV R86, RZ, RZ, -R86 ;  /* 0x000000ffff569224 */ /* 0x000fe200078e0a56 */
[C---:B------:R-:W-:Y:S01]  /*3800*/  SEL R10, R44.reuse, R10, !P2 ;  /* 0x0000000a2c0a7207 */ /* 0x040fe20005000000 */
[----:B------:R-:W-:Y:S01]  /*3810*/  @!P5 IMAD.MOV R90, RZ, RZ, -R90 ;  /* 0x000000ffff5ad224 */ /* 0x000fe200078e0a5a */
[C---:B------:R-:W-:Y:S01]  /*3820*/  SEL R22, R44.reuse, R22, !P2 ;  /* 0x000000162c167207 */ /* 0x040fe20005000000 */
[----:B------:R-:W-:Y:S01]  /*3830*/  IMAD R21, R21, UR5, RZ ;  /* 0x0000000515157c24 */ /* 0x000fe2000f8e02ff */
[----:B------:R-:W-:Y:S01]  /*3840*/  IADD3 R200, P6, R5, R3, RZ ;  /* 0x0000000305c87210 */ /* 0x000fe20007fde0ff */
[----:B------:R-:W-:Y:S01]  /*3850*/  @!P0 IMAD.MOV R92, RZ, RZ, -R92 ;  /* 0x000000ffff5c8224 */ /* 0x000fe200078e0a5c */
[----:B------:R-:W-:Y:S01]  /*3860*/  SEL R17, R44, R17, !P2 ;  /* 0x000000112c117207 */ /* 0x000fe20005000000 */
[----:B------:R-:W-:Y:S01]  /*3870*/  IMAD R16, R16, UR5, RZ ;  /* 0x0000000510107c24 */ /* 0x000fe2000f8e02ff */
[----:B------:R-:W-:Y:S01]  /*3880*/  SEL R11, R44, R11, !P2 ;  /* 0x0000000b2c0b7207 */ /* 0x000fe20005000000 */
[----:B------:R-:W-:Y:S01]  /*3890*/  IMAD R10, R10, UR5, RZ ;  /* 0x000000050a0a7c24 */ /* 0x000fe2000f8e02ff */
[-C--:B------:R-:W-:Y:S01]  /*38a0*/  LEA.HI.X.SX32 R197, R15, R4.reuse, 0x1, P4 ;  /* 0x000000040fc57211 */ /* 0x080fe200020f0eff */
[----:B------:R-:W-:Y:S01]  /*38b0*/  IMAD R22, R22, UR5, RZ ;  /* 0x0000000516167c24 */ /* 0x000fe2000f8e02ff */
[C---:B------:R-:W-:Y:S01]  /*38c0*/  SEL R31, R44.reuse, R31, !P2 ;  /* 0x0000001f2c1f7207 */ /* 0x040fe20005000000 */
[----:B------:R-:W-:Y:S01]  /*38d0*/  IMAD R17, R17, UR5, RZ ;  /* 0x0000000511117c24 */ /* 0x000fe2000f8e02ff */
[----:B------:R-:W-:Y:S01]  /*38e0*/  IADD3 R212, P4, R13, R3, RZ ;  /* 0x000000030dd47210 */ /* 0x000fe20007f9e0ff */
[----:B------:R-:W-:Y:S01]  /*38f0*/  IMAD R11, R11, UR5, RZ ;  /* 0x000000050b0b7c24 */ /* 0x000fe2000f8e02ff */
[----:B------:R-:W-:Y:S01]  /*3900*/  SEL R23, R44, R23, !P2 ;  /* 0x000000172c177207 */ /* 0x000fe20005000000 */
[----:B------:R-:W-:Y:S01]  /*3910*/  IMAD R31, R31, UR5, RZ ;  /* 0x000000051f1f7c24 */ /* 0x000fe2000f8e02ff */
[-C--:B------:R-:W-:Y:S01]  /*3920*/  IADD3 R202, P5, R7, R3.reuse, RZ ;  /* 0x0000000307ca7210 */ /* 0x080fe20007fbe0ff */
[----:B------:R-:W-:Y:S01]  /*3930*/  IMAD R6, R6, UR4, RZ ;  /* 0x0000000406067c24 */ /* 0x000fe2000f8e02ff */
[----:B------:R-:W-:Y:S01]  /*3940*/  LEA.HI.X.SX32 R199, R5, R4, 0x1, P6 ;  /* 0x0000000405c77211 */ /* 0x000fe200030f0eff */
[----:B------:R-:W-:Y:S01]  /*3950*/  IMAD R23, R23, UR5, RZ ;  /* 0x0000000517177c24 */ /* 0x000fe2000f8e02ff */
[C---:B------:R-:W-:Y:S01]  /*3960*/  SEL R18, R44.reuse, R18, !P2 ;  /* 0x000000122c127207 */ /* 0x040fe20005000000 */
[----:B------:R-:W-:Y:S01]  /*3970*/  UMOV UR4, URZ ;  /* 0x0000003f00047c82 */ /* 0x000fe20008000000 */
[----:B------:R-:W-:Y:S01]  /*3980*/  SEL R28, R44, R28, !P2 ;  /* 0x0000001c2c1c7207 */ /* 0x000fe20005000000 */
[----:B------:R-:W-:Y:S01]  /*3990*/  USHF.L.U32 UR13, UR13, 0x7, URZ ;  /* 0x000000070d0d7899 */ /* 0x000fe2000800063f */
[-C--:B------:R-:W-:Y:S01]  /*39a0*/  IADD3 R214, P6, R14, R3.reuse, RZ ;  /* 0x000000030ed67210 */ /* 0x080fe20007fde0ff */
[----:B------:R-:W-:Y:S01]  /*39b0*/  IMAD R18, R18, UR5, RZ ;  /* 0x0000000512127c24 */ /* 0x000fe2000f8e02ff */
[----:B------:R-:W-:Y:S01]  /*39c0*/  SEL R12, R44, R12, !P2 ;  /* 0x0000000c2c0c7207 */ /* 0x000fe20005000000 */
[----:B------:R-:W-:Y:S01]  /*39d0*/  IMAD R28, R28, UR5, RZ ;  /* 0x000000051c1c7c24 */ /* 0x000fe2000f8e02ff */
[----:B------:R-:W-:Y:S01]  /*39e0*/  SEL R24, R44, R24, !P2 ;  /* 0x000000182c187207 */ /* 0x000fe20005000000 */
[----:B------:R-:W-:Y:S01]  /*39f0*/  USHF.R.S32.HI UR40, URZ, 0x1f, UR13 ;  /* 0x0000001f3f287899 */ /* 0x000fe2000801140d */
[----:B------:R-:W-:Y:S01]  /*3a00*/  IADD3 R204, P3, R9, R3, RZ ;  /* 0x0000000309cc7210 */ /* 0x000fe20007f7e0ff */
[----:B------:R-:W-:Y:S01]  /*3a10*/  IMAD R12, R12, UR5, RZ ;  /* 0x000000050c0c7c24 */ /* 0x000fe2000f8e02ff */
[----:B------:R-:W-:Y:S01]  /*3a20*/  SEL R19, R44, R19, !P2 ;  /* 0x000000132c137207 */ /* 0x000fe20005000000 */
[----:B------:R-:W-:Y:S01]  /*3a30*/  IMAD R24, R24, UR5, RZ ;  /* 0x0000000518187c24 */ /* 0x000fe2000f8e02ff */
[----:B------:R-:W-:-:S02]  /*3a40*/  LEA.HI.X.SX32 R211, R13, R4, 0x1, P4 ;  /* 0x000000040dd37211 */ /* 0x000fc400020f0eff */
[C---:B------:R-:W-:Y:S01]  /*3a50*/  SEL R20, R44.reuse, R20, !P2 ;  /* 0x000000142c147207 */ /* 0x040fe20005000000 */
[----:B------:R-:W-:Y:S01]  /*3a60*/  IMAD R19, R19, UR5, RZ ;  /* 0x0000000513137c24 */ /* 0x000fe2000f8e02ff */
[C---:B------:R-:W-:Y:S02]  /*3a70*/  SEL R25, R44.reuse, R25, !P2 ;  /* 0x000000192c197207 */ /* 0x040fe40005000000 */
[----:B------:R-:W-:Y:S01]  /*3a80*/  SEL R26, R44, R26, !P2 ;  /* 0x0000001a2c1a7207 */ /* 0x000fe20005000000 */
[----:B------:R-:W-:Y:S01]  /*3a90*/  IMAD R20, R20, UR5, RZ ;  /* 0x0000000514147c24 */ /* 0x000fe2000f8e02ff */
[C---:B------:R-:W-:Y:S01]  /*3aa0*/  SEL R27, R44.reuse, R27, !P2 ;  /* 0x0000001b2c1b7207 */ /* 0x040fe20005000000 */
[----:B------:R-:W-:Y:S01]  /*3ab0*/  IMAD R25, R25, UR5, RZ ;  /* 0x0000000519197c24 */ /* 0x000fe2000f8e02ff */
[----:B------:R-:W-:Y:S01]  /*3ac0*/  SEL R29, R44, R29, !P2 ;  /* 0x0000001d2c1d7207 */ /* 0x000fe20005000000 */
[----:B------:R-:W-:Y:S01]  /*3ad0*/  IMAD R26, R26, UR5, RZ ;  /* 0x000000051a1a7c24 */ /* 0x000fe2000f8e02ff */
[C---:B------:R-:W-:Y:S01]  /*3ae0*/  SEL R30, R44.reuse, R30, !P2 ;  /* 0x0000001e2c1e7207 */ /* 0x040fe20005000000 */
[----:B------:R-:W-:Y:S01]  /*3af0*/  IMAD R27, R27, UR5, RZ ;  /* 0x000000051b1b7c24 */ /* 0x000fe2000f8e02ff */
[C---:B------:R-:W-:Y:S01]  /*3b00*/  SEL R32, R44.reuse, R32, !P2 ;  /* 0x000000202c207207 */ /* 0x040fe20005000000 */
[----:B------:R-:W-:Y:S01]  /*3b10*/  IMAD R29, R29, UR5, RZ ;  /* 0x000000051d1d7c24 */ /* 0x000fe2000f8e02ff */
[----:B------:R-:W-:Y:S01]  /*3b20*/  SEL R33, R44, R33, !P2 ;  /* 0x000000212c217207 */ /* 0x000fe20005000000 */
[----:B------:R-:W-:Y:S01]  /*3b30*/  IMAD R30, R30, UR5, RZ ;  /* 0x000000051e1e7c24 */ /* 0x000fe2000f8e02ff */
        /* <DEDUP_REMOVED lines=72> */
[----:B------:R-:W-:Y:S01]  /*3fc0*/  LEA.HI.X.SX32 R201, R7, R4, 0x1, P5 ;  /* 0x0000000407c97211 */ /* 0x000fe200028f0eff */
[----:B------:R-:W-:Y:S01]  /*3fd0*/  IMAD R88, R88, UR5, RZ ;  /* 0x0000000558587c24 */ /* 0x000fe2000f8e02ff */
[----:B------:R-:W-:Y:S01]  /*3fe0*/  IADD3 R226, P4, R21, R3, RZ ;  /* 0x0000000315e27210 */ /* 0x000fe20007f9e0ff */
[----:B------:R-:W-:Y:S01]  /*3ff0*/  IMAD R90, R90, UR5, RZ ;  /* 0x000000055a5a7c24 */ /* 0x000fe2000f8e02ff */
[----:B------:R-:W-:-:S02]  /*4000*/  SEL R44, R44, R92, !P2 ;  /* 0x0000005c2c2c7207 */ /* 0x000fc40005000000 */
[-C--:B------:R-:W-:Y:S02]  /*4010*/  IADD3 R216, P5, R16, R3.reuse, RZ ;  /* 0x0000000310d87210 */ /* 0x080fe40007fbe0ff */
[-C--:B------:R-:W-:Y:S01]  /*4020*/  LEA.HI.X.SX32 R213, R14, R4.reuse, 0x1, P6 ;  /* 0x000000040ed57211 */ /* 0x080fe200030f0eff */
[----:B------:R-:W-:Y:S01]  /*4030*/  IMAD R44, R44, UR5, RZ ;  /* 0x000000052c2c7c24 */ /* 0x000fe2000f8e02ff */
[-C--:B------:R-:W-:Y:S01]  /*4040*/  IADD3 R206, P2, R10, R3.reuse, RZ ;  /* 0x000000030ace7210 */ /* 0x080fe20007f5e0ff */
[----:B------:R-:W-:Y:S01]  /*4050*/  UMOV UR5, URZ ;  /* 0x0000003f00057c82 */ /* 0x000fe20008000000 */
[----:B------:R-:W-:Y:S02]  /*4060*/  LEA.HI.X.SX32 R203, R9, R4, 0x1, P3 ;  /* 0x0000000409cb7211 */ /* 0x000fe400018f0eff */
[-C--:B------:R-:W-:Y:S02]  /*4070*/  IADD3 R228, P6, R22, R3.reuse, RZ ;  /* 0x0000000316e47210 */ /* 0x080fe40007fde0ff */
[----:B------:R-:W-:-:S02]  /*4080*/  IADD3 R218, P3, R17, R3, RZ ;  /* 0x0000000311da7210 */ /* 0x000fc40007f7e0ff */
[-C--:B------:R-:W-:Y:S02]  /*4090*/  IADD3 R208, P1, R11, R3.reuse, RZ ;  /* 0x000000030bd07210 */ /* 0x080fe40007f3e0ff */
[-C--:B------:R-:W-:Y:S02]  /*40a0*/  LEA.HI.X.SX32 R225, R21, R4.reuse, 0x1, P4 ;  /* 0x0000000415e17211 */ /* 0x080fe400020f0eff */
[-C--:B------:R-:W-:Y:S02]  /*40b0*/  LEA.HI.X.SX32 R215, R16, R4.reuse, 0x1, P5 ;  /* 0x0000000410d77211 */ /* 0x080fe400028f0eff */
[-C--:B------:R-:W-:Y:S02]  /*40c0*/  IADD3 R240, P4, R31, R3.reuse, RZ ;  /* 0x000000031ff07210 */ /* 0x080fe40007f9e0ff */
[----:B------:R-:W-:Y:S02]  /*40d0*/  LEA.HI.X.SX32 R205, R10, R4, 0x1, P2 ;  /* 0x000000040acd7211 */ /* 0x000fe400010f0eff */
[----:B------:R-:W-:-:S02]  /*40e0*/  IADD3 R230, P5, R23, R3, RZ ;  /* 0x0000000317e67210 */ /* 0x000fc40007fbe0ff */
[-C--:B------:R-:W-:Y:S02]  /*40f0*/  LEA.HI.X.SX32 R227, R22, R4.reuse, 0x1, P6 ;  /* 0x0000000416e37211 */ /* 0x080fe400030f0eff */
[-C--:B------:R-:W-:Y:S02]  /*4100*/  IADD3 R220, P2, R18, R3.reuse, RZ ;  /* 0x0000000312dc7210 */ /* 0x080fe40007f5e0ff */
[-C--:B------:R-:W-:Y:S02]  /*4110*/  LEA.HI.X.SX32 R217, R17, R4.reuse, 0x1, P3 ;  /* 0x0000000411d97211 */ /* 0x080fe400018f0eff */
[-C--:B------:R-:W-:Y:S02]  /*4120*/  IADD3 R242, P6, R28, R3.reuse, RZ ;  /* 0x000000031cf27210 */ /* 0x080fe40007fde0ff */
[----:B------:R-:W-:Y:S02]  /*4130*/  IADD3 R210, P0, R12, R3, RZ ;  /* 0x000000030cd27210 */ /* 0x000fe40007f1e0ff */
[----:B------:R-:W-:-:S02]  /*4140*/  LEA.HI.X.SX32 R207, R11, R4, 0x1, P1 ;  /* 0x000000040bcf7211 */ /* 0x000fc400008f0eff */
[-C--:B------:R-:W-:Y:S02]  /*4150*/  IADD3 R232, P3, R24, R3.reuse, RZ ;  /* 0x0000000318e87210 */ /* 0x080fe40007f7e0ff */
[-C--:B------:R-:W-:Y:S02]  /*4160*/  IADD3 R222, P1, R19, R3.reuse, RZ ;  /* 0x0000000313de7210 */ /* 0x080fe40007f3e0ff */
[-C--:B------:R-:W-:Y:S02]  /*4170*/  LEA.HI.X.SX32 R239, R31, R4.reuse, 0x1, P4 ;  /* 0x000000041fef7211 */ /* 0x080fe400020f0eff */
[-C--:B------:R-:W-:Y:S02]  /*4180*/  LEA.HI.X.SX32 R229, R23, R4.reuse, 0x1, P5 ;  /* 0x0000000417e57211 */ /* 0x080fe400028f0eff */
[----:B------:R-:W-:Y:S02]  /*4190*/  IADD3 R5, P4, R35, R3, RZ ;  /* 0x0000000323057210 */ /* 0x000fe40007f9e0ff */
[----:B------:R-:W-:-:S02]  /*41a0*/  LEA.HI.X.SX32 R219, R18, R4, 0x1, P2 ;  /* 0x0000000412db7211 */ /* 0x000fc400010f0eff */
[-C--:B------:R-:W-:Y:S01]  /*41b0*/  IADD3 R244, P5, R29, R3.reuse, RZ ;  /* 0x000000031df47210 */ /* 0x080fe20007fbe0ff */
[----:B------:R0:W-:Y:S01]  /*41c0*/  STL [R1+0x4], R5 ;  /* 0x0000040501007387 */ /* 0x0001e20000100800 */
[-C--:B------:R-:W-:Y:S02]  /*41d0*/  LEA.HI.X.SX32 R241, R28, R4.reuse, 0x1, P6 ;  /* 0x000000041cf17211 */ /* 0x080fe400030f0eff */
[-C--:B------:R-:W-:Y:S02]  /*41e0*/  LEA.HI.X.SX32 R209, R12, R4.reuse, 0x1, P0 ;  /* 0x000000040cd17211 */ /* 0x080fe400000f0eff */
[-C--:B------:R-:W-:Y:S02]  /*41f0*/  IADD3 R234, P2, R25, R3.reuse, RZ ;  /* 0x0000000319ea7210 */ /* 0x080fe40007f5e0ff */
[----:B------:R-:W-:Y:S02]  /*4200*/  LEA.HI.X.SX32 R231, R24, R4, 0x1, P3 ;  /* 0x0000000418e77211 */ /* 0x000fe400018f0eff */
[----:B------:R-:W-:-:S02]  /*4210*/  IADD3 R7, P6, R36, R3, RZ ;  /* 0x0000000324077210 */ /* 0x000fc40007fde0ff */
[-C--:B------:R-:W-:Y:S02]  /*4220*/  IADD3 R224, P0, R20, R3.reuse, RZ ;  /* 0x0000000314e07210 */ /* 0x080fe40007f1e0ff */
[-C--:B------:R-:W-:Y:S01]  /*4230*/  LEA.HI.X.SX32 R221, R19, R4.reuse, 0x1, P1 ;  /* 0x0000000413dd7211 */ /* 0x080fe200008f0eff */
[----:B------:R1:W-:Y:S01]  /*4240*/  STL [R1+0xc], R7 ;  /* 0x00000c0701007387 */ /* 0x0003e20000100800 */
[-C--:B------:R-:W-:Y:S02]  /*4250*/  IADD3 R246, P3, R30, R3.reuse, RZ ;  /* 0x000000031ef67210 */ /* 0x080fe40007f7e0ff */
[----:B------:R-:W-:Y:S02]  /*4260*/  IADD3 R236, P1, R26, R3, RZ ;  /* 0x000000031aec7210 */ /* 0x000fe40007f3e0ff */
[----:B------:R-:W-:Y:S02]  /*4270*/  LEA.HI.X.SX32 R243, R29, R4, 0x1, P5 ;  /* 0x000000041df37211 */ /* 0x000fe400028f0eff */
[----:B------:R-:W-:-:S02]  /*4280*/  CS2R R28, SRZ ;  /* 0x00000000001c7805 */ /* 0x000fc4000001ff00 */
[-C--:B------:R-:W-:Y:S02]  /*4290*/  LEA.HI.X.SX32 R233, R25, R4.reuse, 0x1, P2 ;  /* 0x0000000419e97211 */ /* 0x080fe400010f0eff */
[----:B------:R-:W-:Y:S02]  /*42a0*/  CS2R R24, SRZ ;  /* 0x0000000000187805 */ /* 0x000fe4000001ff00 */
[-C--:B0-----:R-:W-:Y:S02]  /*42b0*/  IADD3 R5, P5, R37, R3.reuse, RZ ;  /* 0x0000000325057210 */ /* 0x081fe40007fbe0ff */
[-C--:B------:R-:W-:Y:S02]  /*42c0*/  LEA.HI.X.SX32 R223, R20, R4.reuse, 0x1, P0 ;  /* 0x0000000414df7211 */ /* 0x080fe400000f0eff */
[----:B------:R-:W-:Y:S01]  /*42d0*/  IADD3 R248, P2, R32, R3, RZ ;  /* 0x0000000320f87210 */ /* 0x000fe20007f5e0ff */
[----:B------:R0:W-:Y:S01]  /*42e0*/  STL [R1+0x14], R5 ;  /* 0x0000140501007387 */ /* 0x0001e20000100800 */
[----:B------:R-:W-:-:S02]  /*42f0*/  LEA.HI.X.SX32 R245, R30, R4, 0x1, P3 ;  /* 0x000000041ef57211 */ /* 0x000fc400018f0eff */
[----:B------:R-:W-:Y:S02]  /*4300*/  CS2R R30, SRZ ;  /* 0x00000000001e7805 */ /* 0x000fe4000001ff00 */
[-C--:B------:R-:W-:Y:S02]  /*4310*/  IADD3 R238, P0, R27, R3.reuse, RZ ;  /* 0x000000031bee7210 */ /* 0x080fe40007f1e0ff */
[-C--:B------:R-:W-:Y:S02]  /*4320*/  LEA.HI.X.SX32 R235, R26, R4.reuse, 0x1, P1 ;  /* 0x000000041aeb7211 */ /* 0x080fe400008f0eff */
[-C--:B-1----:R-:W-:Y:S02]  /*4330*/  IADD3 R7, P3, R38, R3.reuse, RZ ;  /* 0x0000000326077210 */ /* 0x082fe40007f7e0ff */
[----:B------:R-:W-:Y:S02]  /*4340*/  IADD3 R250, P1, R33, R3, RZ ;  /* 0x0000000321fa7210 */ /* 0x000fe40007f3e0ff */
[-C--:B------:R-:W-:Y:S01]  /*4350*/  LEA.HI.X.SX32 R247, R32, R4.reuse, 0x1, P2 ;  /* 0x0000000420f77211 */ /* 0x080fe200010f0eff */
[----:B------:R1:W-:Y:S01]  /*4360*/  STL [R1+0x1c], R7 ;  /* 0x00001c0701007387 */ /* 0x0003e20000100800 */
[----:B------:R-:W-:-:S02]  /*4370*/  LEA.HI.X.SX32 R237, R27, R4, 0x1, P0 ;  /* 0x000000041bed7211 */ /* 0x000fc400000f0eff */
[----:B------:R-:W-:Y:S02]  /*4380*/  CS2R R26, SRZ ;  /* 0x00000000001a7805 */ /* 0x000fe4000001ff00 */
[-C--:B0-----:R-:W-:Y:S02]  /*4390*/  IADD3 R5, P2, R39, R3.reuse, RZ ;  /* 0x0000000327057210 */ /* 0x081fe40007f5e0ff */
[C---:B------:R-:W-:Y:S02]  /*43a0*/  IADD3 R252, P0, R34.reuse, R3, RZ ;  /* 0x0000000322fc7210 */ /* 0x040fe40007f1e0ff */
[-C--:B------:R-:W-:Y:S01]  /*43b0*/  LEA.HI.X.SX32 R249, R33, R4.reuse, 0x1, P1 ;  /* 0x0000000421f97211 */ /* 0x080fe200008f0eff */
[----:B------:R0:W-:Y:S01]  /*43c0*/  STL [R1+0x24], R5 ;  /* 0x0000240501007387 */ /* 0x0001e20000100800 */
[----:B------:R-:W-:Y:S02]  /*43d0*/  LEA.HI.X.SX32 R251, R34, R4, 0x1, P0 ;  /* 0x0000000422fb7211 */ /* 0x000fe400000f0eff */
[----:B------:R-:W-:-:S02]  /*43e0*/  CS2R R32, SRZ ;  /* 0x0000000000207805 */ /* 0x000fc4000001ff00 */
[----:B-1----:R-:W-:Y:S02]  /*43f0*/  IADD3 R7, P1, R40, R3, RZ ;  /* 0x0000000328077210 */ /* 0x002fe40007f3e0ff */
[----:B------:R-:W-:-:S03]  /*4400*/  LEA.HI.X.SX32 R8, R35, R4, 0x1, P4 ;  /* 0x0000000423087211 */ /* 0x000fc600020f0eff */
[----:B------:R1:W-:Y:S01]  /*4410*/  STL [R1+0x2c], R7 ;  /* 0x00002c0701007387 */ /* 0x0003e20000100800 */
[----:B0-----:R-:W-:-:S05]  /*4420*/  IADD3 R5, P0, R41, R3, RZ ;  /* 0x0000000329057210 */ /* 0x001fca0007f1e0ff */
[----:B------:R0:W-:Y:S01]  /*4430*/  STL [R1+0x34], R5 ;  /* 0x0000340501007387 */ /* 0x0001e20000100800 */
[----:B-1----:R-:W-:-:S03]  /*4440*/  IADD3 R7, P4, R42, R3, RZ ;  /* 0x000000032a077210 */ /* 0x002fc60007f9e0ff */
[----:B------:R1:W-:Y:S04]  /*4450*/  STL [R1], R8 ;  /* 0x0000000801007387 */ /* 0x0003e80000100800 */
[----:B------:R2:W-:Y:S01]  /*4460*/  STL [R1+0x3c], R7 ;  /* 0x00003c0701007387 */ /* 0x0005e20000100800 */
[----:B0-----:R-:W-:Y:S02]  /*4470*/  LEA.HI.X.SX32 R5, R36, R4, 0x1, P6 ;  /* 0x0000000424057211 */ /* 0x001fe400030f0eff */
[----:B-1----:R-:W-:-:S03]  /*4480*/  IADD3 R8, P6, R43, R3, RZ ;  /* 0x000000032b087210 */ /* 0x002fc60007fde0ff */
[----:B------:R0:W-:Y:S01]  /*4490*/  STL [R1+0x8], R5 ;  /* 0x0000080501007387 */ /* 0x0001e20000100800 */
[----:B--2---:R-:W-:-:S03]  /*44a0*/  LEA.HI.X.SX32 R7, R37, R4, 0x1, P5 ;  /* 0x0000000425077211 */ /* 0x004fc600028f0eff */
[----:B------:R1:W-:Y:S04]  /*44b0*/  STL [R1+0x44], R8 ;  /* 0x0000440801007387 */ /* 0x0003e80000100800 */
[----:B------:R2:W-:Y:S01]  /*44c0*/  STL [R1+0x10], R7 ;  /* 0x0000100701007387 */ /* 0x0005e20000100800 */
[----:B0-----:R-:W-:Y:S02]  /*44d0*/  IADD3 R5, P5, R47, R3, RZ ;  /* 0x000000032f057210 */ /* 0x001fe40007fbe0ff */
[----:B-1----:R-:W-:-:S03]  /*44e0*/  LEA.HI.X.SX32 R8, R38, R4, 0x1, P3 ;  /* 0x0000000426087211 */ /* 0x002fc600018f0eff */
[----:B------:R0:W-:Y:S01]  /*44f0*/  STL [R1+0x4c], R5 ;  /* 0x00004c0501007387 */ /* 0x0001e20000100800 */
[----:B--2---:R-:W-:-:S03]  /*4500*/  IADD3 R7, P3, R46, R3, RZ ;  /* 0x000000032e077210 */ /* 0x004fc60007f7e0ff */
[----:B------:R1:W-:Y:S04]  /*4510*/  STL [R1+0x18], R8 ;  /* 0x0000180801007387 */ /* 0x0003e80000100800 */
        /* <DEDUP_REMOVED lines=49> */
[-C--:B0-----:R-:W-:Y:S02]  /*4830*/  LEA.HI.X.SX32 R5, R56, R4.reuse, 0x1, P5 ;  /* 0x0000000438057211 */ /* 0x081fe400028f0eff */
[----:B------:R-:W-:Y:S02]  /*4840*/  CS2R R56, SRZ ;  /* 0x0000000000387805 */ /* 0x000fe4000001ff00 */
[----:B-1----:R-:W-:Y:S01]  /*4850*/  IADD3 R8, P5, R68, R3, RZ ;  /* 0x0000000344087210 */ /* 0x002fe20007fbe0ff */
[----:B------:R0:W-:Y:S01]  /*4860*/  STL [R1+0x80], R5 ;  /* 0x0000800501007387 */ /* 0x0001e20000100800 */
[----:B--2---:R-:W-:-:S03]  /*4870*/  LEA.HI.X.SX32 R7, R58, R4, 0x1, P3 ;  /* 0x000000043a077211 */ /* 0x004fc600018f0eff */
[----:B------:R1:W-:Y:S01]  /*4880*/  STL [R1+0xbc], R8 ;  /* 0x0000bc0801007387 */ /* 0x0003e20000100800 */
[----:B------:R-:W-:-:S03]  /*4890*/  CS2R R58, SRZ ;  /* 0x00000000003a7805 */ /* 0x000fc6000001ff00 */
[----:B------:R2:W-:Y:S01]  /*48a0*/  STL [R1+0x88], R7 ;  /* 0x0000880701007387 */ /* 0x0005e20000100800 */
[----:B0-----:R-:W-:Y:S02]  /*48b0*/  IADD3 R5, P3, R70, R3, RZ ;  /* 0x0000000346057210 */ /* 0x001fe40007f7e0ff */
[----:B-1----:R-:W-:-:S03]  /*48c0*/  LEA.HI.X.SX32 R8, R60, R4, 0x1, P2 ;  /* 0x000000043c087211 */ /* 0x002fc600010f0eff */
[----:B------:R0:W-:Y:S01]  /*48d0*/  STL [R1+0xc4], R5 ;  /* 0x0000c40501007387 */ /* 0x0001e20000100800 */
[----:B------:R-:W-:Y:S02]  /*48e0*/  CS2R R60, SRZ ;  /* 0x00000000003c7805 */ /* 0x000fe4000001ff00 */
[----:B--2---:R-:W-:Y:S01]  /*48f0*/  IADD3 R7, P2, R72, R3, RZ ;  /* 0x0000000348077210 */ /* 0x004fe20007f5e0ff */
[----:B------:R1:W-:Y:S04]  /*4900*/  STL [R1+0x90], R8 ;  /* 0x0000900801007387 */ /* 0x0003e80000100800 */
[----:B------:R2:W-:Y:S01]  /*4910*/  STL [R1+0xcc], R7 ;  /* 0x0000cc0701007387 */ /* 0x0005e20000100800 */
[----:B0-----:R-:W-:Y:S02]  /*4920*/  LEA.HI.X.SX32 R5, R62, R4, 0x1, P1 ;  /* 0x000000043e057211 */ /* 0x001fe400008f0eff */
[----:B------:R-:W-:-:S02]  /*4930*/  CS2R R62, SRZ ;  /* 0x00000000003e7805 */ /* 0x000fc4000001ff00 */
[----:B-1----:R-:W-:Y:S01]  /*4940*/  IADD3 R8, P1, R74, R3, RZ ;  /* 0x000000034a087210 */ /* 0x002fe20007f3e0ff */
[----:B------:R0:W-:Y:S01]  /*4950*/  STL [R1+0x98], R5 ;  /* 0x0000980501007387 */ /* 0x0001e20000100800 */
[----:B--2---:R-:W-:-:S03]  /*4960*/  LEA.HI.X.SX32 R7, R51, R4, 0x1, P0 ;  /* 0x0000000433077211 */ /* 0x004fc600000f0eff */
[----:B------:R1:W-:Y:S04]  /*4970*/  STL [R1+0xd4], R8 ;  /* 0x0000d40801007387 */ /* 0x0003e80000100800 */
        /* <DEDUP_REMOVED lines=40> */
[----:B------:R-:W-:Y:S02]  /*4c00*/  IADD3 R3, P4, R44, R3, RZ ;  /* 0x000000032c037210 */ /* 0x000fe40007f9e0ff */
[-C--:B-1----:R-:W-:Y:S01]  /*4c10*/  LEA.HI.X.SX32 R8, R86, R4.reuse, 0x1, P2 ;  /* 0x0000000456087211 */ /* 0x082fe200010f0eff */
[----:B------:R0:W-:Y:S01]  /*4c20*/  STL [R1+0xe0], R5 ;  /* 0x0000e00501007387 */ /* 0x0001e20000100800 */
[----:B------:R-:W-:Y:S02]  /*4c30*/  CS2R R86, SRZ ;  /* 0x0000000000567805 */ /* 0x000fe4000001ff00 */
[----:B--2---:R-:W-:Y:S01]  /*4c40*/  LEA.HI.X.SX32 R7, R80, R4, 0x1, P6 ;  /* 0x0000000450077211 */ /* 0x004fe200030f0eff */
[----:B------:R1:W-:Y:S01]  /*4c50*/  STL [R1+0x11c], R3 ;  /* 0x00011c0301007387 */ /* 0x0003e20000100800 */
[----:B------:R-:W-:-:S03]  /*4c60*/  CS2R R80, SRZ ;  /* 0x0000000000507805 */ /* 0x000fc6000001ff00 */
[----:B------:R2:W-:Y:S01]  /*4c70*/  STL [R1+0xe8], R7 ;  /* 0x0000e80701007387 */ /* 0x0005e20000100800 */
[----:B0-----:R-:W-:Y:S01]  /*4c80*/  IADD3 R5, P6, R6, UR6, RZ ;  /* 0x0000000606057c10 */ /* 0x001fe2000ffde0ff */
[----:B------:R-:W-:Y:S01]  /*4c90*/  UIADD3 UR6, UR12, 0x4000, URZ ;  /* 0x000040000c067890 */ /* 0x000fe2000fffe03f */
[----:B-1----:R-:W-:-:S03]  /*4ca0*/  LEA.HI.X.SX32 R3, R82, R4, 0x1, P5 ;  /* 0x0000000452037211 */ /* 0x002fc600028f0eff */
[----:B------:R-:W-:Y:S01]  /*4cb0*/  USHF.R.U32.HI UR10, URZ, 0x4, UR6 ;  /* 0x000000043f0a7899 */ /* 0x000fe20008011606 */
[----:B------:R-:W-:Y:S01]  /*4cc0*/  CS2R R82, SRZ ;  /* 0x0000000000527805 */ /* 0x000fe2000001ff00 */
[----:B------:R-:W-:Y:S01]  /*4cd0*/  UIADD3 UR6, UP0, UR8, 0x2, URZ ;  /* 0x0000000208067890 */ /* 0x000fe2000ff1e03f */
[-C--:B--2---:R-:W-:Y:S01]  /*4ce0*/  LEA.HI.X.SX32 R7, R84, R4.reuse, 0x1, P3 ;  /* 0x0000000454077211 */ /* 0x084fe200018f0eff */
[----:B------:R0:W-:Y:S01]  /*4cf0*/  STL [R1+0xf0], R3 ;  /* 0x0000f00301007387 */ /* 0x0001e20000100800 */
[----:B------:R-:W-:Y:S01]  /*4d00*/  USGXT.U32 UR10, UR10, 0xe ;  /* 0x0000000e0a0a789a */ /* 0x000fe20008000000 */
[----:B------:R-:W-:Y:S02]  /*4d10*/  CS2R R84, SRZ ;  /* 0x0000000000547805 */ /* 0x000fe4000001ff00 */
[----:B------:R1:W-:Y:S04]  /*4d20*/  STL [R1+0xf8], R7 ;  /* 0x0000f80701007387 */ /* 0x0003e80000100800 */
[----:B------:R-:W-:Y:S01]  /*4d30*/  STL [R1+0x100], R8 ;  /* 0x0001000801007387 */ /* 0x000fe20000100800 */
[----:B0-----:R-:W-:-:S02]  /*4d40*/  LEA.HI.X.SX32 R3, R88, R4, 0x1, P1 ;  /* 0x0000000458037211 */ /* 0x001fc400008f0eff */
[----:B-1----:R-:W-:-:S03]  /*4d50*/  LEA.HI.X.SX32 R7, R90, R4, 0x1, P0 ;  /* 0x000000045a077211 */ /* 0x002fc600000f0eff */
[----:B------:R0:W-:Y:S01]  /*4d60*/  STL [R1+0x108], R3 ;  /* 0x0001080301007387 */ /* 0x0001e20000100800 */
[----:B------:R-:W-:-:S03]  /*4d70*/  LEA.HI.X.SX32 R4, R44, R4, 0x1, P4 ;  /* 0x000000042c047211 */ /* 0x000fc600020f0eff */
[----:B------:R1:W-:Y:S04]  /*4d80*/  STL [R1+0x110], R7 ;  /* 0x0001100701007387 */ /* 0x0003e80000100800 */
[----:B------:R2:W-:Y:S01]  /*4d90*/  STL [R1+0x118], R4 ;  /* 0x0001180401007387 */ /* 0x0005e20000100800 */
[----:B0-----:R-:W-:Y:S01]  /*4da0*/  LEA.HI.X.SX32 R3, R6, UR7, 0x1, P6 ;  /* 0x0000000706037c11 */ /* 0x001fe2000b0f0eff */
[----:B------:R-:W-:Y:S02]  /*4db0*/  UIADD3.X UR7, UR4, 0x40000040, URZ, UP0, !UPT ;  /* 0x4000004004077890 */ /* 0x000fe400087fe43f */
[----:B------:R-:W-:Y:S01]  /*4dc0*/  UIADD3 UR9, UP0, UR10, 0x2, URZ ;  /* 0x000000020a097890 */ /* 0x000fe2000ff1e03f */
[----:B-1----:R-:W-:Y:S01]  /*4dd0*/  IMAD.SHL.U32 R7, R2, 0x10, RZ ;  /* 0x0000001002077824 */ /* 0x002fe200078e00ff */
[----:B------:R-:W-:Y:S01]  /*4de0*/  UMOV UR4, UR6 ;  /* 0x0000000600047c82 */ /* 0x000fe20008000000 */
[----:B------:R-:W0:Y:S01]  /*4df0*/  LDC R2, c[0x0][0x238] ;  /* 0x00008e00ff027b82 */ /* 0x000e220000000800 */
[----:B------:R-:W-:Y:S01]  /*4e00*/  UIADD3.X UR11, UR5, 0x40000040, URZ, UP0, !UPT ;  /* 0x40000040050b7890 */ /* 0x000fe200087fe43f */
[----:B--2---:R-:W-:Y:S01]  /*4e10*/  IMAD.MOV.U32 R4, RZ, RZ, RZ ;  /* 0x000000ffff047224 */ /* 0x004fe200078e00ff */
[----:B------:R-:W-:Y:S01]  /*4e20*/  LOP3.LUT R113, R7, 0x70, RZ, 0xc0, !PT ;  /* 0x0000007007717812 */ /* 0x000fe200078ec0ff */
[----:B------:R-:W-:Y:S01]  /*4e30*/  STL [R1+0x59c], R7 ;  /* 0x00059c0701007387 */ /* 0x000fe20000100800 */
[----:B------:R-:W-:Y:S01]  /*4e40*/  UMOV UR5, UR7 ;  /* 0x0000000700057c82 */ /* 0x000fe20008000000 */
[----:B------:R-:W-:Y:S01]  /*4e50*/  UMOV UR6, UR9 ;  /* 0x0000000900067c82 */ /* 0x000fe20008000000 */
[----:B------:R-:W-:Y:S01]  /*4e60*/  UIADD3.64 UR16, UR4, 0x2, URZ ;  /* 0x0000000204107897 */ /* 0x000fe2000fffe03f */
[----:B------:R-:W-:Y:S01]  /*4e70*/  IMAD R113, R177, 0x80, R113 ;  /* 0x00000080b1717824 */ /* 0x000fe200078e0271 */
[----:B------:R1:W-:Y:S01]  /*4e80*/  STL [R1+0x558], R114 ;  /* 0x0005587201007387 */ /* 0x0003e20000100800 */
[----:B------:R-:W-:Y:S01]  /*4e90*/  UMOV UR7, UR11 ;  /* 0x0000000b00077c82 */ /* 0x000fe20008000000 */
[----:B------:R-:W-:-:S02]  /*4ea0*/  UIADD3.64 UR20, UR4, 0x4, URZ ;  /* 0x0000000404147897 */ /* 0x000fc4000fffe03f */
[----:B------:R-:W-:Y:S01]  /*4eb0*/  STL [R1+0x554], R113 ;  /* 0x0005547101007387 */ /* 0x000fe20000100800 */
[----:B------:R-:W-:Y:S02]  /*4ec0*/  UIADD3.64 UR24, UR4, 0x1fe, URZ ;  /* 0x000001fe04187897 */ /* 0x000fe4000fffe03f */
[----:B------:R-:W-:Y:S02]  /*4ed0*/  UIADD3.64 UR28, UR4, 0x200, URZ ;  /* 0x00000200041c7897 */ /* 0x000fe4000fffe03f */
[----:B------:R-:W-:Y:S02]  /*4ee0*/  UIADD3.64 UR32, UR4, 0x202, URZ ;  /* 0x0000020204207897 */ /* 0x000fe4000fffe03f */
[----:B------:R-:W-:Y:S02]  /*4ef0*/  UIADD3.64 UR36, UR4, 0x204, URZ ;  /* 0x0000020404247897 */ /* 0x000fe4000fffe03f */
[----:B------:R-:W-:Y:S01]  /*4f00*/  UIADD3.64 UR18, UR6, 0x2, URZ ;  /* 0x0000000206127897 */ /* 0x000fe2000fffe03f */
[C---:B0-----:R-:W-:Y:S01]  /*4f10*/  IMAD R105, R2.reuse, 0x7f, RZ ;  /* 0x0000007f02697824 */ /* 0x041fe200078e02ff */
[----:B------:R-:W-:Y:S01]  /*4f20*/  UIADD3.64 UR22, UR6, 0x4, URZ ;  /* 0x0000000406167897 */ /* 0x000fe2000fffe03f */
[C---:B------:R-:W-:Y:S01]  /*4f30*/  IMAD R103, R2.reuse, 0x7e, RZ ;  /* 0x0000007e02677824 */ /* 0x040fe200078e02ff */
[----:B------:R-:W-:Y:S01]  /*4f40*/  UMOV UR11, 0x40000040 ;  /* 0x40000040000b7882 */ /* 0x000fe20000000000 */
[C---:B------:R-:W-:Y:S01]  /*4f50*/  IMAD R101, R2.reuse, 0x7d, RZ ;  /* 0x0000007d02657824 */ /* 0x040fe200078e02ff */
[-C--:B------:R-:W-:Y:S01]  /*4f60*/  IADD3 R177, P3, R105, R5.reuse, RZ ;  /* 0x0000000569b17210 */ /* 0x080fe20007f7e0ff */
[C---:B------:R-:W-:Y:S01]  /*4f70*/  IMAD R99, R2.reuse, 0x7c, RZ ;  /* 0x0000007c02637824 */ /* 0x040fe200078e02ff */
[-C--:B-1----:R-:W-:Y:S01]  /*4f80*/  IADD3 R114, P4, R103, R5.reuse, RZ ;  /* 0x0000000567727210 */ /* 0x082fe20007f9e0ff */
[C---:B------:R-:W-:Y:S01]  /*4f90*/  IMAD R97, R2.reuse, 0x7b, RZ ;  /* 0x0000007b02617824 */ /* 0x040fe200078e02ff */
[----:B------:R-:W-:Y:S01]  /*4fa0*/  IADD3 R178, P5, R101, R5, RZ ;  /* 0x0000000565b27210 */ /* 0x000fe20007fbe0ff */
[----:B------:R0:W-:Y:S01]  /*4fb0*/  STL [R1+0x124], R177 ;  /* 0x000124b101007387 */ /* 0x0001e20000100800 */
[----:B------:R-:W-:-:S02]  /*4fc0*/  IMAD R95, R2, 0x7a, RZ ;  /* 0x0000007a025f7824 */ /* 0x000fc400078e02ff */
[C---:B------:R-:W-:Y:S01]  /*4fd0*/  IMAD R93, R2.reuse, 0x79, RZ ;  /* 0x00000079025d7824 */ /* 0x040fe200078e02ff */
[----:B------:R1:W-:Y:S01]  /*4fe0*/  STL [R1+0x12c], R114 ;  /* 0x00012c7201007387 */ /* 0x0003e20000100800 */
[C---:B------:R-:W-:Y:S02]  /*4ff0*/  IMAD R91, R2.reuse, 0x78, RZ ;  /* 0x00000078025b7824 */ /* 0x040fe400078e02ff */
[C---:B------:R-:W-:Y:S01]  /*5000*/  IMAD R89, R2.reuse, 0x77, RZ ;  /* 0x0000007702597824 */ /* 0x040fe200078e02ff */
[----:B------:R2:W-:Y:S01]  /*5010*/  STL [R1+0x134], R178 ;  /* 0x000134b201007387 */ /* 0x0005e20000100800 */
[C---:B------:R-:W-:Y:S01]  /*5020*/  IMAD R55, R2.reuse, 0x76, RZ ;  /* 0x0000007602377824 */ /* 0x040fe200078e02ff */
[-C--:B0-----:R-:W-:Y:S01]  /*5030*/  IADD3 R177, P0, R97, R5.reuse, RZ ;  /* 0x0000000561b17210 */ /* 0x081fe20007f1e0ff */
[C---:B------:R-:W-:Y:S02]  /*5040*/  IMAD R53, R2.reuse, 0x75, RZ ;  /* 0x0000007502357824 */ /* 0x040fe400078e02ff */
[C---:B------:R-:W-:Y:S01]  /*5050*/  IMAD R51, R2.reuse, 0x74, RZ ;  /* 0x0000007402337824 */ /* 0x040fe200078e02ff */
[----:B-1----:R-:W-:Y:S01]  /*5060*/  IADD3 R114, P6, R99, R5, RZ ;  /* 0x0000000563727210 */ /* 0x002fe20007fde0ff */
[----:B------:R-:W-:-:S02]  /*5070*/  IMAD R49, R2, 0x73, RZ ;  /* 0x0000007302317824 */ /* 0x000fc400078e02ff */
[C---:B------:R-:W-:Y:S01]  /*5080*/  IMAD R47, R2.reuse, 0x72, RZ ;  /* 0x00000072022f7824 */ /* 0x040fe200078e02ff */
[-C--:B--2---:R-:W-:Y:S01]  /*5090*/  IADD3 R178, P1, R95, R5.reuse, RZ ;  /* 0x000000055fb27210 */ /* 0x084fe20007f3e0ff */
[----:B------:R0:W-:Y:S01]  /*50a0*/  STL [R1+0x13c], R114 ;  /* 0x00013c7201007387 */ /* 0x0001e20000100800 */
[C---:B------:R-:W-:Y:S02]  /*50b0*/  IMAD R45, R2.reuse, 0x71, RZ ;  /* 0x00000071022d7824 */ /* 0x040fe400078e02ff */
[C---:B------:R-:W-:Y:S01]  /*50c0*/  IMAD R43, R2.reuse, 0x70, RZ ;  /* 0x00000070022b7824 */ /* 0x040fe200078e02ff */
[----:B------:R1:W-:Y:S01]  /*50d0*/  STL [R1+0x144], R177 ;  /* 0x000144b101007387 */ /* 0x0003e20000100800 */
[C---:B------:R-:W-:Y:S02]  /*50e0*/  IMAD R41, R2.reuse, 0x6f, RZ ;  /* 0x0000006f02297824 */ /* 0x040fe400078e02ff */
[C---:B------:R-:W-:Y:S01]  /*50f0*/  IMAD R39, R2.reuse, 0x6e, RZ ;  /* 0x0000006e02277824 */ /* 0x040fe200078e02ff */
[----:B------:R-:W-:Y:S01]  /*5100*/  STL [R1+0x14c], R178 ;  /* 0x00014cb201007387 */ /* 0x000fe20000100800 */
[C---:B------:R-:W-:Y:S01]  /*5110*/  IMAD R37, R2.reuse, 0x6d, RZ ;  /* 0x0000006d02257824 */ /* 0x040fe200078e02ff */
[----:B0-----:R-:W-:Y:S01]  /*5120*/  IADD3 R114, P2, R93, R5, RZ ;  /* 0x000000055d727210 */ /* 0x001fe20007f5e0ff */
[----:B------:R-:W-:-:S02]  /*5130*/  IMAD R35, R2, 0x6c, RZ ;  /* 0x0000006c02237824 */ /* 0x000fc400078e02ff */
[C---:B------:R-:W-:Y:S01]  /*5140*/  IMAD R23, R2.reuse, 0x6b, RZ ;  /* 0x0000006b02177824 */ /* 0x040fe200078e02ff */
[----:B-1----:R-:W-:Y:S01]  /*5150*/  LEA.HI.X.SX32 R177, R105, R3, 0x1, P3 ;  /* 0x0000000369b17211 */ /* 0x002fe200018f0eff */
[----:B------:R0:W-:Y:S01]  /*5160*/  STL [R1+0x154], R114 ;  /* 0x0001547201007387 */ /* 0x0001e20000100800 */
[----:B------:R-:W-:Y:S01]  /*5170*/  IADD3 R105, P3, R91, R5, RZ ;  /* 0x000000055b697210 */ /* 0x000fe20007f7e0ff */
[C---:B------:R-:W-:Y:S02]  /*5180*/  IMAD R21, R2.reuse, 0x6a, RZ ;  /* 0x0000006a02157824 */ /* 0x040fe400078e02ff */
[----:B------:R-:W-:Y:S01]  /*5190*/  STL [R1+0x120], R177 ;  /* 0x000120b101007387 */ /* 0x000fe20000100800 */
[C---:B------:R-:W-:Y:S02]  /*51a0*/  IMAD R19, R2.reuse, 0x69, RZ ;  /* 0x0000006902137824 */ /* 0x040fe400078e02ff */
[C---:B------:R-:W-:Y:S01]  /*51b0*/  IMAD R17, R2.reuse, 0x68, RZ ;  /* 0x0000006802117824 */ /* 0x040fe200078e02ff */
[----:B------:R1:W-:Y:S01]  /*51c0*/  STL [R1+0x15c], R105 ;  /* 0x00015c6901007387 */ /* 0x0003e20000100800 */
[C---:B------:R-:W-:Y:S01]  /*51d0*/  IMAD R15, R2.reuse, 0x67, RZ ;  /* 0x00000067020f7824 */ /* 0x040fe200078e02ff */
[----:B0-----:R-:W-:Y:S01]  /*51e0*/  LEA.HI.X.SX32 R114, R103, R3, 0x1, P4 ;  /* 0x0000000367727211 */ /* 0x001fe200020f0eff */
[C---:B------:R-:W-:Y:S01]  /*51f0*/  IMAD R13, R2.reuse, 0x66, RZ ;  /* 0x00000066020d7824 */ /* 0x040fe200078e02ff */
[----:B------:R-:W-:Y:S01]  /*5200*/  IADD3 R103, P4, R89, R5, RZ ;  /* 0x0000000559677210 */ /* 0x000fe20007f9e0ff */
[----:B------:R-:W-:-:S02]  /*5210*/  IMAD R11, R2, 0x65, RZ ;  /* 0x00000065020b7824 */ /* 0x000fc400078e02ff */
[----:B------:R-:W-:Y:S01]  /*5220*/  STL [R1+0x128], R114 ;  /* 0x0001287201007387 */ /* 0x000fe20000100800 */
[C---:B------:R-:W-:Y:S01]  /*5230*/  IMAD R9, R2.reuse, 0x64, RZ ;  /* 0x0000006402097824 */ /* 0x040fe200078e02ff */
[----:B-1----:R-:W-:Y:S02]  /*5240*/  LEA.HI.X.SX32 R105, R101, R3, 0x1, P5 ;  /* 0x0000000365697211 */ /* 0x002fe400028f0eff */
        /* <DEDUP_REMOVED lines=48> */
[----:B------:R1:W-:Y:S01]  /*5550*/  STL [R1+0x160], R93 ;  /* 0x0001605d01007387 */ /* 0x0003e20000100800 */
[C---:B------:R-:W-:Y:S02]  /*5560*/  IMAD R92, R2.reuse, 0x4d, RZ ;  /* 0x0000004d025c7824 */ /* 0x040fe400078e02ff */
[C---:B------:R-:W-:Y:S01]  /*5570*/  IMAD R94, R2.reuse, 0x4c, RZ ;  /* 0x0000004c025e7824 */ /* 0x040fe200078e02ff */
[----:B------:R2:W-:Y:S01]  /*5580*/  STL [R1+0x19c], R89 ;  /* 0x00019c5901007387 */ /* 0x0005e20000100800 */
[C---:B------:R-:W-:Y:S01]  /*5590*/  IMAD R96, R2.reuse, 0x4b, RZ ;  /* 0x0000004b02607824 */ /* 0x040fe200078e02ff */
[----:B0-----:R-:W-:Y:S01]  /*55a0*/  LEA.HI.X.SX32 R91, R55, R3, 0x1, P5 ;  /* 0x00000003375b7211 */ /* 0x001fe200028f0eff */
[----:B------:R-:W-:-:S02]  /*55b0*/  IMAD R98, R2, 0x4a, RZ ;  /* 0x0000004a02627824 */ /* 0x000fc400078e02ff */
[C---:B------:R-:W-:Y:S01]  /*55c0*/  IMAD R100, R2.reuse, 0x49, RZ ;  /* 0x0000004902647824 */ /* 0x040fe200078e02ff */
[----:B-1----:R-:W-:Y:S01]  /*55d0*/  IADD3 R93, P5, R41, R5, RZ ;  /* 0x00000005295d7210 */ /* 0x002fe20007fbe0ff */
[----:B------:R0:W-:Y:S01]  /*55e0*/  STL [R1+0x168], R91 ;  /* 0x0001685b01007387 */ /* 0x0001e20000100800 */
[C---:B------:R-:W-:Y:S01]  /*55f0*/  IMAD R102, R2.reuse, 0x48, RZ ;  /* 0x0000004802667824 */ /* 0x040fe200078e02ff */
[----:B--2---:R-:W-:Y:S02]  /*5600*/  LEA.HI.X.SX32 R89, R53, R3, 0x1, P6 ;  /* 0x0000000335597211 */ /* 0x004fe400030f0eff */
[----:B------:R1:W-:Y:S01]  /*5610*/  STL [R1+0x1a4], R93 ;  /* 0x0001a45d01007387 */ /* 0x0003e20000100800 */
[C---:B------:R-:W-:Y:S02]  /*5620*/  IMAD R104, R2.reuse, 0x47, RZ ;  /* 0x0000004702687824 */ /* 0x040fe400078e02ff */
[C---:B------:R-:W-:Y:S01]  /*5630*/  IMAD R106, R2.reuse, 0x46, RZ ;  /* 0x00000046026a7824 */ /* 0x040fe200078e02ff */
[----:B------:R2:W-:Y:S01]  /*5640*/  STL [R1+0x170], R89 ;  /* 0x0001705901007387 */ /* 0x0005e20000100800 */
[C---:B------:R-:W-:Y:S01]  /*5650*/  IMAD R107, R2.reuse, 0x45, RZ ;  /* 0x00000045026b7824 */ /* 0x040fe200078e02ff */
[----:B0-----:R-:W-:Y:S01]  /*5660*/  IADD3 R91, P6, R39, R5, RZ ;  /* 0x00000005275b7210 */ /* 0x001fe20007fde0ff */
[----:B------:R-:W-:-:S02]  /*5670*/  IMAD R108, R2, 0x44, RZ ;  /* 0x00000044026c7824 */ /* 0x000fc400078e02ff */
[C---:B------:R-:W-:Y:S01]  /*5680*/  IMAD R109, R2.reuse, 0x43, RZ ;  /* 0x00000043026d7824 */ /* 0x040fe200078e02ff */
[----:B-1----:R-:W-:Y:S01]  /*5690*/  LEA.HI.X.SX32 R93, R51, R3, 0x1, P0 ;  /* 0x00000003335d7211 */ /* 0x002fe200000f0eff */
[----:B------:R0:W-:Y:S01]  /*56a0*/  STL [R1+0x1ac], R91 ;  /* 0x0001ac5b01007387 */ /* 0x0001e20000100800 */
[C---:B------:R-:W-:Y:S01]  /*56b0*/  IMAD R110, R2.reuse, 0x42, RZ ;  /* 0x00000042026e7824 */ /* 0x040fe200078e02ff */
[----:B--2---:R-:W-:Y:S02]  /*56c0*/  IADD3 R89, P0, R37, R5, RZ ;  /* 0x0000000525597210 */ /* 0x004fe40007f1e0ff */
[----:B------:R1:W-:Y:S01]  /*56d0*/  STL [R1+0x178], R93 ;  /* 0x0001785d01007387 */ /* 0x0003e20000100800 */
[C---:B------:R-:W-:Y:S02]  /*56e0*/  IMAD R111, R2.reuse, 0x41, RZ ;  /* 0x00000041026f7824 */ /* 0x040fe400078e02ff */
[C---:B------:R-:W-:Y:S01]  /*56f0*/  IMAD.SHL.U32 R112, R2.reuse, 0x40, RZ ;  /* 0x0000004002707824 */ /* 0x040fe200078e00ff */
        /* <DEDUP_REMOVED lines=17> */
[-C--:B-1----:R-:W-:Y:S01]  /*5810*/  LEA.HI.X.SX32 R93, R45, R3.reuse, 0x1, P3 ;  /* 0x000000032d5d7211 */ /* 0x082fe200018f0eff */
[----:B------:R0:W-:Y:S01]  /*5820*/  STL [R1+0x1c4], R91 ;  /* 0x0001c45b01007387 */ /* 0x0001e20000100800 */
[----:B------:R-:W-:Y:S01]  /*5830*/  LEA.HI.X.SX32 R23, R23, R3, 0x1, P2 ;  /* 0x0000000317177211 */ /* 0x000fe200010f0eff */
[C---:B------:R-:W-:Y:S01]  /*5840*/  IMAD R124, R2.reuse, 0x36, RZ ;  /* 0x00000036027c7824 */ /* 0x040fe200078e02ff */
[C---:B--2---:R-:W-:Y:S01]  /*5850*/  IADD3 R89, P3, R21.reuse, R5, RZ ;  /* 0x0000000515597210 */ /* 0x044fe20007f7e0ff */
[----:B------:R1:W-:Y:S01]  /*5860*/  STL [R1+0x190], R93 ;  /* 0x0001905d01007387 */ /* 0x0003e20000100800 */
[C---:B------:R-:W-:Y:S02]  /*5870*/  IMAD R125, R2.reuse, 0x35, RZ ;  /* 0x00000035027d7824 */ /* 0x040fe400078e02ff */
[-C--:B------:R-:W-:Y:S01]  /*5880*/  LEA.HI.X.SX32 R21, R21, R3.reuse, 0x1, P3 ;  /* 0x0000000315157211 */ /* 0x080fe200018f0eff */
        /* <DEDUP_REMOVED lines=8> */
[-C--:B--2---:R-:W-:Y:S02]  /*5910*/  LEA.HI.X.SX32 R89, R41, R3.reuse, 0x1, P5 ;  /* 0x0000000329597211 */ /* 0x084fe400028f0eff */
[----:B------:R1:W-:Y:S01]  /*5920*/  STL [R1+0x1d4], R93 ;  /* 0x0001d45d01007387 */ /* 0x0003e20000100800 */
[----:B------:R-:W-:Y:S01]  /*5930*/  LEA.HI.X.SX32 R19, R19, R3, 0x1, P4 ;  /* 0x0000000313137211 */ /* 0x000fe200020f0eff */
[C---:B------:R-:W-:Y:S02]  /*5940*/  IMAD R130, R2.reuse, 0x30, RZ ;  /* 0x0000003002827824 */ /* 0x040fe400078e02ff */
        /* <DEDUP_REMOVED lines=22> */
[----:B------:R-:W-:Y:S01]  /*5ab0*/  STL [R1+0x1ec], R93 ;  /* 0x0001ec5d01007387 */ /* 0x000fe20000100800 */
[----:B------:R-:W-:Y:S01]  /*5ac0*/  LEA.HI.X.SX32 R13, R13, R3, 0x1, P0 ;  /* 0x000000030d0d7211 */ /* 0x000fe200000f0eff */
[C---:B------:R-:W-:Y:S02]  /*5ad0*/  IMAD R140, R2.reuse, 0x26, RZ ;  /* 0x00000026028c7824 */ /* 0x040fe400078e02ff */
[----:B------:R1:W-:Y:S01]  /*5ae0*/  STL [R1+0x1b8], R89 ;  /* 0x0001b85901007387 */ /* 0x0003e20000100800 */
[C---:B------:R-:W-:Y:S01]  /*5af0*/  IMAD R141, R2.reuse, 0x25, RZ ;  /* 0x00000025028d7824 */ /* 0x040fe200078e02ff */
[----:B0-----:R-:W-:Y:S01]  /*5b00*/  IADD3 R91, P1, R11, R5, RZ ;  /* 0x000000050b5b7210 */ /* 0x001fe20007f3e0ff */
[----:B------:R-:W-:-:S02]  /*5b10*/  IMAD R142, R2, 0x24, RZ ;  /* 0x00000024028e7824 */ /* 0x000fc400078e02ff */
[C---:B------:R-:W-:Y:S01]  /*5b20*/  IMAD R143, R2.reuse, 0x23, RZ ;  /* 0x00000023028f7824 */ /* 0x040fe200078e02ff */
[----:B------:R-:W-:Y:S01]  /*5b30*/  LEA.HI.X.SX32 R11, R11, R3, 0x1, P1 ;  /* 0x000000030b0b7211 */ /* 0x000fe200008f0eff */
[----:B------:R-:W-:Y:S01]  /*5b40*/  STL [R1+0x1f4], R91 ;  /* 0x0001f45b01007387 */ /* 0x000fe20000100800 */
[C---:B------:R-:W-:Y:S01]  /*5b50*/  IMAD R144, R2.reuse, 0x22, RZ ;  /* 0x0000002202907824 */ /* 0x040fe200078e02ff */
[C---:B-1----:R-:W-:Y:S02]  /*5b60*/  IADD3 R89, P2, R9.reuse, R5, RZ ;  /* 0x0000000509597210 */ /* 0x042fe40007f5e0ff */
[----:B------:R0:W-:Y:S01]  /*5b70*/  STL [R1+0x1c0], R23 ;  /* 0x0001c01701007387 */ /* 0x0001e20000100800 */
[C---:B------:R-:W-:Y:S01]  /*5b80*/  IMAD R145, R2.reuse, 0x21, RZ ;  /* 0x0000002102917824 */ /* 0x040fe200078e02ff */
[----:B------:R-:W-:Y:S02]  /*5b90*/  LEA.HI.X.SX32 R9, R9, R3, 0x1, P2 ;  /* 0x0000000309097211 */ /* 0x000fe400010f0eff */
[----:B------:R-:W-:Y:S01]  /*5ba0*/  STL [R1+0x1fc], R89 ;  /* 0x0001fc5901007387 */ /* 0x000fe20000100800 */
[----:B------:R-:W-:-:S02]  /*5bb0*/  IMAD.SHL.U32 R146, R2, 0x20, RZ ;  /* 0x0000002002927824 */ /* 0x000fc400078e00ff */
[C---:B------:R-:W-:Y:S01]  /*5bc0*/  IMAD R147, R2.reuse, 0x1f, RZ ;  /* 0x0000001f02937824 */ /* 0x040fe200078e02ff */
[----:B------:R1:W-:Y:S01]  /*5bd0*/  STL [R1+0x1c8], R21 ;  /* 0x0001c81501007387 */ /* 0x0003e20000100800 */
[C---:B------:R-:W-:Y:S01]  /*5be0*/  IMAD R148, R2.reuse, 0x1e, RZ ;  /* 0x0000001e02947824 */ /* 0x040fe200078e02ff */
[C---:B0-----:R-:W-:Y:S01]  /*5bf0*/  IADD3 R23, P3, R7.reuse, R5, RZ ;  /* 0x0000000507177210 */ /* 0x041fe20007f7e0ff */
[C---:B------:R-:W-:Y:S02]  /*5c00*/  IMAD R149, R2.reuse, 0x1d, RZ ;  /* 0x0000001d02957824 */ /* 0x040fe400078e02ff */
[C---:B------:R-:W-:Y:S01]  /*5c10*/  IMAD R150, R2.reuse, 0x1c, RZ ;  /* 0x0000001c02967824 */ /* 0x040fe200078e02ff */
[----:B------:R-:W-:Y:S01]  /*5c20*/  LEA.HI.X.SX32 R7, R7, R3, 0x1, P3 ;  /* 0x0000000307077211 */ /* 0x000fe200018f0eff */
[----:B------:R-:W-:Y:S01]  /*5c30*/  STL [R1+0x204], R23 ;  /* 0x0002041701007387 */ /* 0x000fe20000100800 */
[----:B------:R-:W-:Y:S01]  /*5c40*/  IMAD R151, R2, 0x1b, RZ ;  /* 0x0000001b02977824 */ /* 0x000fe200078e02ff */
[----:B-1----:R-:W-:-:S02]  /*5c50*/  IADD3 R21, P4, R8, R5, RZ ;  /* 0x0000000508157210 */ /* 0x002fc40007f9e0ff */
[----:B------:R0:W-:Y:S01]  /*5c60*/  STL [R1+0x1d0], R19 ;  /* 0x0001d01301007387 */ /* 0x0001e20000100800 */
[----:B------:R-:W-:Y:S01]  /*5c70*/  IMAD R152, R2, 0x1a, RZ ;  /* 0x0000001a02987824 */ /* 0x000fe200078e02ff */
[----:B------:R-:W-:Y:S02]  /*5c80*/  LEA.HI.X.SX32 R8, R8, R3, 0x1, P4 ;  /* 0x0000000308087211 */ /* 0x000fe400020f0eff */
[----:B------:R-:W-:Y:S01]  /*5c90*/  STL [R1+0x20c], R21 ;  /* 0x00020c1501007387 */ /* 0x000fe20000100800 */
[C---:B------:R-:W-:Y:S02]  /*5ca0*/  IMAD R153, R2.reuse, 0x19, RZ ;  /* 0x0000001902997824 */ /* 0x040fe400078e02ff */
[C---:B------:R-:W-:Y:S01]  /*5cb0*/  IMAD R154, R2.reuse, 0x18, RZ ;  /* 0x00000018029a7824 */ /* 0x040fe200078e02ff */
[----:B------:R1:W-:Y:S01]  /*5cc0*/  STL [R1+0x1d8], R17 ;  /* 0x0001d81101007387 */ /* 0x0003e20000100800 */
[----:B------:R-:W-:Y:S01]  /*5cd0*/  IMAD R155, R2, 0x17, RZ ;  /* 0x00000017029b7824 */ /* 0x000fe200078e02ff */
[----:B0-----:R-:W-:Y:S01]  /*5ce0*/  IADD3 R19, P5, R10, R5, RZ ;  /* 0x000000050a137210 */ /* 0x001fe20007fbe0ff */
[----:B------:R-:W-:-:S02]  /*5cf0*/  IMAD R156, R2, 0x16, RZ ;  /* 0x00000016029c7824 */ /* 0x000fc400078e02ff */
[C---:B------:R-:W-:Y:S02]  /*5d00*/  IMAD R157, R2.reuse, 0x15, RZ ;  /* 0x00000015029d7824 */ /* 0x040fe400078e02ff */
[----:B------:R-:W-:Y:S01]  /*5d10*/  STL [R1+0x214], R19 ;  /* 0x0002141301007387 */ /* 0x000fe20000100800 */
[----:B------:R-:W-:Y:S01]  /*5d20*/  IMAD R158, R2, 0x14, RZ ;  /* 0x00000014029e7824 */ /* 0x000fe200078e02ff */
[----:B-1----:R-:W-:Y:S02]  /*5d30*/  IADD3 R17, P6, R12, R5, RZ ;  /* 0x000000050c117210 */ /* 0x002fe40007fde0ff */
[----:B------:R0:W-:Y:S01]  /*5d40*/  STL [R1+0x1e0], R15 ;  /* 0x0001e00f01007387 */ /* 0x0001e20000100800 */
[C---:B------:R-:W-:Y:S02]  /*5d50*/  IMAD R159, R2.reuse, 0x13, RZ ;  /* 0x00000013029f7824 */ /* 0x040fe400078e02ff */
[C---:B------:R-:W-:Y:S01]  /*5d60*/  IMAD R160, R2.reuse, 0x12, RZ ;  /* 0x0000001202a07824 */ /* 0x040fe200078e02ff */
[----:B------:R-:W-:Y:S01]  /*5d70*/  STL [R1+0x21c], R17 ;  /* 0x00021c1101007387 */ /* 0x000fe20000100800 */
[----:B------:R-:W-:-:S02]  /*5d80*/  IMAD R161, R2, 0x11, RZ ;  /* 0x0000001102a17824 */ /* 0x000fc400078e02ff */
[C---:B------:R-:W-:Y:S01]  /*5d90*/  IMAD.SHL.U32 R162, R2.reuse, 0x10, RZ ;  /* 0x0000001002a27824 */ /* 0x040fe200078e00ff */
[----:B------:R1:W-:Y:S01]  /*5da0*/  STL [R1+0x1e8], R13 ;  /* 0x0001e80d01007387 */ /* 0x0003e20000100800 */
[----:B------:R-:W-:Y:S01]  /*5db0*/  IMAD R163, R2, 0xf, RZ ;  /* 0x0000000f02a37824 */ /* 0x000fe200078e02ff */
[-C--:B0-----:R-:W-:Y:S01]  /*5dc0*/  IADD3 R15, P0, R14, R5.reuse, RZ ;  /* 0x000000050e0f7210 */ /* 0x081fe20007f1e0ff */
[C---:B------:R-:W-:Y:S02]  /*5dd0*/  IMAD R164, R2.reuse, 0xe, RZ ;  /* 0x0000000e02a47824 */ /* 0x040fe400078e02ff */
[C---:B------:R-:W-:Y:S02]  /*5de0*/  IMAD R165, R2.reuse, 0xd, RZ ;  /* 0x0000000d02a57824 */ /* 0x040fe400078e02ff */
[----:B------:R-:W-:Y:S01]  /*5df0*/  STL [R1+0x224], R15 ;  /* 0x0002240f01007387 */ /* 0x000fe20000100800 */
[----:B------:R-:W-:Y:S01]  /*5e00*/  IMAD R166, R2, 0xc, RZ ;  /* 0x0000000c02a67824 */ /* 0x000fe200078e02ff */
[----:B-1----:R-:W-:-:S02]  /*5e10*/  IADD3 R13, P1, R16, R5, RZ ;  /* 0x00000005100d7210 */ /* 0x002fc40007f3e0ff */
[----:B------:R0:W-:Y:S01]  /*5e20*/  STL [R1+0x1f0], R11 ;  /* 0x0001f00b01007387 */ /* 0x0001e20000100800 */
[C---:B------:R-:W-:Y:S02]  /*5e30*/  IMAD R167, R2.reuse, 0xb, RZ ;  /* 0x0000000b02a77824 */ /* 0x040fe400078e02ff */
[C---:B------:R-:W-:Y:S01]  /*5e40*/  IMAD R168, R2.reuse, 0xa, RZ ;  /* 0x0000000a02a87824 */ /* 0x040fe200078e02ff */
[----:B------:R-:W-:Y:S01]  /*5e50*/  STL [R1+0x22c], R13 ;  /* 0x00022c0d01007387 */ /* 0x000fe20000100800 */
[C---:B------:R-:W-:Y:S02]  /*5e60*/  IMAD R169, R2.reuse, 0x9, RZ ;  /* 0x0000000902a97824 */ /* 0x040fe400078e02ff */
[C---:B------:R-:W-:Y:S01]  /*5e70*/  IMAD.SHL.U32 R170, R2.reuse, 0x8, RZ ;  /* 0x0000000802aa7824 */ /* 0x040fe200078e00ff */
[----:B------:R1:W-:Y:S01]  /*5e80*/  STL [R1+0x1f8], R9 ;  /* 0x0001f80901007387 */ /* 0x0003e20000100800 */
[----:B------:R-:W-:Y:S01]  /*5e90*/  IMAD R171, R2, 0x7, RZ ;  /* 0x0000000702ab7824 */ /* 0x000fe200078e02ff */
[----:B0-----:R-:W-:Y:S01]  /*5ea0*/  IADD3 R11, P2, R18, R5, RZ ;  /* 0x00000005120b7210 */ /* 0x001fe20007f5e0ff */
[----:B------:R-:W-:-:S02]  /*5eb0*/  IMAD R172, R2, 0x6, RZ ;  /* 0x0000000602ac7824 */ /* 0x000fc400078e02ff */
[C---:B------:R-:W-:Y:S02]  /*5ec0*/  IMAD R173, R2.reuse, 0x5, RZ ;  /* 0x0000000502ad7824 */ /* 0x040fe400078e02ff */
[----:B------:R-:W-:Y:S01]  /*5ed0*/  STL [R1+0x234], R11 ;  /* 0x0002340b01007387 */ /* 0x000fe20000100800 */
[----:B------:R-:W-:Y:S01]  /*5ee0*/  IMAD.SHL.U32 R174, R2, 0x4, RZ ;  /* 0x0000000402ae7824 */ /* 0x000fe200078e00ff */
[----:B-1----:R-:W-:Y:S02]  /*5ef0*/  IADD3 R9, P3, R20, R5, RZ ;  /* 0x0000000514097210 */ /* 0x002fe40007f7e0ff */
[----:B------:R0:W-:Y:S01]  /*5f00*/  STL [R1+0x200], R7 ;  /* 0x0002000701007387 */ /* 0x0001e20000100800 */
[C---:B------:R-:W-:Y:S02]  /*5f10*/  IMAD R175, R2.reuse, 0x3, RZ ;  /* 0x0000000302af7824 */ /* 0x040fe400078e02ff */
[C---:B------:R-:W-:Y:S01]  /*5f20*/  IMAD.SHL.U32 R176, R2.reuse, 0x2, RZ ;  /* 0x0000000202b07824 */ /* 0x040fe200078e00ff */
[----:B------:R1:W-:Y:S01]  /*5f30*/  STL [R1+0x23c], R9 ;  /* 0x00023c0901007387 */ /* 0x0003e20000100800 */
[----:B------:R-:W-:-:S03]  /*5f40*/  IMAD.SHL.U32 R6, R2, 0x80, RZ ;  /* 0x0000008002067824 */ /* 0x000fc600078e00ff */
        /* <DEDUP_REMOVED lines=375> */
[-C--:B------:R-:W-:Y:S02]  /*76c0*/  LEA.HI.X.SX32 R2, R2, R3.reuse, 0x1, P3 ;  /* 0x0000000302027211 */ /* 0x080fe400018f0eff */
[-C--:B--2---:R-:W-:Y:S01]  /*76d0*/  LEA.HI.X.SX32 R8, R172, R3.reuse, 0x1, P5 ;  /* 0x00000003ac087211 */ /* 0x084fe200028f0eff */
[----:B------:R1:W-:Y:S04]  /*76e0*/  STL [R1+0x4e0], R9 ;  /* 0x0004e00901007387 */ /* 0x0003e80000100800 */
[----:B------:R2:W-:Y:S01]  /*76f0*/  STL [R1+0x4e8], R8 ;  /* 0x0004e80801007387 */ /* 0x0005e20000100800 */
[-C--:B0-----:R-:W-:Y:S02]  /*7700*/  LEA.HI.X.SX32 R7, R173, R3.reuse, 0x1, P6 ;  /* 0x00000003ad077211 */ /* 0x081fe400030f0eff */
[----:B-1----:R-:W-:-:S03]  /*7710*/  LEA.HI.X.SX32 R9, R174, R3, 0x1, P0 ;  /* 0x00000003ae097211 */ /* 0x002fc600000f0eff */
[----:B------:R0:W-:Y:S01]  /*7720*/  STL [R1+0x4f0], R7 ;  /* 0x0004f00701007387 */ /* 0x0001e20000100800 */
[----:B--2---:R-:W-:-:S03]  /*7730*/  LEA.HI.X.SX32 R8, R175, R3, 0x1, P1 ;  /* 0x00000003af087211 */ /* 0x004fc600008f0eff */
[----:B------:R1:W-:Y:S04]  /*7740*/  STL [R1+0x4f8], R9 ;  /* 0x0004f80901007387 */ /* 0x0003e80000100800 */
[----:B------:R2:W-:Y:S01]  /*7750*/  STL [R1+0x500], R8 ;  /* 0x0005000801007387 */ /* 0x0005e20000100800 */
[----:B0-----:R-:W-:Y:S02]  /*7760*/  LEA.HI.X.SX32 R7, R176, R3, 0x1, P2 ;  /* 0x00000003b0077211 */ /* 0x001fe400010f0eff */
[----:B-1----:R-:W-:-:S03]  /*7770*/  LOP3.LUT R9, R113, 0x20, RZ, 0x3c, !PT ;  /* 0x0000002071097812 */ /* 0x002fc600078e3cff */
[----:B------:R0:W-:Y:S01]  /*7780*/  STL [R1+0x508], R7 ;  /* 0x0005080701007387 */ /* 0x0001e20000100800 */
[----:B--2---:R-:W-:-:S03]  /*7790*/  LOP3.LUT R8, R113, 0x30, RZ, 0x3c, !PT ;  /* 0x0000003071087812 */ /* 0x004fc600078e3cff */
[----:B------:R1:W-:Y:S01]  /*77a0*/  STL [R1+0x510], R2 ;  /* 0x0005100201007387 */ /* 0x0003e20000100800 */
[----:B0-----:R-:W-:Y:S02]  /*77b0*/  LOP3.LUT R7, R113, 0x10, RZ, 0x3c, !PT ;  /* 0x0000001071077812 */ /* 0x001fe400078e3cff */
[----:B-1----:R-:W-:-:S03]  /*77c0*/  SHF.R.S32.HI R2, RZ, 0x1f, R6 ;  /* 0x0000001fff027819 */ /* 0x002fc60000011406 */
[----:B------:R0:W-:Y:S04]  /*77d0*/  STL [R1+0x574], R7 ;  /* 0x0005740701007387 */ /* 0x0001e80000100800 */
[----:B------:R1:W-:Y:S04]  /*77e0*/  STL [R1+0x570], R9 ;  /* 0x0005700901007387 */ /* 0x0003e80000100800 */
[----:B------:R2:W-:Y:S01]  /*77f0*/  STL [R1+0x56c], R8 ;  /* 0x00056c0801007387 */ /* 0x0005e20000100800 */
[C---:B0-----:R-:W-:Y:S02]  /*7800*/  LOP3.LUT R7, R113.reuse, 0x40, RZ, 0x3c, !PT ;  /* 0x0000004071077812 */ /* 0x041fe400078e3cff */
[----:B-1----:R-:W-:-:S03]  /*7810*/  LOP3.LUT R9, R113, 0x50, RZ, 0x3c, !PT ;  /* 0x0000005071097812 */ /* 0x002fc600078e3cff */
[----:B------:R0:W-:Y:S01]  /*7820*/  STL [R1+0x568], R7 ;  /* 0x0005680701007387 */ /* 0x0001e20000100800 */
[----:B--2---:R-:W-:-:S03]  /*7830*/  LOP3.LUT R8, R113, 0x60, RZ, 0x3c, !PT ;  /* 0x0000006071087812 */ /* 0x004fc600078e3cff */
[----:B------:R1:W-:Y:S04]  /*7840*/  STL [R1+0x564], R9 ;  /* 0x0005640901007387 */ /* 0x0003e80000100800 */
[----:B------:R1:W-:Y:S01]  /*7850*/  STL [R1+0x560], R8 ;  /* 0x0005600801007387 */ /* 0x0003e20000100800 */
[----:B0-----:R-:W-:-:S05]  /*7860*/  LOP3.LUT R7, R113, 0x70, RZ, 0x3c, !PT ;  /* 0x0000007071077812 */ /* 0x001fca00078e3cff */
[----:B------:R1:W-:Y:S02]  /*7870*/  STL [R1+0x55c], R7 ;  /* 0x00055c0701007387 */ /* 0x0003e40000100800 */
.L_x_2:
[----:B------:R-:W0:Y:S01]  /*7880*/  LDC R146, c[0x0][0x230] ;  /* 0x00008c00ff927b82 */ /* 0x000e220000000800 */
[----:B------:R-:W2:Y:S04]  /*7890*/  LDL R120, [R1+0x510] ;  /* 0x0005100001787983 */ /* 0x000ea80000100800 */
[----:B------:R-:W3:Y:S04]  /*78a0*/  LDL R2, [R1+0x514] ;  /* 0x0005140001027983 */ /* 0x000ee80000100800 */
[----:B------:R-:W4:Y:S04]  /*78b0*/  LDL R119, [R1+0x508] ;  /* 0x0005080001777983 */ /* 0x000f280000100800 */
[----:B------:R-:W4:Y:S04]  /*78c0*/  LDL R118, [R1+0x500] ;  /* 0x0005000001767983 */ /* 0x000f280000100800 */
[----:B------:R-:W4:Y:S04]  /*78d0*/  LDL R117, [R1+0x504] ;  /* 0x0005040001757983 */ /* 0x000f280000100800 */
[----:B------:R-:W4:Y:S01]  /*78e0*/  LDL R116, [R1+0x4f8] ;  /* 0x0004f80001747983 */ /* 0x000f220000100800 */
[----:B0-----:R-:W-:-:S03]  /*78f0*/  IMAD R146, R4, -0x80, R146 ;  /* 0xffffff8004927824 */ /* 0x001fc600078e0292 */
[----:B------:R-:W4:Y:S01]  /*7900*/  LDL R6, [R1+0x4fc] ;  /* 0x0004fc0001067983 */ /* 0x000f220000100800 */
[----:B------:R-:W-:Y:S02]  /*7910*/  PRMT R168, RZ, 0x7610, R168 ;  /* 0x00007610ffa87816 */ /* 0x000fe400000000a8 */
[----:B------:R-:W-:Y:S01]  /*7920*/  PRMT R167, RZ, 0x7610, R167 ;  /* 0x00007610ffa77816 */ /* 0x000fe200000000a7 */
[----:B-----5:R-:W-:Y:S01]  /*7930*/  STL [R1+0x5a0], R0 ;  /* 0x0005a00001007387 */ /* 0x020fe20000100800 */
[C---:B------:R-:W-:Y:S02]  /*7940*/  ISETP.GT.AND P0, PT, R146.reuse, RZ, PT ;  /* 0x000000ff9200720c */ /* 0x040fe40003f04270 */
[C---:B------:R-:W-:Y:S01]  /*7950*/  ISETP.GT.AND P1, PT, R146.reuse, 0x1, PT ;  /* 0x000000019200780c */ /* 0x040fe20003f24270 */
[----:B------:R-:W-:Y:S01]  /*7960*/  STL [R1+0x63c], R4 ;  /* 0x00063c0401007387 */ /* 0x000fe20000100800 */
[C---:B------:R-:W-:Y:S02]  /*7970*/  ISETP.GT.AND P2, PT, R146.reuse, 0x2, PT ;  /* 0x000000029200780c */ /* 0x040fe40003f44270 */
[----:B------:R-:W-:Y:S01]  /*7980*/  ISETP.GT.AND P3, PT, R146, 0x3, PT ;  /* 0x000000039200780c */ /* 0x000fe20003f64270 */
[----:B------:R-:W-:Y:S01]  /*7990*/  STL [R1+0x640], R5 ;  /* 0x0006400501007387 */ /* 0x000fe20000100800 */
[----:B------:R-:W-:-:S02]  /*79a0*/  PRMT R166, RZ, 0x7610, R166 ;  /* 0x00007610ffa67816 */ /* 0x000fc400000000a6 */
[----:B------:R-:W-:Y:S01]  /*79b0*/  ISETP.GT.AND P4, PT, R146, 0x4, PT ;  /* 0x000000049200780c */ /* 0x000fe20003f84270 */
[----:B------:R0:W-:Y:S02]  /*79c0*/  STL [R1+0x638], R3 ;  /* 0x0006380301007387 */ /* 0x0001e40000100800 */
[----:B-1----:R-:W-:Y:S02]  /*79d0*/  @P0 IMAD.MOV.U32 R9, RZ, RZ, R3 ;  /* 0x000000ffff090224 */ /* 0x002fe400078e0003 */
[----:B------:R-:W-:-:S05]  /*79e0*/  @P0 IMAD.MOV.U32 R8, RZ, RZ, R5 ;  /* 0x000000ffff080224 */ /* 0x000fca00078e0005 */
[----:B------:R2:W4:Y:S04]  /*79f0*/  @P0 LDG.E.U8 R168, desc[UR14][R8.64] ;  /* 0x0000000e08a80981 */ /* 0x000528000c1e1100 */
[----:B0-----:R-:W4:Y:S01]  /*7a00*/  LDL.LU R3, [R1+0x50c] ;  /* 0x00050c0001037983 */ /* 0x001f220000300800 */
[----:B------:R-:W-:Y:S01]  /*7a10*/  PRMT R165, RZ, 0x7610, R165 ;  /* 0x00007610ffa57816 */ /* 0x000fe200000000a5 */
[----:B--2---:R-:W-:Y:S02]  /*7a20*/  @P1 IMAD.MOV.U32 R9, RZ, RZ, R120 ;  /* 0x000000ffff091224 */ /* 0x004fe400078e0078 */
[----:B---3--:R-:W-:Y:S02]  /*7a30*/  @P1 IMAD.MOV.U32 R8, RZ, RZ, R2 ;  /* 0x000000ffff081224 */ /* 0x008fe400078e0002 */
[----:B------:R-:W2:Y:S04]  /*7a40*/  LDL.LU R2, [R1+0x4f4] ;  /* 0x0004f40001027983 */ /* 0x000ea80000300800 */
[----:B------:R4:W3:Y:S02]  /*7a50*/  @P1 LDG.E.U8 R167, desc[UR14][R8.64] ;  /* 0x0000000e08a71981 */ /* 0x0008e4000c1e1100 */
[----:B----4-:R-:W-:-:S02]  /*7a60*/  @P2 IMAD.MOV.U32 R9, RZ, RZ, R119 ;  /* 0x000000ffff092224 */ /* 0x010fc400078e0077 */
[----:B------:R-:W-:Y:S01]  /*7a70*/  @P2 IMAD.MOV.U32 R8, RZ, RZ, R3 ;  /* 0x000000ffff082224 */ /* 0x000fe200078e0003 */
[----:B------:R0:W-:Y:S04]  /*7a80*/  STL [R1+0x644], R3 ;  /* 0x0006440301007387 */ /* 0x0001e80000100800 */
[----:B------:R-:W4:Y:S04]  /*7a90*/  LDL R119, [R1+0x4f0] ;  /* 0x0004f00001777983 */ /* 0x000f280000100800 */
[----:B------:R1:W3:Y:S04]  /*7aa0*/  @P2 LDG.E.U8 R166, desc[UR14][R8.64] ;  /* 0x0000000e08a62981 */ /* 0x0002e8000c1e1100 */
[----:B0-----:R-:W3:Y:S04]  /*7ab0*/  LDL R3, [R1+0x4e4] ;  /* 0x0004e40001037983 */ /* 0x001ee80000100800 */
[----:B------:R-:W3:Y:S01]  /*7ac0*/  LDL R5, [R1+0x4dc] ;  /* 0x0004dc0001057983 */ /* 0x000ee20000100800 */
[----:B-1----:R-:W-:-:S02]  /*7ad0*/  @P3 IMAD.MOV.U32 R8, RZ, RZ, R117 ;  /* 0x000000ffff083224 */ /* 0x002fc400078e0075 */
[----:B------:R-:W-:Y:S01]  /*7ae0*/  @P3 IMAD.MOV.U32 R9, RZ, RZ, R118 ;  /* 0x000000ffff093224 */ /* 0x000fe200078e0076 */
[----:B------:R-:W3:Y:S04]  /*7af0*/  LDL R117, [R1+0x4ec] ;  /* 0x0004ec0001757983 */ /* 0x000ee80000100800 */
[----:B------:R-:W3:Y:S04]  /*7b00*/  LDL R118, [R1+0x4e8] ;  /* 0x0004e80001767983 */ /* 0x000ee80000100800 */
[----:B------:R0:W3:Y:S04]  /*7b10*/  @P3 LDG.E.U8 R165, desc[UR14][R8.64] ;  /* 0x0000000e08a53981 */ /* 0x0000e8000c1e1100 */
[----:B------:R-:W3:Y:S04]  /*7b20*/  LDL R4, [R1+0x4d0] ;  /* 0x0004d00001047983 */ /* 0x000ee80000100800 */
[----:B------:R-:W3:Y:S01]  /*7b30*/  LDL R0, [R1+0x4d4] ;  /* 0x0004d40001007983 */ /* 0x000ee20000100800 */
[----:B0-----:R-:W-:-:S03]  /*7b40*/  @P4 IMAD.MOV.U32 R9, RZ, RZ, R116 ;  /* 0x000000ffff094224 */ /* 0x001fc600078e0074 */
[----:B------:R-:W3:Y:S01]  /*7b50*/  LDL R116, [R1+0x4e0] ;  /* 0x0004e00001747983 */ /* 0x000ee20000100800 */
[----:B------:R-:W-:-:S03]  /*7b60*/  @P4 IMAD.MOV.U32 R8, RZ, RZ, R6 ;  /* 0x000000ffff084224 */ /* 0x000fc600078e0006 */
[----:B------:R-:W3:Y:S01]  /*7b70*/  LDL R6, [R1+0x4d8] ;  /* 0x0004d80001067983 */ /* 0x000ee20000100800 */
[C---:B------:R-:W-:Y:S02]  /*7b80*/  ISETP.GT.AND P1, PT, R146.reuse, 0x5, PT ;  /* 0x000000059200780c */ /* 0x040fe40003f24270 */
[----:B------:R-:W-:Y:S02]  /*7b90*/  PRMT R164, RZ, 0x7610, R164 ;  /* 0x00007610ffa47816 */ /* 0x000fe400000000a4 */
[C---:B------:R-:W-:Y:S02]  /*7ba0*/  ISETP.GT.AND P0, PT, R146.reuse, 0x6, PT ;  /* 0x000000069200780c */ /* 0x040fe40003f04270 */
[----:B------:R-:W-:Y:S02]  /*7bb0*/  PRMT R163, RZ, 0x7610, R163 ;  /* 0x00007610ffa37816 */ /* 0x000fe400000000a3 */
[----:B------:R2:W3:Y:S01]  /*7bc0*/  @P4 LDG.E.U8 R164, desc[UR14][R8.64] ;  /* 0x0000000e08a44981 */ /* 0x0004e2000c1e1100 */
[----:B------:R-:W-:-:S02]  /*7bd0*/  ISETP.GT.AND P2, PT, R146, 0x7, PT ;  /* 0x000000079200780c */ /* 0x000fc40003f44270 */
[----:B------:R-:W-:Y:S02]  /*7be0*/  PRMT R161, RZ, 0x7610, R161 ;  /* 0x00007610ffa17816 */ /* 0x000fe400000000a1 */
[C---:B------:R-:W-:Y:S02]  /*7bf0*/  ISETP.GT.AND P3, PT, R146.reuse, 0x8, PT ;  /* 0x000000089200780c */ /* 0x040fe40003f64270 */
[----:B------:R-:W-:Y:S02]  /*7c00*/  ISETP.GT.AND P4, PT, R146, 0x9, PT ;  /* 0x000000099200780c */ /* 0x000fe40003f84270 */
[----:B------:R-:W-:Y:S02]  /*7c10*/  PRMT R162, RZ, 0x7610, R162 ;  /* 0x00007610ffa27816 */ /* 0x000fe400000000a2 */
[----:B------:R-:W-:Y:S01]  /*7c20*/  PRMT R160, RZ, 0x7610, R160 ;  /* 0x00007610ffa07816 */ /* 0x000fe200000000a0 */
[----:B--2---:R-:W-:Y:S01]  /*7c30*/  @P1 IMAD.MOV.U32 R8, RZ, RZ, R2 ;  /* 0x000000ffff081224 */ /* 0x004fe200078e0002 */
[----:B------:R0:W-:Y:S01]  /*7c40*/  STL [R1+0x648], R2 ;  /* 0x0006480201007387 */ /* 0x0001e20000100800 */
[----:B------:R-:W-:-:S02]  /*7c50*/  PRMT R157, RZ, 0x7610, R157 ;  /* 0x00007610ff9d7816 */ /* 0x000fc4000000009d */
[----:B------:R-:W-:Y:S01]  /*7c60*/  PRMT R113, RZ, 0x7610, R113 ;  /* 0x00007610ff717816 */ /* 0x000fe20000000071 */
[----:B------:R-:W2:Y:S01]  /*7c70*/  LDL R121, [R1+0x240] ;  /* 0x0002400001797983 */ /* 0x000ea20000100800 */
[----:B------:R-:W-:Y:S02]  /*7c80*/  PRMT R156, RZ, 0x7610, R156 ;  /* 0x00007610ff9c7816 */ /* 0x000fe4000000009c */
[----:B------:R-:W-:Y:S01]  /*7c90*/  PRMT R112, RZ, 0x7610, R112 ;  /* 0x00007610ff707816 */ /* 0x000fe20000000070 */
[----:B------:R-:W2:Y:S04]  /*7ca0*/  LDL R120, [R1+0x244] ;  /* 0x0002440001787983 */ /* 0x000ea80000100800 */
[----:B0-----:R-:W2:Y:S01]  /*7cb0*/  LDL R2, [R1+0x4cc] ;  /* 0x0004cc0001027983 */ /* 0x001ea20000100800 */
[----:B----4-:R-:W-:Y:S01]  /*7cc0*/  @P1 IMAD.MOV.U32 R9, RZ, RZ, R119 ;  /* 0x000000ffff091224 */ /* 0x010fe200078e0077 */
[----:B------:R-:W-:-:S02]  /*7cd0*/  PRMT R114, RZ, 0x7610, R114 ;  /* 0x00007610ff727816 */ /* 0x000fc40000000072 */
[----:B------:R-:W4:Y:S04]  /*7ce0*/  LDL R119, [R1+0x270] ;  /* 0x0002700001777983 */ /* 0x000f280000100800 */
[----:B------:R3:W4:Y:S02]  /*7cf0*/  @P1 LDG.E.U8 R163, desc[UR14][R8.64] ;  /* 0x0000000e08a31981 */ /* 0x000724000c1e1100 */
[----:B---3--:R-:W-:Y:S02]  /*7d00*/  @P0 IMAD.MOV.U32 R8, RZ, RZ, R117 ;  /* 0x000000ffff080224 */ /* 0x008fe400078e0075 */
[----:B------:R-:W3:Y:S01]  /*7d10*/  LDL R117, [R1+0x4c0] ;  /* 0x0004c00001757983 */ /* 0x000ee20000100800 */
[----:B------:R-:W-:Y:S01]  /*7d20*/  @P0 IMAD.MOV.U32 R9, RZ, RZ, R118 ;  /* 0x000000ffff090224 */ /* 0x000fe200078e0076 */
[----:B------:R-:W-:-:S02]  /*7d30*/  ISETP.GT.AND P1, PT, R146, 0xa, PT ;  /* 0x0000000a9200780c */ /* 0x000fc40003f24270 */
[----:B------:R-:W4:Y:S04]  /*7d40*/  LDL R118, [R1+0x274] ;  /* 0x0002740001767983 */ /* 0x000f280000100800 */
[----:B------:R0:W4:Y:S02]  /*7d50*/  @P0 LDG.E.U8 R161, desc[UR14][R8.64] ;  /* 0x0000000e08a10981 */ /* 0x000124000c1e1100 */
[----:B0-----:R-:W-:Y:S02]  /*7d60*/  @P2 IMAD.MOV.U32 R8, RZ, RZ, R3 ;  /* 0x000000ffff082224 */ /* 0x001fe400078e0003 */
[----:B------:R-:W3:Y:S01]  /*7d70*/  LDL R3, [R1+0x4c8] ;  /* 0x0004c80001037983 */ /* 0x000ee20000100800 */
[----:B------:R-:W-:-:S03]  /*7d80*/  @P2 IMAD.MOV.U32 R9, RZ, RZ, R116 ;  /* 0x000000ffff092224 */ /* 0x000fc600078e0074 */
[----:B------:R-:W4:Y:S04]  /*7d90*/  LDL R116, [R1+0x4c4] ;  /* 0x0004c40001747983 */ /* 0x000f280000100800 */
[----:B------:R0:W4:Y:S02]  /*7da0*/  @P2 LDG.E.U8 R162, desc[UR14][R8.64] ;  /* 0x0000000e08a22981 */ /* 0x000124000c1e1100 */
[----:B0-----:R-:W-:Y:S02]  /*7db0*/  @P3 IMAD.MOV.U32 R8, RZ, RZ, R5 ;  /* 0x000000ffff083224 */ /* 0x001fe400078e0005 */
[----:B------:R-:W-:Y:S01]  /*7dc0*/  @P3 IMAD.MOV.U32 R9, RZ, RZ, R6 ;  /* 0x000000ffff093224 */ /* 0x000fe200078e0006 */
[----:B------:R-:W4:Y:S04]  /*7dd0*/  LDL R5, [R1+0x4b4] ;  /* 0x0004b40001057983 */ /* 0x000f280000100800 */
[----:B------:R0:W4:Y:S04]  /*7de0*/  @P3 LDG.E.U8 R160, desc[UR14][R8.64] ;  /* 0x0000000e08a03981 */ /* 0x000128000c1e1100 */
[----:B------:R-:W4:Y:S01]  /*7df0*/  LDL R6, [R1+0x4b0] ;  /* 0x0004b00001067983 */ /* 0x000f220000100800 */
[----:B0-----:R-:W-:-:S02]  /*7e00*/  @P4 IMAD.MOV.U32 R8, RZ, RZ, R0 ;  /* 0x000000ffff084224 */ /* 0x001fc400078e0000 */
[----:B------:R-:W-:Y:S01]  /*7e10*/  @P4 IMAD.MOV.U32 R9, RZ, RZ, R4 ;  /* 0x000000ffff094224 */ /* 0x000fe200078e0004 */
[----:B------:R-:W4:Y:S04]  /*7e20*/  LDL R0, [R1+0x4bc] ;  /* 0x0004bc0001007983 */ /* 0x000f280000100800 */
[----:B------:R-:W4:Y:S01]  /*7e30*/  LDL R4, [R1+0x4b8] ;  /* 0x0004b80001047983 */ /* 0x000f220000100800 */
[----:B------:R-:W-:-:S03]  /*7e40*/  ISETP.GT.AND P0, PT, R146, 0xb, PT ;  /* 0x0000000b9200780c */ /* 0x000fc60003f04270 */
[----:B------:R2:W4:Y:S01]  /*7e50*/  @P4 LDG.E.U8 R157, desc[UR14][R8.64] ;  /* 0x0000000e089d4981 */ /* 0x000522000c1e1100 */
[----:B------:R-:W-:Y:S01]  /*7e60*/  ISETP.GT.AND P2, PT, R146, 0xc, PT ;  /* 0x0000000c9200780c */ /* 0x000fe20003f44270 */
[----:B--2---:R-:W-:Y:S02]  /*7e70*/  @P1 IMAD.MOV.U32 R8, RZ, RZ, R2 ;  /* 0x000000ffff081224 */ /* 0x004fe400078e0002 */
[----:B------:R-:W2:Y:S01]  /*7e80*/  LDL R2, [R1+0x4ac] ;  /* 0x0004ac0001027983 */ /* 0x000ea20000100800 */
[----:B---3--:R-:W-:-:S03]  /*7e90*/  @P1 IMAD.MOV.U32 R9, RZ, RZ, R3 ;  /* 0x000000ffff091224 */ /* 0x008fc600078e0003 */
[----:B------:R-:W3:Y:S04]  /*7ea0*/  LDL R3, [R1+0x4a8] ;  /* 0x0004a80001037983 */ /* 0x000ee80000100800 */
[----:B------:R4:W3:Y:S02]  /*7eb0*/  @P1 LDG.E.U8 R113, desc[UR14][R8.64] ;  /* 0x0000000e08711981 */ /* 0x0008e4000c1e1100 */
[----:B----4-:R-:W-:Y:S02]  /*7ec0*/  @P0 IMAD.MOV.U32 R8, RZ, RZ, R116 ;  /* 0x000000ffff080224 */ /* 0x010fe400078e0074 */
[----:B------:R-:W-:Y:S01]  /*7ed0*/  @P0 IMAD.MOV.U32 R9, RZ, RZ, R117 ;  /* 0x000000ffff090224 */ /* 0x000fe200078e0075 */
[C---:B------:R-:W-:Y:S01]  /*7ee0*/  ISETP.GT.AND P3, PT, R146.reuse, 0xd, PT ;  /* 0x0000000d9200780c */ /* 0x040fe20003f64270 */
[----:B------:R-:W4:Y:S04]  /*7ef0*/  LDL R117, [R1+0x498] ;  /* 0x0004980001757983 */ /* 0x000f280000100800 */
[----:B------:R0:W4:Y:S01]  /*7f00*/  @P0 LDG.E.U8 R156, desc[UR14][R8.64] ;  /* 0x0000000e089c0981 */ /* 0x000122000c1e1100 */
[----:B------:R-:W-:-:S03]  /*7f10*/  ISETP.GT.AND P4, PT, R146, 0xe, PT ;  /* 0x0000000e9200780c */ /* 0x000fc60003f84270 */
[----:B------:R-:W4:Y:S01]  /*7f20*/  LDL R116, [R1+0x49c] ;  /* 0x00049c0001747983 */ /* 0x000f220000100800 */
[----:B0-----:R-:W-:-:S03]  /*7f30*/  @P2 IMAD.MOV.U32 R8, RZ, RZ, R0 ;  /* 0x000000ffff082224 */ /* 0x001fc600078e0000 */
[----:B------:R-:W4:Y:S01]  /*7f40*/  LDL R0, [R1+0x4a4] ;  /* 0x0004a40001007983 */ /* 0x000f220000100800 */
[----:B------:R-:W-:-:S03]  /*7f50*/  @P2 IMAD.MOV.U32 R9, RZ, RZ, R4 ;  /* 0x000000ffff092224 */ /* 0x000fc600078e0004 */
[----:B------:R-:W4:Y:S04]  /*7f60*/  LDL R4, [R1+0x4a0] ;  /* 0x0004a00001047983 */ /* 0x000f280000100800 */
[----:B------:R0:W4:Y:S02]  /*7f70*/  @P2 LDG.E.U8 R112, desc[UR14][R8.64] ;  /* 0x0000000e08702981 */ /* 0x000124000c1e1100 */
[----:B0-----:R-:W-:Y:S02]  /*7f80*/  @P3 IMAD.MOV.U32 R8, RZ, RZ, R5 ;  /* 0x000000ffff083224 */ /* 0x001fe400078e0005 */
[----:B------:R-:W-:Y:S01]  /*7f90*/  @P3 IMAD.MOV.U32 R9, RZ, RZ, R6 ;  /* 0x000000ffff093224 */ /* 0x000fe200078e0006 */
[----:B------:R-:W-:Y:S01]  /*7fa0*/  ISETP.GT.AND P1, PT, R146, 0xf, PT ;  /* 0x0000000f9200780c */ /* 0x000fe20003f24270 */
[----:B------:R-:W4:Y:S04]  /*7fb0*/  LDL R6, [R1+0x488] ;  /* 0x0004880001067983 */ /* 0x000f280000100800 */
[----:B------:R2:W4:Y:S01]  /*7fc0*/  @P3 LDG.E.U8 R114, desc[UR14][R8.64] ;  /* 0x0000000e08723981 */ /* 0x000522000c1e1100 */
[----:B------:R-:W-:-:S03]  /*7fd0*/  PRMT R115, RZ, 0x7610, R115 ;  /* 0x00007610ff737816 */ /* 0x000fc60000000073 */
[----:B------:R-:W4:Y:S01]  /*7fe0*/  LDL R5, [R1+0x48c] ;  /* 0x00048c0001057983 */ /* 0x000f220000100800 */
[----:B--2---:R-:W-:-:S03]  /*7ff0*/  @P4 IMAD.MOV.U32 R8, RZ, RZ, R2 ;  /* 0x000000ffff084224 */ /* 0x004fc600078e0002 */
[----:B------:R-:W2:Y:S01]  /*8000*/  LDL R2, [R1+0x494] ;  /* 0x0004940001027983 */ /* 0x000ea20000100800 */
[----:B---3--:R-:W-:-:S03]  /*8010*/  @P4 IMAD.MOV.U32 R9, RZ, RZ, R3 ;  /* 0x000000ffff094224 */ /* 0x008fc600078e0003 */
[----:B------:R-:W3:Y:S04]  /*8020*/  LDL R3, [R1+0x490] ;  /* 0x0004900001037983 */ /* 0x000ee80000100800 */
[----:B------:R4:W3:Y:S02]  /*8030*/  @P4 LDG.E.U8 R115, desc[UR14][R8.64] ;  /* 0x0000000e08734981 */ /* 0x0008e4000c1e1100 */
[----:B----4-:R-:W-:Y:S02]  /*8040*/  @P1 IMAD.MOV.U32 R8, RZ, RZ, R0 ;  /* 0x000000ffff081224 */ /* 0x010fe400078e0000 */
[----:B------:R-:W4:Y:S01]  /*8050*/  LDL R0, [R1+0x484] ;  /* 0x0004840001007983 */ /* 0x000f220000100800 */
[----:B------:R-:W-:-:S03]  /*8060*/  @P1 IMAD.MOV.U32 R9, RZ, RZ, R4 ;  /* 0x000000ffff091224 */ /* 0x000fc600078e0004 */
[----:B------:R-:W4:Y:S01]  /*8070*/  LDL R4, [R1+0x480] ;  /* 0x0004800001047983 */ /* 0x000f220000100800 */
[C---:B------:R-:W-:Y:S02]  /*8080*/  ISETP.GT.AND P0, PT, R146.reuse, 0x10, PT ;  /* 0x000000109200780c */ /* 0x040fe40003f04270 */
[----:B------:R-:W-:Y:S02]  /*8090*/  PRMT R155, RZ, 0x7610, R155 ;  /* 0x00007610ff9b7816 */ /* 0x000fe4000000009b */
[C---:B------:R-:W-:Y:S02]  /*80a0*/  ISETP.GT.AND P2, PT, R146.reuse, 0x11, PT ;  /* 0x000000119200780c */ /* 0x040fe40003f44270 */
[----:B------:R-:W-:Y:S02]  /*80b0*/  PRMT R150, RZ, 0x7610, R150 ;  /* 0x00007610ff967816 */ /* 0x000fe40000000096 */
[----:B------:R0:W4:Y:S01]  /*80c0*/  @P1 LDG.E.U8 R155, desc[UR14][R8.64] ;  /* 0x0000000e089b1981 */ /* 0x000122000c1e1100 */
[----:B------:R-:W-:-:S04]  /*80d0*/  ISETP.GT.AND P3, PT, R146, 0x12, PT ;  /* 0x000000129200780c */ /* 0x000fc80003f64270 */
[----:B0-----:R-:W-:Y:S02]  /*80e0*/  @P0 IMAD.MOV.U32 R8, RZ, RZ, R116 ;  /* 0x000000ffff080224 */ /* 0x001fe400078e0074 */
[----:B------:R-:W-:Y:S01]  /*80f0*/  @P0 IMAD.MOV.U32 R9, RZ, RZ, R117 ;  /* 0x000000ffff090224 */ /* 0x000fe200078e0075 */
[----:B------:R-:W-:Y:S01]  /*8100*/  ISETP.GT.AND P4, PT, R146, 0x13, PT ;  /* 0x000000139200780c */ /* 0x000fe20003f84270 */
[----:B------:R-:W4:Y:S04]  /*8110*/  LDL R117, [R1+0x470] ;  /* 0x0004700001757983 */ /* 0x000f280000100800 */
[----:B------:R2:W4:Y:S01]  /*8120*/  @P0 LDG.E.U8 R150, desc[UR14][R8.64] ;  /* 0x0000000e08960981 */ /* 0x000522000c1e1100 */
[----:B------:R-:W-:Y:S02]  /*8130*/  PRMT R145, RZ, 0x7610, R145 ;  /* 0x00007610ff917816 */ /* 0x000fe40000000091 */
[----:B------:R-:W-:Y:S01]  /*8140*/  PRMT R141, RZ, 0x7610, R141 ;  /* 0x00007610ff8d7816 */ /* 0x000fe2000000008d */
[----:B------:R-:W4:Y:S01]  /*8150*/  LDL R116, [R1+0x474] ;  /* 0x0004740001747983 */ /* 0x000f220000100800 */
[----:B--2---:R-:W-:-:S03]  /*8160*/  @P2 IMAD.MOV.U32 R8, RZ, RZ, R2 ;  /* 0x000000ffff082224 */ /* 0x004fc600078e0002 */
[----:B------:R-:W2:Y:S01]  /*8170*/  LDL R2, [R1+0x47c] ;  /* 0x00047c0001027983 */ /* 0x000ea20000100800 */
[----:B---3--:R-:W-:-:S03]  /*8180*/  @P2 IMAD.MOV.U32 R9, RZ, RZ, R3 ;  /* 0x000000ffff092224 */ /* 0x008fc600078e0003 */
[----:B------:R-:W3:Y:S04]  /*8190*/  LDL R3, [R1+0x478] ;  /* 0x0004780001037983 */ /* 0x000ee80000100800 */
[----:B------:R0:W3:Y:S02]  /*81a0*/  @P2 LDG.E.U8 R145, desc[UR14][R8.64] ;  /* 0x0000000e08912981 */ /* 0x0000e4000c1e1100 */
[----:B0-----:R-:W-:Y:S02]  /*81b0*/  @P3 IMAD.MOV.U32 R8, RZ, RZ, R5 ;  /* 0x000000ffff083224 */ /* 0x001fe400078e0005 */
[----:B------:R-:W-:Y:S01]  /*81c0*/  @P3 IMAD.MOV.U32 R9, RZ, RZ, R6 ;  /* 0x000000ffff093224 */ /* 0x000fe200078e0006 */
[----:B------:R-:W-:Y:S01]  /*81d0*/  ISETP.GT.AND P1, PT, R146, 0x14, PT ;  /* 0x000000149200780c */ /* 0x000fe20003f24270 */
[----:B------:R-:W3:Y:S04]  /*81e0*/  LDL R6, [R1+0x460] ;  /* 0x0004600001067983 */ /* 0x000ee80000100800 */
[----:B------:R4:W3:Y:S01]  /*81f0*/  @P3 LDG.E.U8 R141, desc[UR14][R8.64] ;  /* 0x0000000e088d3981 */ /* 0x0008e2000c1e1100 */
[----:B------:R-:W-:-:S03]  /*8200*/  PRMT R152, RZ, 0x7610, R152 ;  /* 0x00007610ff987816 */ /* 0x000fc60000000098 */
[----:B------:R-:W3:Y:S01]  /*8210*/  LDL R5, [R1+0x464] ;  /* 0x0004640001057983 */ /* 0x000ee20000100800 */
[----:B----4-:R-:W-:-:S03]  /*8220*/  @P4 IMAD.MOV.U32 R8, RZ, RZ, R0 ;  /* 0x000000ffff084224 */ /* 0x010fc600078e0000 */
[----:B------:R-:W4:Y:S01]  /*8230*/  LDL R0, [R1+0x46c] ;  /* 0x00046c0001007983 */ /* 0x000f220000100800 */
[----:B------:R-:W-:-:S03]  /*8240*/  @P4 IMAD.MOV.U32 R9, RZ, RZ, R4 ;  /* 0x000000ffff094224 */ /* 0x000fc600078e0004 */
[----:B------:R-:W4:Y:S01]  /*8250*/  LDL R4, [R1+0x468] ;  /* 0x0004680001047983 */ /* 0x000f220000100800 */
[----:B------:R-:W-:-:S03]  /*8260*/  ISETP.GT.AND P0, PT, R146, 0x15, PT ;  /* 0x000000159200780c */ /* 0x000fc60003f04270 */
[----:B------:R2:W4:Y:S01]  /*8270*/  @P4 LDG.E.U8 R152, desc[UR14][R8.64] ;  /* 0x0000000e08984981 */ /* 0x000522000c1e1100 */
[----:B------:R-:W-:Y:S02]  /*8280*/  PRMT R139, RZ, 0x7610, R139 ;  /* 0x00007610ff8b7816 */ /* 0x000fe4000000008b */
[----:B------:R-:W-:Y:S02]  /*8290*/  ISETP.GT.AND P2, PT, R146, 0x16, PT ;  /* 0x000000169200780c */ /* 0x000fe40003f44270 */
[----:B------:R-:W-:Y:S01]  /*82a0*/  PRMT R144, RZ, 0x7610, R144 ;  /* 0x00007610ff907816 */ /* 0x000fe20000000090 */
[----:B--2---:R-:W-:Y:S02]  /*82b0*/  @P1 IMAD.MOV.U32 R8, RZ, RZ, R2 ;  /* 0x000000ffff081224 */ /* 0x004fe400078e0002 */
[----:B------:R-:W2:Y:S01]  /*82c0*/  LDL R2, [R1+0x45c] ;  /* 0x00045c0001027983 */ /* 0x000ea20000100800 */
[----:B---3--:R-:W-:-:S03]  /*82d0*/  @P1 IMAD.MOV.U32 R9, RZ, RZ, R3 ;  /* 0x000000ffff091224 */ /* 0x008fc600078e0003 */
[----:B------:R-:W3:Y:S04]  /*82e0*/  LDL R3, [R1+0x458] ;  /* 0x0004580001037983 */ /* 0x000ee80000100800 */
[----:B------:R0:W3:Y:S02]  /*82f0*/  @P1 LDG.E.U8 R139, desc[UR14][R8.64] ;  /* 0x0000000e088b1981 */ /* 0x0000e4000c1e1100 */
[----:B0-----:R-:W-:Y:S02]  /*8300*/  @P0 IMAD.MOV.U32 R8, RZ, RZ, R116 ;  /* 0x000000ffff080224 */ /* 0x001fe400078e0074 */
[----:B------:R-:W-:Y:S01]  /*8310*/  @P0 IMAD.MOV.U32 R9, RZ, RZ, R117 ;  /* 0x000000ffff090224 */ /* 0x000fe200078e0075 */
[C---:B------:R-:W-:Y:S01]  /*8320*/  ISETP.GT.AND P3, PT, R146.reuse, 0x17, PT ;  /* 0x000000179200780c */ /* 0x040fe20003f64270 */
[----:B------:R-:W3:Y:S04]  /*8330*/  LDL R117, [R1+0x448] ;  /* 0x0004480001757983 */ /* 0x000ee80000100800 */
[----:B------:R4:W3:Y:S01]  /*8340*/  @P0 LDG.E.U8 R144, desc[UR14][R8.64] ;  /* 0x0000000e08900981 */ /* 0x0008e2000c1e1100 */
[----:B------:R-:W-:-:S02]  /*8350*/  ISETP.GT.AND P4, PT, R146, 0x18, PT ;  /* 0x000000189200780c */ /* 0x000fc40003f84270 */
[----:B------:R-:W-:Y:S01]  /*8360*/  PRMT R154, RZ, 0x7610, R154 ;  /* 0x00007610ff9a7816 */ /* 0x000fe2000000009a */
[----:B------:R-:W3:Y:S01]  /*8370*/  LDL R116, [R1+0x44c] ;  /* 0x00044c0001747983 */ /* 0x000ee20000100800 */
[----:B----4-:R-:W-:-:S03]  /*8380*/  @P2 IMAD.MOV.U32 R8, RZ, RZ, R0 ;  /* 0x000000ffff082224 */ /* 0x010fc600078e0000 */
[----:B------:R-:W4:Y:S01]  /*8390*/  LDL R0, [R1+0x454] ;  /* 0x0004540001007983 */ /* 0x000f220000100800 */
[----:B------:R-:W-:-:S03]  /*83a0*/  @P2 IMAD.MOV.U32 R9, RZ, RZ, R4 ;  /* 0x000000ffff092224 */ /* 0x000fc600078e0004 */
[----:B------:R-:W4:Y:S01]  /*83b0*/  LDL R4, [R1+0x450] ;  /* 0x0004500001047983 */ /* 0x000f220000100800 */
[----:B------:R-:W-:-:S03]  /*83c0*/  PRMT R149, RZ, 0x7610, R149 ;  /* 0x00007610ff957816 */ /* 0x000fc60000000095 */
        /* <DEDUP_REMOVED lines=285> */
[----:B------:R2:W4:Y:S04]  /*95a0*/  @P3 LDG.E.U8 R95, desc[UR14][R8.64] ;  /* 0x0000000e085f3981 */ /* 0x000528000c1e1100 */
[----:B------:R-:W4:Y:S01]  /*95b0*/  LDL R5, [R1+0x2fc] ;  /* 0x0002fc0001057983 */ /* 0x000f220000100800 */
[----:B------:R-:W-:Y:S01]  /*95c0*/  PRMT R18, RZ, 0x7610, R18 ;  /* 0x00007610ff127816 */ /* 0x000fe20000000012 */
[----:B--2---:R-:W-:-:S02]  /*95d0*/  @P4 IMAD.MOV.U32 R8, RZ, RZ, R2 ;  /* 0x000000ffff084224 */ /* 0x004fc400078e0002 */
        /* <DEDUP_REMOVED lines=13> */
[----:B------:R-:W-:-:S02]  /*96b0*/  ISETP.GT.AND P3, PT, R146, 0x44, PT ;  /* 0x000000449200780c */ /* 0x000fc40003f64270 */
[----:B------:R-:W-:Y:S02]  /*96c0*/  PRMT R96, RZ, 0x7610, R96 ;  /* 0x00007610ff607816 */ /* 0x000fe40000000060 */
        /* <DEDUP_REMOVED lines=14> */
[----:B------:R-:W3:Y:S04]  /*97b0*/  LDL R5, [R1+0x2e4] ;  /* 0x0002e40001057983 */ /* 0x000ee80000100800 */
[----:B------:R-:W3:Y:S04]  /*97c0*/  LDL R6, [R1+0x2e0] ;  /* 0x0002e00001067983 */ /* 0x000ee80000100800 */
[----:B------:R4:W3:Y:S02]  /*97d0*/  @P3 LDG.E.U8 R16, desc[UR14][R8.64] ;  /* 0x0000000e08103981 */ /* 0x0008e4000c1e1100 */
[----:B----4-:R-:W-:-:S02]  /*97e0*/  @P4 IMAD.MOV.U32 R8, RZ, RZ, R0 ;  /* 0x000000ffff084224 */ /* 0x010fc400078e0000 */
        /* <DEDUP_REMOVED lines=18> */
[----:B------:R-:W3:Y:S01]  /*9910*/  LDL R5, [R1+0x2c4] ;  /* 0x0002c40001057983 */ /* 0x000ee20000100800 */
[----:B------:R-:W-:-:S03]  /*9920*/  @P0 IMAD.MOV.U32 R9, RZ, RZ, R6 ;  /* 0x000000ffff090224 */ /* 0x000fc600078e0006 */
[----:B------:R-:W3:Y:S04]  /*9930*/  LDL R6, [R1+0x2c0] ;  /* 0x0002c00001067983 */ /* 0x000ee80000100800 */
[----:B------:R0:W3:Y:S02]  /*9940*/  @P0 LDG.E.U8 R97, desc[UR14][R8.64] ;  /* 0x0000000e08610981 */ /* 0x0000e4000c1e1100 */
[----:B0-----:R-:W-:Y:S02]  /*9950*/  @P2 IMAD.MOV.U32 R8, RZ, RZ, R116 ;  /* 0x000000ffff082224 */ /* 0x001fe400078e0074 */
[----:B------:R-:W-:Y:S01]  /*9960*/  @P2 IMAD.MOV.U32 R9, RZ, RZ, R117 ;  /* 0x000000ffff092224 */ /* 0x000fe200078e0075 */
[----:B------:R-:W-:Y:S01]  /*9970*/  ISETP.GT.AND P4, PT, R146, 0x4a, PT ;  /* 0x0000004a9200780c */ /* 0x000fe20003f84270 */
[----:B------:R-:W3:Y:S04]  /*9980*/  LDL R117, [R1+0x2a8] ;  /* 0x0002a80001757983 */ /* 0x000ee80000100800 */
[----:B------:R4:W3:Y:S01]  /*9990*/  @P2 LDG.E.U8 R14, desc[UR14][R8.64] ;  /* 0x0000000e080e2981 */ /* 0x0008e2000c1e1100 */
[----:B------:R-:W-:-:S02]  /*99a0*/  PRMT R104, RZ, 0x7610, R104 ;  /* 0x00007610ff687816 */ /* 0x000fc40000000068 */
[----:B------:R-:W-:Y:S01]  /*99b0*/  ISETP.GT.AND P1, PT, R146, 0x4b, PT ;  /* 0x0000004b9200780c */ /* 0x000fe20003f24270 */
[----:B------:R-:W3:Y:S01]  /*99c0*/  LDL R116, [R1+0x2ac] ;  /* 0x0002ac0001747983 */ /* 0x000ee20000100800 */
[----:B----4-:R-:W-:Y:S02]  /*99d0*/  @P3 IMAD.MOV.U32 R8, RZ, RZ, R0 ;  /* 0x000000ffff083224 */ /* 0x010fe400078e0000 */
[----:B------:R-:W-:Y:S01]  /*99e0*/  @P3 IMAD.MOV.U32 R9, RZ, RZ, R4 ;  /* 0x000000ffff093224 */ /* 0x000fe200078e0004 */
[----:B------:R-:W4:Y:S04]  /*99f0*/  LDL R0, [R1+0x2bc] ;  /* 0x0002bc0001007983 */ /* 0x000f280000100800 */
[----:B------:R-:W4:Y:S04]  /*9a00*/  LDL R4, [R1+0x2b8] ;  /* 0x0002b80001047983 */ /* 0x000f280000100800 */
[----:B------:R2:W4:Y:S01]  /*9a10*/  @P3 LDG.E.U8 R104, desc[UR14][R8.64] ;  /* 0x0000000e08683981 */ /* 0x000522000c1e1100 */
[----:B------:R-:W-:-:S02]  /*9a20*/  PRMT R13, RZ, 0x7610, R13 ;  /* 0x00007610ff0d7816 */ /* 0x000fc4000000000d */
        /* <DEDUP_REMOVED lines=19> */
[----:B------:R-:W-:Y:S02]  /*9b60*/  ISETP.GT.AND P4, PT, R146, 0x4f, PT ;  /* 0x0000004f9200780c */ /* 0x000fe40003f84270 */
[----:B------:R2:W4:Y:S01]  /*9b70*/  @P0 LDG.E.U8 R12, desc[UR14][R8.64] ;  /* 0x0000000e080c0981 */ /* 0x000522000c1e1100 */
[----:B------:R-:W-:-:S02]  /*9b80*/  PRMT R105, RZ, 0x7610, R105 ;  /* 0x00007610ff697816 */ /* 0x000fc40000000069 */
        /* <DEDUP_REMOVED lines=10> */
[----:B------:R-:W3:Y:S04]  /*9c30*/  LDL R116, [R1+0x28c] ;  /* 0x00028c0001747983 */ /* 0x000ee80000100800 */
[----:B------:R0:W3:Y:S04]  /*9c40*/  @P3 LDG.E.U8 R11, desc[UR14][R8.64] ;  /* 0x0000000e080b3981 */ /* 0x0000e8000c1e1100 */
[----:B------:R-:W3:Y:S01]  /*9c50*/  LDL R117, [R1+0x288] ;  /* 0x0002880001757983 */ /* 0x000ee20000100800 */
[----:B0-----:R-:W-:-:S02]  /*9c60*/  @P4 IMAD.MOV.U32 R8, RZ, RZ, R5 ;  /* 0x000000ffff084224 */ /* 0x001fc400078e0005 */
[----:B------:R-:W-:Y:S01]  /*9c70*/  @P4 IMAD.MOV.U32 R9, RZ, RZ, R6 ;  /* 0x000000ffff094224 */ /* 0x000fe200078e0006 */
[C---:B------:R-:W-:Y:S01]  /*9c80*/  ISETP.GT.AND P0, PT, R146.reuse, 0x51, PT ;  /* 0x000000519200780c */ /* 0x040fe20003f04270 */
[----:B------:R-:W3:Y:S04]  /*9c90*/  LDL R6, [R1+0x268] ;  /* 0x0002680001067983 */ /* 0x000ee80000100800 */
[----:B------:R4:W3:Y:S01]  /*9ca0*/  @P4 LDG.E.U8 R99, desc[UR14][R8.64] ;  /* 0x0000000e08634981 */ /* 0x0008e2000c1e1100 */
[----:B------:R-:W-:Y:S02]  /*9cb0*/  PRMT R10, RZ, 0x7610, R10 ;  /* 0x00007610ff0a7816 */ /* 0x000fe4000000000a */
[----:B------:R-:W-:Y:S01]  /*9cc0*/  ISETP.GT.AND P2, PT, R146, 0x52, PT ;  /* 0x000000529200780c */ /* 0x000fe20003f44270 */
[----:B------:R-:W3:Y:S01]  /*9cd0*/  LDL R5, [R1+0x26c] ;  /* 0x00026c0001057983 */ /* 0x000ee20000100800 */
[----:B----4-:R-:W-:-:S03]  /*9ce0*/  @P1 IMAD.MOV.U32 R8, RZ, RZ, R0 ;  /* 0x000000ffff081224 */ /* 0x010fc600078e0000 */
[----:B------:R-:W4:Y:S01]  /*9cf0*/  LDL R0, [R1+0x284] ;  /* 0x0002840001007983 */ /* 0x000f220000100800 */
[----:B------:R-:W-:-:S03]  /*9d00*/  @P1 IMAD.MOV.U32 R9, RZ, RZ, R4 ;  /* 0x000000ffff091224 */ /* 0x000fc600078e0004 */
[----:B------:R-:W4:Y:S04]  /*9d10*/  LDL R4, [R1+0x280] ;  /* 0x0002800001047983 */ /* 0x000f280000100800 */
[----:B------:R2:W4:Y:S01]  /*9d20*/  @P1 LDG.E.U8 R10, desc[UR14][R8.64] ;  /* 0x0000000e080a1981 */ /* 0x000522000c1e1100 */
[----:B------:R-:W-:Y:S02]  /*9d30*/  PRMT R106, RZ, 0x7610, R106 ;  /* 0x00007610ff6a7816 */ /* 0x000fe4000000006a */
[----:B------:R-:W-:Y:S01]  /*9d40*/  ISETP.GT.AND P3, PT, R146, 0x53, PT ;  /* 0x000000539200780c */ /* 0x000fe20003f64270 */
[----:B--2---:R-:W-:Y:S02]  /*9d50*/  @P0 IMAD.MOV.U32 R8, RZ, RZ, R2 ;  /* 0x000000ffff080224 */ /* 0x004fe400078e0002 */
[----:B------:R-:W2:Y:S01]  /*9d60*/  LDL R2, [R1+0x27c] ;  /* 0x00027c0001027983 */ /* 0x000ea20000100800 */
[----:B---3--:R-:W-:-:S03]  /*9d70*/  @P0 IMAD.MOV.U32 R9, RZ, RZ, R3 ;  /* 0x000000ffff090224 */ /* 0x008fc600078e0003 */
[----:B------:R-:W3:Y:S04]  /*9d80*/  LDL R3, [R1+0x278] ;  /* 0x0002780001037983 */ /* 0x000ee80000100800 */
[----:B------:R0:W3:Y:S02]  /*9d90*/  @P0 LDG.E.U8 R106, desc[UR14][R8.64] ;  /* 0x0000000e086a0981 */ /* 0x0000e4000c1e1100 */
[----:B0-----:R-:W-:-:S06]  /*9da0*/  PRMT R9, RZ, 0x7610, R9 ;  /* 0x00007610ff097816 */ /* 0x001fcc0000000009 */
        /* <DEDUP_REMOVED lines=9> */
[----:B------:R-:W-:Y:S01]  /*9e40*/  ISETP.GT.AND P1, PT, R146, 0x56, PT ;  /* 0x000000569200780c */ /* 0x000fe20003f24270 */
        /* <DEDUP_REMOVED lines=10> */
[----:B------:R-:W-:-:S05]  /*9ef0*/  @P0 IMAD.MOV.U32 R117, RZ, RZ, R119 ;  /* 0x000000ffff750224 */ /* 0x000fca00078e0077 */
        /* <DEDUP_REMOVED lines=12> */
[----:B------:R-:W-:Y:S02]  /*9fc0*/  ISETP.GT.AND P1, PT, R146, 0x59, PT ;  /* 0x000000599200780c */ /* 0x000fe40003f24270 */
[----:B------:R-:W-:Y:S02]  /*9fd0*/  PRMT R7, RZ, 0x7610, R7 ;  /* 0x00007610ff077816 */ /* 0x000fe40000000007 */
[----:B------:R2:W4:Y:S05]  /*9fe0*/  @P2 LDG.E.U8 R101, desc[UR14][R116.64] ;  /* 0x0000000e74652981 */ /* 0x00052a000c1e1100 */
[----:B--2---:R-:W-:-:S02]  /*9ff0*/  @P0 IMAD.MOV.U32 R116, RZ, RZ, R2 ;  /* 0x000000ffff740224 */ /* 0x004fc400078e0002 */
[----:B------:R-:W2:Y:S01]  /*a000*/  LDL R2, [R1+0x23c] ;  /* 0x00023c0001027983 */ /* 0x000ea20000100800 */
[----:B---3--:R-:W-:-:S03]  /*a010*/  @P0 IMAD.MOV.U32 R117, RZ, RZ, R3 ;  /* 0x000000ffff750224 */ /* 0x008fc600078e0003 */
[----:B------:R-:W3:Y:S04]  /*a020*/  LDL R3, [R1+0x238] ;  /* 0x0002380001037983 */ /* 0x000ee80000100800 */
[----:B------:R0:W3:Y:S01]  /*a030*/  @P0 LDG.E.U8 R7, desc[UR14][R116.64] ;  /* 0x0000000e74070981 */ /* 0x0000e2000c1e1100 */
[----:B------:R-:W-:Y:S01]  /*a040*/  ISETP.GT.AND P0, PT, R146, 0x5a, PT ;  /* 0x0000005a9200780c */ /* 0x000fe20003f04270 */
[----:B0-----:R-:W-:Y:S02]  /*a050*/  @P1 IMAD.MOV.U32 R116, RZ, RZ, R5 ;  /* 0x000000ffff741224 */ /* 0x001fe400078e0005 */
[----:B------:R-:W3:Y:S01]  /*a060*/  LDL R5, [R1+0x234] ;  /* 0x0002340001057983 */ /* 0x000ee20000100800 */
[----:B------:R-:W-:-:S03]  /*a070*/  @P1 IMAD.MOV.U32 R117, RZ, RZ, R6 ;  /* 0x000000ffff751224 */ /* 0x000fc600078e0006 */
[----:B------:R-:W3:Y:S06]  /*a080*/  LDL R6, [R1+0x230] ;  /* 0x0002300001067983 */ /* 0x000eec0000100800 */
[----:B----4-:R-:W-:Y:S02]  /*a090*/  @P0 IMAD.MOV.U32 R118, RZ, RZ, R0 ;  /* 0x000000ffff760224 */ /* 0x010fe400078e0000 */
[----:B------:R-:W4:Y:S01]  /*a0a0*/  LDL R0, [R1+0x22c] ;  /* 0x00022c0001007983 */ /* 0x000f220000100800 */
[----:B------:R-:W-:-:S03]  /*a0b0*/  @P0 IMAD.MOV.U32 R119, RZ, RZ, R4 ;  /* 0x000000ffff770224 */ /* 0x000fc600078e0004 */
[----:B------:R-:W4:Y:S01]  /*a0c0*/  LDL R4, [R1+0x228] ;  /* 0x0002280001047983 */ /* 0x000f220000100800 */
[----:B------:R-:W-:-:S06]  /*a0d0*/  PRMT R111, RZ, 0x7610, R111 ;  /* 0x00007610ff6f7816 */ /* 0x000fcc000000006f */
[----:B------:R0:W4:Y:S01]  /*a0e0*/  @P1 LDG.E.U8 R111, desc[UR14][R116.64] ;  /* 0x0000000e746f1981 */ /* 0x000122000c1e1100 */
[----:B------:R-:W-:Y:S02]  /*a0f0*/  ISETP.GT.AND P1, PT, R146, 0x5b, PT ;  /* 0x0000005b9200780c */ /* 0x000fe40003f24270 */
[----:B0-----:R-:W-:-:S06]  /*a100*/  PRMT R116, RZ, 0x7610, R116 ;  /* 0x00007610ff747816 */ /* 0x001fcc0000000074 */
[----:B------:R0:W4:Y:S01]  /*a110*/  @P0 LDG.E.U8 R116, desc[UR14][R118.64] ;  /* 0x0000000e76740981 */ /* 0x000122000c1e1100 */
[----:B------:R-:W-:Y:S02]  /*a120*/  ISETP.GT.AND P0, PT, R146, 0x5c, PT ;  /* 0x0000005c9200780c */ /* 0x000fe40003f04270 */
[----:B------:R-:W-:Y:S02]  /*a130*/  PRMT R117, RZ, 0x7610, R117 ;  /* 0x00007610ff757816 */ /* 0x000fe40000000075 */
[----:B0-----:R-:W-:Y:S02]  /*a140*/  @P1 IMAD.MOV.U32 R118, RZ, RZ, R120 ;  /* 0x000000ffff761224 */ /* 0x001fe400078e0078 */
[----:B------:R-:W-:-:S05]  /*a150*/  @P1 IMAD.MOV.U32 R119, RZ, RZ, R121 ;  /* 0x000000ffff771224 */ /* 0x000fca00078e0079 */
[----:B------:R0:W4:Y:S01]  /*a160*/  @P1 LDG.E.U8 R117, desc[UR14][R118.64] ;  /* 0x0000000e76751981 */ /* 0x000122000c1e1100 */
[----:B------:R-:W-:Y:S02]  /*a170*/  ISETP.GT.AND P1, PT, R146, 0x5d, PT ;  /* 0x0000005d9200780c */ /* 0x000fe40003f24270 */
[----:B0-----:R-:W-:Y:S02]  /*a180*/  PRMT R118, RZ, 0x7610, R118 ;  /* 0x00007610ff767816 */ /* 0x001fe40000000076 */
[----:B------:R-:W-:Y:S01]  /*a190*/  PRMT R119, RZ, 0x7610, R119 ;  /* 0x00007610ff777816 */ /* 0x000fe20000000077 */
[----:B--2---:R-:W-:Y:S02]  /*a1a0*/  @P0 IMAD.MOV.U32 R120, RZ, RZ, R2 ;  /* 0x000000ffff780224 */ /* 0x004fe400078e0002 */
        /* <DEDUP_REMOVED lines=8> */
[----:B------:R-:W3:Y:S04]  /*a230*/  LDL R6, [R1+0x210] ;  /* 0x0002100001067983 */ /* 0x000ee80000100800 */
[----:B------:R0:W3:Y:S02]  /*a240*/  @P1 LDG.E.U8 R119, desc[UR14][R120.64] ;  /* 0x0000000e78771981 */ /* 0x0000e4000c1e1100 */
[----:B0-----:R-:W-:Y:S01]  /*a250*/  PRMT R120, RZ, 0x7610, R120 ;  /* 0x00007610ff787816 */ /* 0x001fe20000000078 */
[----:B----4-:R-:W-:Y:S02]  /*a260*/  @P0 IMAD.MOV.U32 R158, RZ, RZ, R0 ;  /* 0x000000ffff9e0224 */ /* 0x010fe400078e0000 */
[----:B------:R-:W4:Y:S01]  /*a270*/  LDL R0, [R1+0x20c] ;  /* 0x00020c0001007983 */ /* 0x000f220000100800 */
[----:B------:R-:W-:-:S03]  /*a280*/  @P0 IMAD.MOV.U32 R159, RZ, RZ, R4 ;  /* 0x000000ffff9f0224 */ /* 0x000fc600078e0004 */
[----:B------:R-:W4:Y:S04]  /*a290*/  LDL R4, [R1+0x208] ;  /* 0x0002080001047983 */ /* 0x000f280000100800 */
[----:B------:R0:W4:Y:S04]  /*a2a0*/  @P0 LDG.E.U8 R120, desc[UR14][R158.64] ;  /* 0x0000000e9e780981 */ /* 0x000128000c1e1100 */
[----:B------:R-:W0:Y:S04]  /*a2b0*/  LDL R158, [R1+0x220] ;  /* 0x00022000019e7983 */ /* 0x000e280000100800 */
[----:B------:R-:W0:Y:S01]  /*a2c0*/  LDL R159, [R1+0x224] ;  /* 0x00022400019f7983 */ /* 0x000e220000100800 */
[----:B------:R-:W-:-:S02]  /*a2d0*/  ISETP.GT.AND P1, PT, R146, 0x5f, PT ;  /* 0x0000005f9200780c */ /* 0x000fc40003f24270 */
[----:B------:R-:W-:Y:S02]  /*a2e0*/  ISETP.GT.AND P0, PT, R146, 0x60, PT ;  /* 0x000000609200780c */ /* 0x000fe40003f04270 */
[----:B------:R-:W-:Y:S02]  /*a2f0*/  PRMT R121, RZ, 0x7610, R121 ;  /* 0x00007610ff797816 */ /* 0x000fe40000000079 */
[----:B------:R-:W-:Y:S02]  /*a300*/  PRMT R169, RZ, 0x7610, R169 ;  /* 0x00007610ffa97816 */ /* 0x000fe400000000a9 */
[----:B------:R-:W-:Y:S02]  /*a310*/  PRMT R170, RZ, 0x7610, R170 ;  /* 0x00007610ffaa7816 */ /* 0x000fe400000000aa */
[----:B------:R-:W-:-:S03]  /*a320*/  PRMT R171, RZ, 0x7610, R171 ;  /* 0x00007610ffab7816 */ /* 0x000fc600000000ab */
[----:B0-----:R-:W-:-:S04]  /*a330*/  @P1 LOP3.LUT R159, R159, R158, RZ, 0x3c, !PT ;  /* 0x0000009e9f9f1212 */ /* 0x001fc800078e3cff */
[----:B------:R-:W-:-:S04]  /*a340*/  @P1 LOP3.LUT R158, R159, R158, RZ, 0x3c, !PT ;  /* 0x0000009e9f9e1212 */ /* 0x000fc800078e3cff */
[----:B------:R-:W-:-:S05]  /*a350*/  @P1 LOP3.LUT R159, R159, R158, RZ, 0x3c, !PT ;  /* 0x0000009e9f9f1212 */ /* 0x000fca00078e3cff */
[----:B------:R2:W4:Y:S01]  /*a360*/  @P1 LDG.E.U8 R121, desc[UR14][R158.64] ;  /* 0x0000000e9e791981 */ /* 0x000522000c1e1100 */
[C---:B------:R-:W-:Y:S01]  /*a370*/  ISETP.GT.AND P1, PT, R146.reuse, 0x61, PT ;  /* 0x000000619200780c */ /* 0x040fe20003f24270 */
[----:B--2---:R-:W-:Y:S02]  /*a380*/  @P0 IMAD.MOV.U32 R158, RZ, RZ, R2 ;  /* 0x000000ffff9e0224 */ /* 0x004fe400078e0002 */
[----:B---3--:R-:W-:Y:S01]  /*a390*/  @P0 IMAD.MOV.U32 R159, RZ, RZ, R3 ;  /* 0x000000ffff9f0224 */ /* 0x008fe200078e0003 */
[----:B------:R-:W2:Y:S04]  /*a3a0*/  LDL R2, [R1+0x1fc] ;  /* 0x0001fc0001027983 */ /* 0x000ea80000100800 */
[----:B------:R0:W3:Y:S01]  /*a3b0*/  @P0 LDG.E.U8 R169, desc[UR14][R158.64] ;  /* 0x0000000e9ea90981 */ /* 0x0000e2000c1e1100 */
[----:B------:R-:W-:-:S03]  /*a3c0*/  ISETP.GT.AND P0, PT, R146, 0x62, PT ;  /* 0x000000629200780c */ /* 0x000fc60003f04270 */
[----:B------:R-:W3:Y:S01]  /*a3d0*/  LDL R3, [R1+0x1f8] ;  /* 0x0001f80001037983 */ /* 0x000ee20000100800 */
[----:B0-----:R-:W-:Y:S02]  /*a3e0*/  @P1 IMAD.MOV.U32 R158, RZ, RZ, R5 ;  /* 0x000000ffff9e1224 */ /* 0x001fe400078e0005 */
[----:B------:R-:W-:Y:S01]  /*a3f0*/  @P1 IMAD.MOV.U32 R159, RZ, RZ, R6 ;  /* 0x000000ffff9f1224 */ /* 0x000fe200078e0006 */
[----:B------:R-:W3:Y:S04]  /*a400*/  LDL R5, [R1+0x1f4] ;  /* 0x0001f40001057983 */ /* 0x000ee80000100800 */
[----:B------:R4:W3:Y:S04]  /*a410*/  @P1 LDG.E.U8 R170, desc[UR14][R158.64] ;  /* 0x0000000e9eaa1981 */ /* 0x0008e8000c1e1100 */
[----:B------:R-:W3:Y:S01]  /*a420*/  LDL R6, [R1+0x1f0] ;  /* 0x0001f00001067983 */ /* 0x000ee20000100800 */
[----:B----4-:R-:W-:-:S02]  /*a430*/  @P0 IMAD.MOV.U32 R158, RZ, RZ, R0 ;  /* 0x000000ffff9e0224 */ /* 0x010fc400078e0000 */
[----:B------:R-:W-:Y:S01]  /*a440*/  @P0 IMAD.MOV.U32 R159, RZ, RZ, R4 ;  /* 0x000000ffff9f0224 */ /* 0x000fe200078e0004 */
[----:B------:R-:W4:Y:S04]  /*a450*/  LDL R0, [R1+0x1ec] ;  /* 0x0001ec0001007983 */ /* 0x000f280000100800 */
[----:B------:R0:W4:Y:S04]  /*a460*/  @P0 LDG.E.U8 R171, desc[UR14][R158.64] ;  /* 0x0000000e9eab0981 */ /* 0x000128000c1e1100 */
[----:B------:R-:W4:Y:S04]  /*a470*/  LDL R4, [R1+0x1e8] ;  /* 0x0001e80001047983 */ /* 0x000f280000100800 */
        /* <DEDUP_REMOVED lines=134> */
[----:B------:R-:W2:Y:S01]  /*ace0*/  LDL R3, [R1+0x158] ;  /* 0x0001580001037983 */ /* 0x000ea20000100800 */
[----:B0-----:R-:W-:Y:S02]  /*acf0*/  @P1 IMAD.MOV.U32 R158, RZ, RZ, R5 ;  /* 0x000000ffff9e1224 */ /* 0x001fe400078e0005 */
[----:B------:R-:W-:Y:S01]  /*ad00*/  @P1 IMAD.MOV.U32 R159, RZ, RZ, R6 ;  /* 0x000000ffff9f1224 */ /* 0x000fe200078e0006 */
[----:B------:R-:W3:Y:S04]  /*ad10*/  LDL R5, [R1+0x154] ;  /* 0x0001540001057983 */ /* 0x000ee80000100800 */
[----:B------:R4:W3:Y:S04]  /*ad20*/  @P1 LDG.E.U8 R190, desc[UR14][R158.64] ;  /* 0x0000000e9ebe1981 */ /* 0x0008e8000c1e1100 */
[----:B------:R-:W3:Y:S01]  /*ad30*/  LDL R6, [R1+0x150] ;  /* 0x0001500001067983 */ /* 0x000ee20000100800 */
[----:B----4-:R-:W-:-:S02]  /*ad40*/  @P0 IMAD.MOV.U32 R158, RZ, RZ, R0 ;  /* 0x000000ffff9e0224 */ /* 0x010fc400078e0000 */
[----:B------:R-:W-:Y:S01]  /*ad50*/  @P0 IMAD.MOV.U32 R159, RZ, RZ, R4 ;  /* 0x000000ffff9f0224 */ /* 0x000fe200078e0004 */
[C---:B------:R-:W-:Y:S01]  /*ad60*/  ISETP.GT.AND P1, PT, R146.reuse, 0x77, PT ;  /* 0x000000779200780c */ /* 0x040fe20003f24270 */
[----:B------:R-:W4:Y:S04]  /*ad70*/  LDL R4, [R1+0x148] ;  /* 0x0001480001047983 */ /* 0x000f280000100800 */
[----:B------:R0:W4:Y:S04]  /*ad80*/  @P0 LDG.E.U8 R191, desc[UR14][R158.64] ;  /* 0x0000000e9ebf0981 */ /* 0x000128000c1e1100 */
[----:B------:R-:W4:Y:S04]  /*ad90*/  LDL R0, [R1+0x14c] ;  /* 0x00014c0001007983 */ /* 0x000f280000100800 */
[----:B------:R-:W0:Y:S04]  /*ada0*/  LDL R158, [R1+0x160] ;  /* 0x00016000019e7983 */ /* 0x000e280000100800 */
[----:B------:R-:W0:Y:S01]  /*adb0*/  LDL R159, [R1+0x164] ;  /* 0x00016400019f7983 */ /* 0x000e220000100800 */
[----:B------:R-:W-:-:S02]  /*adc0*/  ISETP.GT.AND P0, PT, R146, 0x78, PT ;  /* 0x000000789200780c */ /* 0x000fc40003f04270 */
[----:B------:R-:W-:Y:S02]  /*add0*/  PRMT R192, RZ, 0x7610, R192 ;  /* 0x00007610ffc07816 */ /* 0x000fe400000000c0 */
[----:B------:R-:W-:Y:S02]  /*ade0*/  PRMT R193, RZ, 0x7610, R193 ;  /* 0x00007610ffc17816 */ /* 0x000fe400000000c1 */
[----:B------:R-:W-:Y:S02]  /*adf0*/  PRMT R194, RZ, 0x7610, R194 ;  /* 0x00007610ffc27816 */ /* 0x000fe400000000c2 */
[----:B0-----:R-:W-:-:S04]  /*ae00*/  @P1 LOP3.LUT R159, R159, R158, RZ, 0x3c, !PT ;  /* 0x0000009e9f9f1212 */ /* 0x001fc800078e3cff */
[----:B------:R-:W-:-:S04]  /*ae10*/  @P1 LOP3.LUT R158, R159, R158, RZ, 0x3c, !PT ;  /* 0x0000009e9f9e1212 */ /* 0x000fc800078e3cff */
[----:B------:R-:W-:-:S05]  /*ae20*/  @P1 LOP3.LUT R159, R159, R158, RZ, 0x3c, !PT ;  /* 0x0000009e9f9f1212 */ /* 0x000fca00078e3cff */
[----:B------:R2:W4:Y:S02]  /*ae30*/  @P1 LDG.E.U8 R192, desc[UR14][R158.64] ;  /* 0x0000000e9ec01981 */ /* 0x000524000c1e1100 */
[----:B--2---:R-:W-:Y:S02]  /*ae40*/  @P0 IMAD.MOV.U32 R159, RZ, RZ, R3 ;  /* 0x000000ffff9f0224 */ /* 0x004fe400078e0003 */
[----:B------:R-:W2:Y:S01]  /*ae50*/  LDL R3, [R1+0x140] ;  /* 0x0001400001037983 */ /* 0x000ea20000100800 */
[----:B------:R-:W-:-:S03]  /*ae60*/  @P0 IMAD.MOV.U32 R158, RZ, RZ, R2 ;  /* 0x000000ffff9e0224 */ /* 0x000fc600078e0002 */
[----:B------:R-:W2:Y:S01]  /*ae70*/  LDL R2, [R1+0x144] ;  /* 0x0001440001027983 */ /* 0x000ea20000100800 */
[----:B------:R-:W-:-:S03]  /*ae80*/  ISETP.GT.AND P1, PT, R146, 0x79, PT ;  /* 0x000000799200780c */ /* 0x000fc60003f24270 */
[----:B------:R3:W2:Y:S01]  /*ae90*/  @P0 LDG.E.U8 R193, desc[UR14][R158.64] ;  /* 0x0000000e9ec10981 */ /* 0x0006a2000c1e1100 */
[----:B------:R-:W-:-:S09]  /*aea0*/  ISETP.GT.AND P0, PT, R146, 0x7a, PT ;  /* 0x0000007a9200780c */ /* 0x000fd20003f04270 */
[----:B---3--:R-:W-:Y:S02]  /*aeb0*/  @P1 IMAD.MOV.U32 R158, RZ, RZ, R5 ;  /* 0x000000ffff9e1224 */ /* 0x008fe400078e0005 */
[----:B------:R-:W-:Y:S01]  /*aec0*/  @P1 IMAD.MOV.U32 R159, RZ, RZ, R6 ;  /* 0x000000ffff9f1224 */ /* 0x000fe200078e0006 */
[----:B------:R-:W3:Y:S04]  /*aed0*/  LDL R5, [R1+0x13c] ;  /* 0x00013c0001057983 */ /* 0x000ee80000100800 */
[----:B------:R-:W3:Y:S01]  /*aee0*/  LDL R6, [R1+0x138] ;  /* 0x0001380001067983 */ /* 0x000ee20000100800 */
[----:B------:R-:W-:-:S03]  /*aef0*/  PRMT R195, RZ, 0x7610, R195 ;  /* 0x00007610ffc37816 */ /* 0x000fc600000000c3 */
[----:B------:R4:W3:Y:S02]  /*af00*/  @P1 LDG.E.U8 R194, desc[UR14][R158.64] ;  /* 0x0000000e9ec21981 */ /* 0x0008e4000c1e1100 */
[----:B----4-:R-:W-:Y:S02]  /*af10*/  @P0 IMAD.MOV.U32 R158, RZ, RZ, R0 ;  /* 0x000000ffff9e0224 */ /* 0x010fe400078e0000 */
[----:B------:R-:W-:Y:S01]  /*af20*/  @P0 IMAD.MOV.U32 R159, RZ, RZ, R4 ;  /* 0x000000ffff9f0224 */ /* 0x000fe200078e0004 */
[----:B------:R-:W4:Y:S04]  /*af30*/  LDL R0, [R1+0x134] ;  /* 0x0001340001007983 */ /* 0x000f280000100800 */
[----:B------:R-:W4:Y:S04]  /*af40*/  LDL R4, [R1+0x130] ;  /* 0x0001300001047983 */ /* 0x000f280000100800 */
[----:B------:R2:W4:Y:S01]  /*af50*/  @P0 LDG.E.U8 R195, desc[UR14][R158.64] ;  /* 0x0000000e9ec30981 */ /* 0x000522000c1e1100 */
[----:B------:R-:W-:-:S02]  /*af60*/  ISETP.GT.AND P0, PT, R146, 0x7b, PT ;  /* 0x0000007b9200780c */ /* 0x000fc40003f04270 */
[----:B------:R-:W-:Y:S02]  /*af70*/  LOP3.LUT R168, R168, 0xffff, RZ, 0xc0, !PT ;  /* 0x0000ffffa8a87812 */ /* 0x000fe400078ec0ff */
[----:B------:R-:W-:-:S09]  /*af80*/  LOP3.LUT R167, R167, 0xffff, RZ, 0xc0, !PT ;  /* 0x0000ffffa7a77812 */ /* 0x000fd200078ec0ff */
[----:B--2---:R-:W-:Y:S02]  /*af90*/  @P0 IMAD.MOV.U32 R159, RZ, RZ, R3 ;  /* 0x000000ffff9f0224 */ /* 0x004fe400078e0003 */
[----:B------:R-:W2:Y:S01]  /*afa0*/  LDL R3, [R1+0x128] ;  /* 0x0001280001037983 */ /* 0x000ea20000100800 */
[--C-:B------:R-:W-:Y:S01]  /*afb0*/  PRMT R168, R168, 0x3340, R167.reuse ;  /* 0x00003340a8a87816 */ /* 0x100fe200000000a7 */
[----:B------:R-:W-:Y:S01]  /*afc0*/  @P0 IMAD.MOV.U32 R158, RZ, RZ, R2 ;  /* 0x000000ffff9e0224 */ /* 0x000fe200078e0002 */
[----:B------:R-:W-:Y:S01]  /*afd0*/  PRMT R167, RZ, 0x7610, R167 ;  /* 0x00007610ffa77816 */ /* 0x000fe200000000a7 */
[----:B------:R-:W2:Y:S05]  /*afe0*/  LDL R2, [R1+0x12c] ;  /* 0x00012c0001027983 */ /* 0x000eaa0000100800 */
[----:B------:R3:W2:Y:S01]  /*aff0*/  @P0 LDG.E.U8 R167, desc[UR14][R158.64] ;  /* 0x0000000e9ea70981 */ /* 0x0006a2000c1e1100 */
[----:B------:R-:W-:-:S02]  /*b000*/  ISETP.GT.AND P0, PT, R146, 0x7c, PT ;  /* 0x0000007c9200780c */ /* 0x000fc40003f04270 */
[----:B------:R-:W-:Y:S02]  /*b010*/  LOP3.LUT R166, R166, 0xffff, RZ, 0xc0, !PT ;  /* 0x0000ffffa6a67812 */ /* 0x000fe400078ec0ff */
[----:B------:R-:W-:-:S04]  /*b020*/  LOP3.LUT R165, R165, 0xffff, RZ, 0xc0, !PT ;  /* 0x0000ffffa5a57812 */ /* 0x000fc800078ec0ff */
[--C-:B------:R-:W-:Y:S02]  /*b030*/  PRMT R166, R166, 0x3340, R165.reuse ;  /* 0x00003340a6a67816 */ /* 0x100fe400000000a5 */
[----:B------:R-:W-:-:S03]  /*b040*/  PRMT R165, RZ, 0x7610, R165 ;  /* 0x00007610ffa57816 */ /* 0x000fc600000000a5 */
[----:B---3--:R-:W-:Y:S02]  /*b050*/  @P0 IMAD.MOV.U32 R158, RZ, RZ, R5 ;  /* 0x000000ffff9e0224 */ /* 0x008fe400078e0005 */
[----:B------:R-:W-:-:S05]  /*b060*/  @P0 IMAD.MOV.U32 R159, RZ, RZ, R6 ;  /* 0x000000ffff9f0224 */ /* 0x000fca00078e0006 */
[----:B------:R4:W3:Y:S01]  /*b070*/  @P0 LDG.E.U8 R165, desc[UR14][R158.64] ;  /* 0x0000000e9ea50981 */ /* 0x0008e2000c1e1100 */
[----:B------:R-:W-:Y:S02]  /*b080*/  ISETP.GT.AND P0, PT, R146, 0x7d, PT ;  /* 0x0000007d9200780c */ /* 0x000fe40003f04270 */
[----:B------:R-:W-:Y:S02]  /*b090*/  LOP3.LUT R164, R164, 0xffff, RZ, 0xc0, !PT ;  /* 0x0000ffffa4a47812 */ /* 0x000fe400078ec0ff */
[----:B------:R-:W-:-:S04]  /*b0a0*/  LOP3.LUT R163, R163, 0xffff, RZ, 0xc0, !PT ;  /* 0x0000ffffa3a37812 */ /* 0x000fc800078ec0ff */
[--C-:B------:R-:W-:Y:S02]  /*b0b0*/  PRMT R164, R164, 0x3340, R163.reuse ;  /* 0x00003340a4a47816 */ /* 0x100fe400000000a3 */
[----:B------:R-:W-:-:S03]  /*b0c0*/  PRMT R163, RZ, 0x7610, R163 ;  /* 0x00007610ffa37816 */ /* 0x000fc600000000a3 */
[----:B----4-:R-:W-:Y:S02]  /*b0d0*/  @P0 IMAD.MOV.U32 R158, RZ, RZ, R0 ;  /* 0x000000ffff9e0224 */ /* 0x010fe400078e0000 */
[----:B------:R-:W-:Y:S01]  /*b0e0*/  @P0 IMAD.MOV.U32 R159, RZ, RZ, R4 ;  /* 0x000000ffff9f0224 */ /* 0x000fe200078e0004 */
[----:B------:R-:W4:Y:S04]  /*b0f0*/  LDL R0, [R1+0x124] ;  /* 0x0001240001007983 */ /* 0x000f280000100800 */
[----:B------:R2:W3:Y:S01]  /*b100*/  @P0 LDG.E.U8 R163, desc[UR14][R158.64] ;  /* 0x0000000e9ea30981 */ /* 0x0004e2000c1e1100 */
[----:B------:R-:W-:-:S13]  /*b110*/  ISETP.GT.AND P0, PT, R146, 0x7e, PT ;  /* 0x0000007e9200780c */ /* 0x000fda0003f04270 */
[----:B--2---:R-:W-:Y:S02]  /*b120*/  @P0 IMAD.MOV.U32 R159, RZ, RZ, R3 ;  /* 0x000000ffff9f0224 */ /* 0x004fe400078e0003 */
[----:B------:R-:W2:Y:S01]  /*b130*/  LDL R3, [R1+0x120] ;  /* 0x0001200001037983 */ /* 0x000ea20000100800 */
[----:B------:R-:W-:Y:S02]  /*b140*/  LOP3.LUT R161, R161, 0xffff, RZ, 0xc0, !PT ;  /* 0x0000ffffa1a17812 */ /* 0x000fe400078ec0ff */
[----:B------:R-:W-:Y:S01]  /*b150*/  LOP3.LUT R162, R162, 0xffff, RZ, 0xc0, !PT ;  /* 0x0000ffffa2a27812 */ /* 0x000fe200078ec0ff */
[----:B------:R-:W-:Y:S01]  /*b160*/  @P0 IMAD.MOV.U32 R158, RZ, RZ, R2 ;  /* 0x000000ffff9e0224 */ /* 0x000fe200078e0002 */
[----:B------:R-:W-:Y:S01]  /*b170*/  LOP3.LUT R160, R160, 0xffff, RZ, 0xc0, !PT ;  /* 0x0000ffffa0a07812 */ /* 0x000fe200078ec0ff */
[----:B------:R-:W3:Y:S01]  /*b180*/  LDL R2, [R1+0x554] ;  /* 0x0005540001027983 */ /* 0x000ee20000100800 */
[----:B------:R-:W-:Y:S02]  /*b190*/  PRMT R162, R161, 0x3340, R162 ;  /* 0x00003340a1a27816 */ /* 0x000fe400000000a2 */
[----:B------:R-:W-:-:S02]  /*b1a0*/  PRMT R161, RZ, 0x7610, R161 ;  /* 0x00007610ffa17816 */ /* 0x000fc400000000a1 */
[----:B------:R-:W-:-:S04]  /*b1b0*/  LOP3.LUT R157, R157, 0xffff, RZ, 0xc0, !PT ;  /* 0x0000ffff9d9d7812 */ /* 0x000fc800078ec0ff */
[----:B------:R-:W3:Y:S01]  /*b1c0*/  @P0 LDG.E.U8 R161, desc[UR14][R158.64] ;  /* 0x0000000e9ea10981 */ /* 0x000ee2000c1e1100 */
[----:B------:R-:W-:Y:S02]  /*b1d0*/  ISETP.GT.AND P0, PT, R146, 0x7f, PT ;  /* 0x0000007f9200780c */ /* 0x000fe40003f04270 */
[----:B------:R-:W-:Y:S02]  /*b1e0*/  LOP3.LUT R113, R113, 0xffff, RZ, 0xc0, !PT ;  /* 0x0000ffff71717812 */ /* 0x000fe400078ec0ff */
[----:B------:R-:W-:Y:S02]  /*b1f0*/  LOP3.LUT R156, R156, 0xffff, RZ, 0xc0, !PT ;  /* 0x0000ffff9c9c7812 */ /* 0x000fe400078ec0ff */
[----:B------:R-:W-:Y:S02]  /*b200*/  PRMT R160, R160, 0x3340, R157 ;  /* 0x00003340a0a07816 */ /* 0x000fe4000000009d */
[----:B------:R-:W-:Y:S02]  /*b210*/  LOP3.LUT R112, R112, 0xffff, RZ, 0xc0, !PT ;  /* 0x0000ffff70707812 */ /* 0x000fe400078ec0ff */
[----:B------:R-:W-:-:S02]  /*b220*/  LOP3.LUT R114, R114, 0xffff, RZ, 0xc0, !PT ;  /* 0x0000ffff72727812 */ /* 0x000fc400078ec0ff */
[----:B------:R-:W-:Y:S02]  /*b230*/  PRMT R157, R113, 0x3340, R156 ;  /* 0x00003340719d7816 */ /* 0x000fe4000000009c */
[----:B------:R-:W-:Y:S02]  /*b240*/  PRMT R156, R112, 0x3340, R114 ;  /* 0x00003340709c7816 */ /* 0x000fe40000000072 */
[----:B------:R-:W-:Y:S02]  /*b250*/  PRMT R114, R160, 0x5410, R157 ;  /* 0x00005410a0727816 */ /* 0x000fe4000000009d */
[----:B------:R-:W-:Y:S02]  /*b260*/  LOP3.LUT R115, R115, 0xffff, RZ, 0xc0, !PT ;  /* 0x0000ffff73737812 */ /* 0x000fe400078ec0ff */
[----:B------:R-:W-:-:S04]  /*b270*/  LOP3.LUT R155, R155, 0xffff, RZ, 0xc0, !PT ;  /* 0x0000ffff9b9b7812 */ /* 0x000fc800078ec0ff */
[----:B------:R-:W-:-:S04]  /*b280*/  PRMT R115, R115, 0x3340, R155 ;  /* 0x0000334073737816 */ /* 0x000fc8000000009b */
[----:B------:R-:W-:Y:S01]  /*b290*/  PRMT R115, R156, 0x5410, R115 ;  /* 0x000054109c737816 */ /* 0x000fe20000000073 */
[----:B----4-:R-:W-:Y:S02]  /*b2a0*/  @P0 IMAD.MOV.U32 R156, RZ, RZ, R0 ;  /* 0x000000ffff9c0224 */ /* 0x010fe400078e0000 */
[----:B------:R-:W0:Y:S01]  /*b2b0*/  S2R R0, SR_TID.X ;  /* 0x0000000000007919 */ /* 0x000e220000002100 */
[----:B--2---:R-:W-:Y:S02]  /*b2c0*/  @P0 IMAD.MOV.U32 R157, RZ, RZ, R3 ;  /* 0x000000ffff9d0224 */ /* 0x004fe400078e0003 */
[----:B------:R-:W2:Y:S01]  /*b2d0*/  LDL R3, [R1+0x574] ;  /* 0x0005740001037983 */ /* 0x000ea20000100800 */
[----:B------:R-:W-:-:S06]  /*b2e0*/  PRMT R155, RZ, 0x7610, R155 ;  /* 0x00007610ff9b7816 */ /* 0x000fcc000000009b */
[----:B------:R-:W4:Y:S01]  /*b2f0*/  @P0 LDG.E.U8 R155, desc[UR14][R156.64] ;  /* 0x0000000e9c9b0981 */ /* 0x000f22000c1e1100 */
[----:B0-----:R-:W-:Y:S02]  /*b300*/  LOP3.LUT R0, R0, 0x7f, RZ, 0xc0, !PT ;  /* 0x0000007f00007812 */ /* 0x001fe400078ec0ff */
[----:B------:R-:W-:Y:S02]  /*b310*/  PRMT R112, R168, 0x5410, R166 ;  /* 0x00005410a8707816 */ /* 0x000fe400000000a6 */
[----:B------:R-:W-:Y:S01]  /*b320*/  PRMT R113, R164, 0x5410, R162 ;  /* 0x00005410a4717816 */ /* 0x000fe200000000a2 */
[----:B------:R-:W-:Y:S01]  /*b330*/  BAR.SYNC.DEFER_BLOCKING 0x0 ;  /* 0x0000000000007b1d */ /* 0x000fe20000010000 */
[----:B------:R-:W-:Y:S02]  /*b340*/  LOP3.LUT R150, R150, 0xffff, RZ, 0xc0, !PT ;  /* 0x0000ffff96967812 */ /* 0x000fe400078ec0ff */
[----:B------:R-:W-:Y:S02]  /*b350*/  LOP3.LUT R145, R145, 0xffff, RZ, 0xc0, !PT ;  /* 0x0000ffff91917812 */ /* 0x000fe400078ec0ff */
[----:B------:R-:W-:-:S02]  /*b360*/  LOP3.LUT R141, R141, 0xffff, RZ, 0xc0, !PT ;  /* 0x0000ffff8d8d7812 */ /* 0x000fc400078ec0ff */
[----:B------:R-:W-:Y:S02]  /*b370*/  LOP3.LUT R152, R152, 0xffff, RZ, 0xc0, !PT ;  /* 0x0000ffff98987812 */ /* 0x000fe400078ec0ff */
[----:B------:R-:W-:Y:S02]  /*b380*/  LOP3.LUT R139, R139, 0xffff, RZ, 0xc0, !PT ;  /* 0x0000ffff8b8b7812 */ /* 0x000fe400078ec0ff */
[----:B------:R-:W-:Y:S02]  /*b390*/  LOP3.LUT R144, R144, 0xffff, RZ, 0xc0, !PT ;  /* 0x0000ffff90907812 */ /* 0x000fe400078ec0ff */
        /* <DEDUP_REMOVED lines=10> */
[----:B------:R-:W-:Y:S01]  /*b440*/  ISETP.GE.AND P0, PT, R0, R146, PT ;  /* 0x000000920000720c */ /* 0x000fe20003f06270 */
[----:B---3--:R0:W-:Y:S01]  /*b450*/  STS.128 [R2+UR12], R112 ;  /* 0x0000007002007988 */ /* 0x0081e20008000c0c */
[----:B------:R-:W-:Y:S02]  /*b460*/  PRMT R145, R150, 0x3340, R145 ;  /* 0x0000334096917816 */ /* 0x000fe40000000091 */
[----:B------:R-:W-:Y:S01]  /*b470*/  PRMT R139, R139, 0x3340, R144 ;  /* 0x000033408b8b7816 */ /* 0x000fe20000000090 */
[----:B------:R-:W3:Y:S01]  /*b480*/  LDL R0, [R1+0x11c] ;  /* 0x00011c0001007983 */ /* 0x000ee20000100800 */
[----:B------:R-:W-:Y:S02]  /*b490*/  PRMT R138, R138, 0x3340, R143 ;  /* 0x000033408a8a7816 */ /* 0x000fe4000000008f */
[----:B------:R-:W-:-:S02]  /*b4a0*/  PRMT R142, R153, 0x3340, R142 ;  /* 0x00003340998e7816 */ /* 0x000fc4000000008e */
[----:B0-----:R-:W-:Y:S01]  /*b4b0*/  PRMT R112, R141, 0x3340, R152 ;  /* 0x000033408d707816 */ /* 0x001fe20000000098 */
[----:B------:R-:W4:Y:S01]  /*b4c0*/  LDL R2, [R1+0x118] ;  /* 0x0001180001027983 */ /* 0x000f220000100800 */
[----:B------:R-:W-:Y:S02]  /*b4d0*/  PRMT R113, R154, 0x3340, R149 ;  /* 0x000033409a717816 */ /* 0x000fe40000000095 */
[----:B------:R-:W-:Y:S02]  /*b4e0*/  PRMT R114, R140, 0x3340, R151 ;  /* 0x000033408c727816 */ /* 0x000fe40000000097 */
[----:B------:R-:W-:Y:S02]  /*b4f0*/  PRMT R115, R147, 0x3340, R148 ;  /* 0x0000334093737816 */ /* 0x000fe40000000094 */
[----:B------:R-:W-:Y:S02]  /*b500*/  PRMT R112, R145, 0x5410, R112 ;  /* 0x0000541091707816 */ /* 0x000fe40000000070 */
[----:B------:R-:W-:-:S02]  /*b510*/  PRMT R113, R139, 0x5410, R113 ;  /* 0x000054108b717816 */ /* 0x000fc40000000071 */
[----:B------:R-:W-:Y:S02]  /*b520*/  PRMT R114, R138, 0x5410, R114 ;  /* 0x000054108a727816 */ /* 0x000fe40000000072 */
[----:B------:R-:W-:Y:S02]  /*b530*/  PRMT R115, R142, 0x5410, R115 ;  /* 0x000054108e737816 */ /* 0x000fe40000000073 */
[----:B------:R-:W-:-:S03]  /*b540*/  PRMT R138, RZ, 0x7610, R138 ;  /* 0x00007610ff8a7816 */ /* 0x000fc6000000008a */
[----:B--2---:R0:W-:Y:S02]  /*b550*/  STS.128 [R3+UR12], R112 ;  /* 0x0000007003007988 */ /* 0x0041e40008000c0c */
[----:B0-----:R-:W-:Y:S02]  /*b560*/  @!P0 IMAD.MOV.U32 R112, RZ, RZ, R198 ;  /* 0x000000ffff708224 */ /* 0x001fe400078e00c6 */
[----:B------:R-:W-:-:S05]  /*b570*/  @!P0 IMAD.MOV.U32 R113, RZ, RZ, R197 ;  /* 0x000000ffff718224 */ /* 0x000fca00078e00c5 */
[----:B------:R3:W2:Y:S04]  /*b580*/  @!P0 LDG.E.U8 R138, desc[UR14][R112.64] ;  /* 0x0000000e708a8981 */ /* 0x0006a8000c1e1100 */
[----:B------:R-:W-:Y:S04]  /*b590*/  STL [R1+0x5a8], R198 ;  /* 0x0005a8c601007387 */ /* 0x000fe80000100800 */
[----:B------:R-:W-:Y:S01]  /*b5a0*/  STL [R1+0x5a4], R197 ;  /* 0x0005a4c501007387 */ /* 0x000fe20000100800 */
[----:B---3--:R-:W-:Y:S02]  /*b5b0*/  @!P0 IMAD.MOV.U32 R112, RZ, RZ, R0 ;  /* 0x000000ffff708224 */ /* 0x008fe400078e0000 */
[----:B----4-:R-:W-:Y:S01]  /*b5c0*/  @!P0 IMAD.MOV.U32 R113, RZ, RZ, R2 ;  /* 0x000000ffff718224 */ /* 0x010fe200078e0002 */
[----:B--2---:R0:W-:Y:S04]  /*b5d0*/  STL [R1+0x64c], R138 ;  /* 0x00064c8a01007387 */ /* 0x0041e80000100800 */
[----:B------:R-:W2:Y:S04]  /*b5e0*/  LDL R0, [R1+0x570] ;  /* 0x0005700001007983 */ /* 0x000ea80000100800 */
[----:B------:R-:W3:Y:S04]  /*b5f0*/  LDL R6, [R1+0x9c] ;  /* 0x00009c0001067983 */ /* 0x000ee80000100800 */
[----:B0-----:R-:W4:Y:S04]  /*b600*/  LDL R138, [R1+0x98] ;  /* 0x00009800018a7983 */ /* 0x001f280000100800 */
[----:B------:R-:W3:Y:S04]  /*b610*/  LDL R3, [R1+0xd8] ;  /* 0x0000d80001037983 */ /* 0x000ee80000100800 */
[----:B------:R-:W4:Y:S04]  /*b620*/  LDL R2, [R1+0xdc] ;  /* 0x0000dc0001027983 */ /* 0x000f280000100800 */
[----:B------:R-:W4:Y:S04]  /*b630*/  LDL R5, [R1+0x58] ;  /* 0x0000580001057983 */ /* 0x000f280000100800 */
[----:B------:R-:W4:Y:S01]  /*b640*/  LDL R4, [R1+0x5c] ;  /* 0x00005c0001047983 */ /* 0x000f220000100800 */
[----:B------:R-:W-:-:S02]  /*b650*/  PRMT R139, RZ, 0x7610, R139 ;  /* 0x00007610ff8b7816 */ /* 0x000fc4000000008b */
[----:B------:R-:W-:Y:S02]  /*b660*/  LOP3.LUT R122, R122, 0xffff, RZ, 0xc0, !PT ;  /* 0x0000ffff7a7a7812 */ /* 0x000fe400078ec0ff */
[----:B------:R-:W-:Y:S02]  /*b670*/  LOP3.LUT R123, R123, 0xffff, RZ, 0xc0, !PT ;  /* 0x0000ffff7b7b7812 */ /* 0x000fe400078ec0ff */
[----:B------:R-:W-:Y:S01]  /*b680*/  LOP3.LUT R124, R124, 0xffff, RZ, 0xc0, !PT ;  /* 0x0000ffff7c7c7812 */ /* 0x000fe200078ec0ff */
[----:B------:R0:W4:Y:S01]  /*b690*/  @!P0 LDG.E.U8 R139, desc[UR14][R112.64] ;  /* 0x0000000e708b8981 */ /* 0x000122000c1e1100 */
        /* <DEDUP_REMOVED lines=13> */
[----:B------:R-:W-:Y:S02]  /*b770*/  PRMT R122, R122, 0x3340, R123 ;  /* 0x000033407a7a7816 */ /* 0x000fe4000000007b */
[----:B0-----:R-:W-:-:S02]  /*b780*/  PRMT R112, R124, 0x3340, R125 ;  /* 0x000033407c707816 */ /* 0x001fc4000000007d */
[----:B------:R-:W-:Y:S02]  /*b790*/  PRMT R126, R126, 0x3340, R127 ;  /* 0x000033407e7e7816 */ /* 0x000fe4000000007f */
[----:B------:R-:W-:Y:S02]  /*b7a0*/  PRMT R113, R128, 0x3340, R129 ;  /* 0x0000334080717816 */ /* 0x000fe40000000081 */
[----:B------:R-:W-:Y:S02]  /*b7b0*/  PRMT R130, R130, 0x3340, R131 ;  /* 0x0000334082827816 */ /* 0x000fe40000000083 */
[----:B------:R-:W-:Y:S02]  /*b7c0*/  PRMT R114, R132, 0x3340, R133 ;  /* 0x0000334084727816 */ /* 0x000fe40000000085 */
[----:B------:R-:W-:Y:S02]  /*b7d0*/  PRMT R134, R134, 0x3340, R135 ;  /* 0x0000334086867816 */ /* 0x000fe40000000087 */
[----:B------:R-:W-:-:S02]  /*b7e0*/  PRMT R115, R136, 0x3340, R137 ;  /* 0x0000334088737816 */ /* 0x000fc40000000089 */
[----:B------:R-:W-:Y:S02]  /*b7f0*/  PRMT R112, R122, 0x5410, R112 ;  /* 0x000054107a707816 */ /* 0x000fe40000000070 */
[----:B------:R-:W-:Y:S02]  /*b800*/  PRMT R113, R126, 0x5410, R113 ;  /* 0x000054107e717816 */ /* 0x000fe40000000071 */
[----:B------:R-:W-:Y:S02]  /*b810*/  PRMT R114, R130, 0x5410, R114 ;  /* 0x0000541082727816 */ /* 0x000fe40000000072 */
[----:B------:R-:W-:Y:S02]  /*b820*/  PRMT R115, R134, 0x5410, R115 ;  /* 0x0000541086737816 */ /* 0x000fe40000000073 */
[----:B------:R-:W-:Y:S02]  /*b830*/  PRMT R122, RZ, 0x7610, R122 ;  /* 0x00007610ff7a7816 */ /* 0x000fe4000000007a */
[----:B------:R-:W-:Y:S01]  /*b840*/  PRMT R123, RZ, 0x7610, R123 ;  /* 0x00007610ff7b7816 */ /* 0x000fe2000000007b */
[----:B--2---:R0:W-:Y:S01]  /*b850*/  STS.128 [R0+UR12], R112 ;  /* 0x0000007000007988 */ /* 0x0041e20008000c0c */
[----:B---3--:R-:W-:-:S02]  /*b860*/  @!P0 IMAD.MOV.U32 R125, RZ, RZ, R3 ;  /* 0x000000ffff7d8224 */ /* 0x008fc400078e0003 */
[----:B0-----:R-:W-:Y:S02]  /*b870*/  @!P0 IMAD.MOV.U32 R112, RZ, RZ, R6 ;  /* 0x000000ffff708224 */ /* 0x001fe400078e0006 */
[----:B----4-:R-:W-:Y:S02]  /*b880*/  @!P0 IMAD.MOV.U32 R113, RZ, RZ, R138 ;  /* 0x000000ffff718224 */ /* 0x010fe400078e008a */
[----:B------:R-:W-:Y:S01]  /*b890*/  @!P0 IMAD.MOV.U32 R124, RZ, RZ, R2 ;  /* 0x000000ffff7c8224 */ /* 0x000fe200078e0002 */
[----:B------:R-:W-:Y:S02]  /*b8a0*/  PRMT R115, RZ, 0x7610, R115 ;  /* 0x00007610ff737816 */ /* 0x000fe40000000073 */
[----:B------:R0:W2:Y:S04]  /*b8b0*/  @!P0 LDG.E.U8 R122, desc[UR14][R112.64] ;  /* 0x0000000e707a8981 */ /* 0x0000a8000c1e1100 */
[----:B------:R-:W3:Y:S01]  /*b8c0*/  @!P0 LDG.E.U8 R123, desc[UR14][R124.64] ;  /* 0x0000000e7c7b8981 */ /* 0x000ee2000c1e1100 */
[----:B0-----:R-:W-:-:S02]  /*b8d0*/  @!P0 IMAD.MOV.U32 R112, RZ, RZ, R4 ;  /* 0x000000ffff708224 */ /* 0x001fc400078e0004 */
[----:B------:R-:W-:-:S05]  /*b8e0*/  @!P0 IMAD.MOV.U32 R113, RZ, RZ, R5 ;  /* 0x000000ffff718224 */ /* 0x000fca00078e0005 */
[----:B------:R-:W4:Y:S04]  /*b8f0*/  @!P0 LDG.E.U8 R115, desc[UR14][R112.64] ;  /* 0x0000000e70738981 */ /* 0x000f28000c1e1100 */
[----:B------:R-:W-:Y:S04]  /*b900*/  STL [R1+0x650], R139 ;  /* 0x0006508b01007387 */ /* 0x000fe80000100800 */
[----:B------:R-:W4:Y:S04]  /*b910*/  LDL R3, [R1+0x18] ;  /* 0x0000180001037983 */ /* 0x000f280000100800 */
[----:B------:R-:W4:Y:S04]  /*b920*/  LDL R2, [R1+0x1c] ;  /* 0x00001c0001027983 */ /* 0x000f280000100800 */
[----:B---3--:R0:W-:Y:S04]  /*b930*/  STL [R1+0x654], R123 ;  /* 0x0006547b01007387 */ /* 0x0081e80000100800 */
[----:B------:R-:W3:Y:S04]  /*b940*/  LDL.LU R198, [R1+0x10] ;  /* 0x0000100001c67983 */ /* 0x000ee80000300800 */
[----:B------:R-:W3:Y:S04]  /*b950*/  LDL.LU R197, [R1+0x8] ;  /* 0x0000080001c57983 */ /* 0x000ee80000300800 */
[----:B------:R-:W3:Y:S04]  /*b960*/  LDL.LU R0, [R1] ;  /* 0x0000000001007983 */ /* 0x000ee80000300800 */
[----:B--2---:R1:W-:Y:S04]  /*b970*/  STL [R1+0x658], R122 ;  /* 0x0006587a01007387 */ /* 0x0043e80000100800 */
[----:B----4-:R2:W-:Y:S04]  /*b980*/  STL [R1+0x65c], R115 ;  /* 0x00065c7301007387 */ /* 0x0105e80000100800 */
[----:B------:R-:W4:Y:S04]  /*b990*/  LDL R138, [R1+0x110] ;  /* 0x00011000018a7983 */ /* 0x000f280000100800 */
[----:B0-----:R-:W3:Y:S01]  /*b9a0*/  LDL R123, [R1+0x114] ;  /* 0x00011400017b7983 */ /* 0x001ee20000100800 */
[----:B------:R-:W-:Y:S01]  /*b9b0*/  PRMT R114, RZ, 0x7610, R114 ;  /* 0x00007610ff727816 */ /* 0x000fe20000000072 */
[----:B------:R-:W-:-:S02]  /*b9c0*/  @!P0 IMAD.MOV.U32 R124, RZ, RZ, R2 ;  /* 0x000000ffff7c8224 */ /* 0x000fc400078e0002 */
[----:B------:R-:W-:Y:S01]  /*b9d0*/  @!P0 IMAD.MOV.U32 R125, RZ, RZ, R3 ;  /* 0x000000ffff7d8224 */ /* 0x000fe200078e0003 */
[----:B------:R-:W-:Y:S01]  /*b9e0*/  PRMT R113, RZ, 0x7610, R113 ;  /* 0x00007610ff717816 */ /* 0x000fe20000000071 */
[----:B-1----:R-:W3:Y:S04]  /*b9f0*/  LDL R122, [R1+0xd0] ;  /* 0x0000d000017a7983 */ /* 0x002ee80000100800 */
[----:B------:R0:W3:Y:S01]  /*ba00*/  @!P0 LDG.E.U8 R114, desc[UR14][R124.64] ;  /* 0x0000000e7c728981 */ /* 0x0000e2000c1e1100 */
[----:B------:R-:W-:Y:S02]  /*ba10*/  PRMT R112, RZ, 0x7610, R112 ;  /* 0x00007610ff707816 */ /* 0x000fe40000000070 */
[----:B------:R-:W-:Y:S01]  /*ba20*/  PRMT R126, RZ, 0x7610, R126 ;  /* 0x00007610ff7e7816 */ /* 0x000fe2000000007e */
[----:B--2---:R-:W2:Y:S01]  /*ba30*/  LDL R115, [R1+0xd4] ;  /* 0x0000d40001737983 */ /* 0x004ea20000100800 */
[----:B------:R-:W-:-:S03]  /*ba40*/  PRMT R127, RZ, 0x7610, R127 ;  /* 0x00007610ff7f7816 */ /* 0x000fc6000000007f */
[----:B------:R-:W2:Y:S01]  /*ba50*/  LDL R6, [R1+0x90] ;  /* 0x0000900001067983 */ /* 0x000ea20000100800 */
[----:B0-----:R-:W-:Y:S02]  /*ba60*/  @!P0 IMAD.MOV.U32 R124, RZ, RZ, R244 ;  /* 0x000000ffff7c8224 */ /* 0x001fe400078e00f4 */
[----:B------:R-:W-:Y:S01]  /*ba70*/  @!P0 IMAD.MOV.U32 R125, RZ, RZ, R243 ;  /* 0x000000ffff7d8224 */ /* 0x000fe200078e00f3 */
[----:B------:R-:W2:Y:S04]  /*ba80*/  LDL R5, [R1+0x94] ;  /* 0x0000940001057983 */ /* 0x000ea80000100800 */
[----:B------:R0:W2:Y:S04]  /*ba90*/  @!P0 LDG.E.U8 R113, desc[UR14][R124.64] ;  /* 0x0000000e7c718981 */ /* 0x0000a8000c1e1100 */
[----:B------:R-:W2:Y:S04]  /*baa0*/  LDL R4, [R1+0x50] ;  /* 0x0000500001047983 */ /* 0x000ea80000100800 */
[----:B------:R-:W2:Y:S01]  /*bab0*/  LDL R3, [R1+0x54] ;  /* 0x0000540001037983 */ /* 0x000ea20000100800 */
[----:B0-----:R-:W-:-:S02]  /*bac0*/  @!P0 IMAD.MOV.U32 R124, RZ, RZ, R228 ;  /* 0x000000ffff7c8224 */ /* 0x001fc400078e00e4 */
[----:B------:R-:W-:Y:S01]  /*bad0*/  @!P0 IMAD.MOV.U32 R125, RZ, RZ, R227 ;  /* 0x000000ffff7d8224 */ /* 0x000fe200078e00e3 */
[----:B------:R-:W2:Y:S04]  /*bae0*/  LDL R2, [R1+0x14] ;  /* 0x0000140001027983 */ /* 0x000ea80000100800 */
[----:B------:R0:W2:Y:S02]  /*baf0*/  @!P0 LDG.E.U8 R112, desc[UR14][R124.64] ;  /* 0x0000000e7c708981 */ /* 0x0000a4000c1e1100 */
[----:B0-----:R-:W-:Y:S02]  /*bb00*/  @!P0 IMAD.MOV.U32 R124, RZ, RZ, R212 ;  /* 0x000000ffff7c8224 */ /* 0x001fe400078e00d4 */
[----:B------:R-:W-:-:S05]  /*bb10*/  @!P0 IMAD.MOV.U32 R125, RZ, RZ, R211 ;  /* 0x000000ffff7d8224 */ /* 0x000fca00078e00d3 */
[----:B------:R4:W2:Y:S02]  /*bb20*/  @!P0 LDG.E.U8 R126, desc[UR14][R124.64] ;  /* 0x0000000e7c7e8981 */ /* 0x0008a4000c1e1100 */
[----:B----4-:R-:W-:Y:S02]  /*bb30*/  @!P0 IMAD.MOV.U32 R125, RZ, RZ, R138 ;  /* 0x000000ffff7d8224 */ /* 0x010fe400078e008a */
[----:B---3--:R-:W-:-:S05]  /*bb40*/  @!P0 IMAD.MOV.U32 R124, RZ, RZ, R123 ;  /* 0x000000ffff7c8224 */ /* 0x008fca00078e007b */
[----:B------:R2:W3:Y:S04]  /*bb50*/  @!P0 LDG.E.U8 R127, desc[UR14][R124.64] ;  /* 0x0000000e7c7f8981 */ /* 0x0004e8000c1e1100 */
[----:B------:R-:W-:Y:S04]  /*bb60*/  STL [R1+0x660], R114 ;  /* 0x0006607201007387 */ /* 0x000fe80000100800 */
[----:B------:R0:W-:Y:S01]  /*bb70*/  STL [R1+0x5b0], R244 ;  /* 0x0005b0f401007387 */ /* 0x0001e20000100800 */
[----:B------:R-:W-:Y:S01]  /*bb80*/  PRMT R128, RZ, 0x7610, R128 ;  /* 0x00007610ff807816 */ /* 0x000fe20000000080 */
[----:B--2---:R-:W-:-:S02]  /*bb90*/  @!P0 IMAD.MOV.U32 R124, RZ, RZ, R115 ;  /* 0x000000ffff7c8224 */ /* 0x004fc400078e0073 */
[----:B------:R-:W-:Y:S01]  /*bba0*/  @!P0 IMAD.MOV.U32 R125, RZ, RZ, R122 ;  /* 0x000000ffff7d8224 */ /* 0x000fe200078e007a */
[----:B------:R-:W-:-:S04]  /*bbb0*/  PRMT R129, RZ, 0x7610, R129 ;  /* 0x00007610ff817816 */ /* 0x000fc80000000081 */
[----:B------:R1:W2:Y:S04]  /*bbc0*/  @!P0 LDG.E.U8 R128, desc[UR14][R124.64] ;  /* 0x0000000e7c808981 */ /* 0x0002a8000c1e1100 */
[----:B0-----:R-:W4:Y:S04]  /*bbd0*/  LDL.LU R244, [R1+0x28] ;  /* 0x0000280001f47983 */ /* 0x001f280000300800 */
[----:B------:R0:W-:Y:S04]  /*bbe0*/  STL [R1+0x5ac], R243 ;  /* 0x0005acf301007387 */ /* 0x0001e80000100800 */
[----:B0-----:R-:W2:Y:S04]  /*bbf0*/  LDL.LU R243, [R1+0x20] ;  /* 0x0000200001f37983 */ /* 0x001ea80000300800 */
[----:B------:R-:W-:Y:S04]  /*bc00*/  STL [R1+0x664], R113 ;  /* 0x0006647101007387 */ /* 0x000fe80000100800 */
[----:B------:R0:W-:Y:S01]  /*bc10*/  STL [R1+0x5b8], R228 ;  /* 0x0005b8e401007387 */ /* 0x0001e20000100800 */
[----:B-1----:R-:W-:-:S02]  /*bc20*/  @!P0 IMAD.MOV.U32 R124, RZ, RZ, R5 ;  /* 0x000000ffff7c8224 */ /* 0x002fc400078e0005 */
[----:B------:R-:W-:Y:S01]  /*bc30*/  @!P0 IMAD.MOV.U32 R125, RZ, RZ, R6 ;  /* 0x000000ffff7d8224 */ /* 0x000fe200078e0006 */
[----:B------:R-:W-:-:S04]  /*bc40*/  PRMT R130, RZ, 0x7610, R130 ;  /* 0x00007610ff827816 */ /* 0x000fc80000000082 */
[----:B------:R1:W2:Y:S04]  /*bc50*/  @!P0 LDG.E.U8 R129, desc[UR14][R124.64] ;  /* 0x0000000e7c818981 */ /* 0x0002a8000c1e1100 */
[----:B0-----:R-:W2:Y:S04]  /*bc60*/  LDL.LU R228, [R1+0x30] ;  /* 0x0000300001e47983 */ /* 0x001ea80000300800 */
[----:B------:R0:W-:Y:S04]  /*bc70*/  STL [R1+0x5b4], R227 ;  /* 0x0005b4e301007387 */ /* 0x0001e80000100800 */
[----:B0-----:R-:W4:Y:S04]  /*bc80*/  LDL.LU R227, [R1+0x4] ;  /* 0x0000040001e37983 */ /* 0x001f280000300800 */
[----:B------:R-:W-:Y:S04]  /*bc90*/  STL [R1+0x668], R112 ;  /* 0x0006687001007387 */ /* 0x000fe80000100800 */
[----:B------:R0:W-:Y:S01]  /*bca0*/  STL [R1+0x5c0], R212 ;  /* 0x0005c0d401007387 */ /* 0x0001e20000100800 */
[----:B-1----:R-:W-:-:S03]  /*bcb0*/  @!P0 IMAD.MOV.U32 R124, RZ, RZ, R3 ;  /* 0x000000ffff7c8224 */ /* 0x002fc600078e0003 */
[----:B0-----:R-:W2:Y:S04]  /*bcc0*/  LDL.LU R212, [R1+0x38] ;  /* 0x0000380001d47983 */ /* 0x001ea80000300800 */
[----:B------:R0:W-:Y:S01]  /*bcd0*/  STL [R1+0x5bc], R211 ;  /* 0x0005bcd301007387 */ /* 0x0001e20000100800 */
[----:B------:R-:W-:Y:S01]  /*bce0*/  @!P0 IMAD.MOV.U32 R125, RZ, RZ, R4 ;  /* 0x000000ffff7d8224 */ /* 0x000fe200078e0004 */
[----:B------:R-:W-:-:S04]  /*bcf0*/  PRMT R131, RZ, 0x7610, R131 ;  /* 0x00007610ff837816 */ /* 0x000fc80000000083 */
[----:B------:R1:W2:Y:S04]  /*bd00*/  @!P0 LDG.E.U8 R130, desc[UR14][R124.64] ;  /* 0x0000000e7c828981 */ /* 0x0002a8000c1e1100 */
[----:B0-----:R-:W4:Y:S04]  /*bd10*/  LDL.LU R211, [R1+0xc] ;  /* 0x00000c0001d37983 */ /* 0x001f280000300800 */
[----:B------:R-:W-:Y:S01]  /*bd20*/  STL [R1+0x66c], R126 ;  /* 0x00066c7e01007387 */ /* 0x000fe20000100800 */
[----:B-1----:R-:W-:Y:S02]  /*bd30*/  @!P0 IMAD.MOV.U32 R124, RZ, RZ, R2 ;  /* 0x000000ffff7c8224 */ /* 0x002fe400078e0002 */
[----:B------:R-:W-:-:S05]  /*bd40*/  @!P0 IMAD.MOV.U32 R125, RZ, RZ, R198 ;  /* 0x000000ffff7d8224 */ /* 0x000fca00078e00c6 */
[----:B------:R0:W2:Y:S02]  /*bd50*/  @!P0 LDG.E.U8 R131, desc[UR14][R124.64] ;  /* 0x0000000e7c838981 */ /* 0x0000a4000c1e1100 */
[----:B0-----:R-:W-:Y:S02]  /*bd60*/  @!P0 IMAD.MOV.U32 R124, RZ, RZ, R242 ;  /* 0x000000ffff7c8224 */ /* 0x001fe400078e00f2 */
[----:B------:R-:W-:Y:S01]  /*bd70*/  @!P0 IMAD.MOV.U32 R125, RZ, RZ, R241 ;  /* 0x000000ffff7d8224 */ /* 0x000fe200078e00f1 */
[----:B---3--:R-:W-:Y:S04]  /*bd80*/  STL [R1+0x670], R127 ;  /* 0x0006707f01007387 */ /* 0x008fe80000100800 */
[----:B------:R-:W3:Y:S04]  /*bd90*/  LDL R113, [R1+0x108] ;  /* 0x0001080001717983 */ /* 0x000ee80000100800 */
[----:B------:R-:W4:Y:S04]  /*bda0*/  LDL R112, [R1+0x10c] ;  /* 0x00010c0001707983 */ /* 0x000f280000100800 */
[----:B------:R-:W2:Y:S04]  /*bdb0*/  LDL R6, [R1+0xc8] ;  /* 0x0000c80001067983 */ /* 0x000ea80000100800 */
[----:B------:R-:W2:Y:S04]  /*bdc0*/  LDL R5, [R1+0xcc] ;  /* 0x0000cc0001057983 */ /* 0x000ea80000100800 */
[----:B------:R-:W2:Y:S04]  /*bdd0*/  LDL R4, [R1+0x88] ;  /* 0x0000880001047983 */ /* 0x000ea80000100800 */
[----:B------:R-:W2:Y:S04]  /*bde0*/  LDL R3, [R1+0x8c] ;  /* 0x00008c0001037983 */ /* 0x000ea80000100800 */
[----:B------:R-:W2:Y:S04]  /*bdf0*/  LDL R2, [R1+0x4c] ;  /* 0x00004c0001027983 */ /* 0x000ea80000100800 */
[----:B------:R0:W-:Y:S04]  /*be00*/  STL [R1+0x5c4], R198 ;  /* 0x0005c4c601007387 */ /* 0x0001e80000100800 */
[----:B0-----:R-:W2:Y:S04]  /*be10*/  LDL.LU R198, [R1+0x40] ;  /* 0x0000400001c67983 */ /* 0x001ea80000300800 */
[----:B------:R0:W-:Y:S04]  /*be20*/  STL [R1+0x5cc], R242 ;  /* 0x0005ccf201007387 */ /* 0x0001e80000100800 */
[----:B0-----:R-:W2:Y:S04]  /*be30*/  LDL.LU R242, [R1+0x24] ;  /* 0x0000240001f27983 */ /* 0x001ea80000300800 */
[----:B------:R0:W-:Y:S04]  /*be40*/  STL [R1+0x5c8], R241 ;  /* 0x0005c8f101007387 */ /* 0x0001e80000100800 */
[----:B0-----:R-:W2:Y:S01]  /*be50*/  LDL.LU R241, [R1+0x48] ;  /* 0x0000480001f17983 */ /* 0x001ea20000300800 */
[----:B------:R-:W-:-:S02]  /*be60*/  PRMT R132, RZ, 0x7610, R132 ;  /* 0x00007610ff847816 */ /* 0x000fc40000000084 */
[----:B------:R-:W-:-:S04]  /*be70*/  PRMT R133, RZ, 0x7610, R133 ;  /* 0x00007610ff857816 */ /* 0x000fc80000000085 */
[----:B------:R0:W2:Y:S01]  /*be80*/  @!P0 LDG.E.U8 R132, desc[UR14][R124.64] ;  /* 0x0000000e7c848981 */ /* 0x0000a2000c1e1100 */
[----:B------:R-:W-:Y:S01]  /*be90*/  PRMT R134, RZ, 0x7610, R134 ;  /* 0x00007610ff867816 */ /* 0x000fe20000000086 */
[----:B0-----:R-:W-:Y:S02]  /*bea0*/  @!P0 IMAD.MOV.U32 R124, RZ, RZ, R226 ;  /* 0x000000ffff7c8224 */ /* 0x001fe400078e00e2 */
[----:B------:R-:W-:-:S05]  /*beb0*/  @!P0 IMAD.MOV.U32 R125, RZ, RZ, R225 ;  /* 0x000000ffff7d8224 */ /* 0x000fca00078e00e1 */
[----:B------:R0:W2:Y:S01]  /*bec0*/  @!P0 LDG.E.U8 R133, desc[UR14][R124.64] ;  /* 0x0000000e7c858981 */ /* 0x0000a2000c1e1100 */
[----:B------:R-:W-:Y:S01]  /*bed0*/  PRMT R135, RZ, 0x7610, R135 ;  /* 0x00007610ff877816 */ /* 0x000fe20000000087 */
[----:B0-----:R-:W-:Y:S02]  /*bee0*/  @!P0 IMAD.MOV.U32 R124, RZ, RZ, R210 ;  /* 0x000000ffff7c8224 */ /* 0x001fe400078e00d2 */
[----:B------:R-:W-:-:S05]  /*bef0*/  @!P0 IMAD.MOV.U32 R125, RZ, RZ, R209 ;  /* 0x000000ffff7d8224 */ /* 0x000fca00078e00d1 */
[----:B------:R3:W2:Y:S01]  /*bf00*/  @!P0 LDG.E.U8 R134, desc[UR14][R124.64] ;  /* 0x0000000e7c868981 */ /* 0x0006a2000c1e1100 */
[----:B------:R-:W-:Y:S02]  /*bf10*/  PRMT R136, RZ, 0x7610, R136 ;  /* 0x00007610ff887816 */ /* 0x000fe40000000088 */
[----:B------:R-:W-:Y:S01]  /*bf20*/  PRMT R137, RZ, 0x7610, R137 ;  /* 0x00007610ff897816 */ /* 0x000fe20000000089 */
[----:B------:R0:W-:Y:S01]  /*bf30*/  STL [R1+0x5d4], R226 ;  /* 0x0005d4e201007387 */ /* 0x0001e20000100800 */
[----:B------:R-:W-:-:S03]  /*bf40*/  PRMT R140, RZ, 0x7610, R140 ;  /* 0x00007610ff8c7816 */ /* 0x000fc6000000008c */
[----:B0-----:R-:W2:Y:S04]  /*bf50*/  LDL.LU R226, [R1+0x34] ;  /* 0x0000340001e27983 */ /* 0x001ea80000300800 */
[----:B------:R0:W-:Y:S01]  /*bf60*/  STL [R1+0x5d0], R225 ;  /* 0x0005d0e101007387 */ /* 0x0001e20000100800 */
[----:B------:R-:W-:-:S03]  /*bf70*/  PRMT R141, RZ, 0x7610, R141 ;  /* 0x00007610ff8d7816 */ /* 0x000fc6000000008d */
[----:B0-----:R-:W2:Y:S04]  /*bf80*/  LDL.LU R225, [R1+0x2c] ;  /* 0x00002c0001e17983 */ /* 0x001ea80000300800 */
[----:B------:R0:W-:Y:S04]  /*bf90*/  STL [R1+0x5dc], R210 ;  /* 0x0005dcd201007387 */ /* 0x0001e80000100800 */
[----:B0-----:R-:W2:Y:S04]  /*bfa0*/  LDL.LU R210, [R1+0x3c] ;  /* 0x00003c0001d27983 */ /* 0x001ea80000300800 */
[----:B------:R0:W-:Y:S04]  /*bfb0*/  STL [R1+0x5d8], R209 ;  /* 0x0005d8d101007387 */ /* 0x0001e80000100800 */
[----:B0-----:R-:W2:Y:S01]  /*bfc0*/  LDL.LU R209, [R1+0x60] ;  /* 0x0000600001d17983 */ /* 0x001ea20000300800 */
[----:B---3--:R-:W-:-:S02]  /*bfd0*/  @!P0 IMAD.MOV.U32 R125, RZ, RZ, R113 ;  /* 0x000000ffff7d8224 */ /* 0x008fc400078e0071 */
[----:B----4-:R-:W-:-:S05]  /*bfe0*/  @!P0 IMAD.MOV.U32 R124, RZ, RZ, R112 ;  /* 0x000000ffff7c8224 */ /* 0x010fca00078e0070 */
[----:B------:R2:W3:Y:S02]  /*bff0*/  @!P0 LDG.E.U8 R135, desc[UR14][R124.64] ;  /* 0x0000000e7c878981 */ /* 0x0004e4000c1e1100 */
[----:B--2---:R-:W-:Y:S02]  /*c000*/  @!P0 IMAD.MOV.U32 R124, RZ, RZ, R5 ;  /* 0x000000ffff7c8224 */ /* 0x004fe400078e0005 */
[----:B------:R-:W-:Y:S01]  /*c010*/  @!P0 IMAD.MOV.U32 R125, RZ, RZ, R6 ;  /* 0x000000ffff7d8224 */ /* 0x000fe200078e0006 */
[----:B------:R-:W2:Y:S04]  /*c020*/  LDL R5, [R1+0x104] ;  /* 0x0001040001057983 */ /* 0x000ea80000100800 */
[----:B------:R0:W4:Y:S04]  /*c030*/  @!P0 LDG.E.U8 R136, desc[UR14][R124.64] ;  /* 0x0000000e7c888981 */ /* 0x000128000c1e1100 */
[----:B------:R-:W3:Y:S01]  /*c040*/  LDL R6, [R1+0x100] ;  /* 0x0001000001067983 */ /* 0x000ee20000100800 */
[----:B0-----:R-:W-:-:S02]  /*c050*/  @!P0 IMAD.MOV.U32 R124, RZ, RZ, R3 ;  /* 0x000000ffff7c8224 */ /* 0x001fc400078e0003 */
[----:B------:R-:W-:Y:S01]  /*c060*/  @!P0 IMAD.MOV.U32 R125, RZ, RZ, R4 ;  /* 0x000000ffff7d8224 */ /* 0x000fe200078e0004 */
[----:B------:R-:W4:Y:S04]  /*c070*/  LDL R3, [R1+0xc4] ;  /* 0x0000c40001037983 */ /* 0x000f280000100800 */
[----:B------:R0:W4:Y:S04]  /*c080*/  @!P0 LDG.E.U8 R137, desc[UR14][R124.64] ;  /* 0x0000000e7c898981 */ /* 0x000128000c1e1100 */
[----:B------:R-:W4:Y:S01]  /*c090*/  LDL R4, [R1+0xc0] ;  /* 0x0000c00001047983 */ /* 0x000f220000100800 */
[----:B0-----:R-:W-:-:S03]  /*c0a0*/  @!P0 IMAD.MOV.U32 R124, RZ, RZ, R2 ;  /* 0x000000ffff7c8224 */ /* 0x001fc600078e0002 */
[----:B------:R-:W4:Y:S01]  /*c0b0*/  LDL R2, [R1+0x84] ;  /* 0x0000840001027983 */ /* 0x000f220000100800 */
[----:B------:R-:W-:-:S03]  /*c0c0*/  @!P0 IMAD.MOV.U32 R125, RZ, RZ, R241 ;  /* 0x000000ffff7d8224 */ /* 0x000fc600078e00f1 */
[----:B------:R0:W-:Y:S04]  /*c0d0*/  STL [R1+0x5e0], R241 ;  /* 0x0005e0f101007387 */ /* 0x0001e80000100800 */
[----:B------:R1:W4:Y:S04]  /*c0e0*/  @!P0 LDG.E.U8 R140, desc[UR14][R124.64] ;  /* 0x0000000e7c8c8981 */ /* 0x000328000c1e1100 */
[----:B0-----:R-:W4:Y:S01]  /*c0f0*/  LDL.LU R241, [R1+0x68] ;  /* 0x0000680001f17983 */ /* 0x001f220000300800 */
[----:B-1----:R-:W-:Y:S02]  /*c100*/  @!P0 IMAD.MOV.U32 R124, RZ, RZ, R211 ;  /* 0x000000ffff7c8224 */ /* 0x002fe400078e00d3 */
[----:B------:R-:W-:Y:S01]  /*c110*/  @!P0 IMAD.MOV.U32 R125, RZ, RZ, R197 ;  /* 0x000000ffff7d8224 */ /* 0x000fe200078e00c5 */
[----:B------:R0:W-:Y:S04]  /*c120*/  STL [R1+0x5e8], R211 ;  /* 0x0005e8d301007387 */ /* 0x0001e80000100800 */
[----:B------:R1:W4:Y:S04]  /*c130*/  @!P0 LDG.E.U8 R141, desc[UR14][R124.64] ;  /* 0x0000000e7c8d8981 */ /* 0x000328000c1e1100 */
[----:B0-----:R-:W4:Y:S04]  /*c140*/  LDL.LU R211, [R1+0x70] ;  /* 0x0000700001d37983 */ /* 0x001f280000300800 */
[----:B------:R0:W-:Y:S01]  /*c150*/  STL [R1+0x5e4], R197 ;  /* 0x0005e4c501007387 */ /* 0x0001e20000100800 */
[----:B-1----:R-:W-:-:S03]  /*c160*/  @!P0 IMAD.MOV.U32 R124, RZ, RZ, R240 ;  /* 0x000000ffff7c8224 */ /* 0x002fc600078e00f0 */
[----:B0-----:R-:W4:Y:S04]  /*c170*/  LDL.LU R197, [R1+0x44] ;  /* 0x0000440001c57983 */ /* 0x001f280000300800 */
[----:B------:R0:W-:Y:S04]  /*c180*/  STL [R1+0x5f0], R240 ;  /* 0x0005f0f001007387 */ /* 0x0001e80000100800 */
[----:B0-----:R-:W4:Y:S01]  /*c190*/  LDL.LU R240, [R1+0x80] ;  /* 0x0000800001f07983 */ /* 0x001f220000300800 */
[----:B------:R-:W-:Y:S01]  /*c1a0*/  PRMT R142, RZ, 0x7610, R142 ;  /* 0x00007610ff8e7816 */ /* 0x000fe2000000008e */
[----:B------:R-:W-:Y:S01]  /*c1b0*/  @!P0 IMAD.MOV.U32 R125, RZ, RZ, R239 ;  /* 0x000000ffff7d8224 */ /* 0x000fe200078e00ef */
[----:B------:R-:W-:-:S04]  /*c1c0*/  PRMT R143, RZ, 0x7610, R143 ;  /* 0x00007610ff8f7816 */ /* 0x000fc8000000008f */
[----:B------:R0:W4:Y:S01]  /*c1d0*/  @!P0 LDG.E.U8 R142, desc[UR14][R124.64] ;  /* 0x0000000e7c8e8981 */ /* 0x000122000c1e1100 */
[----:B------:R-:W-:Y:S01]  /*c1e0*/  PRMT R144, RZ, 0x7610, R144 ;  /* 0x00007610ff907816 */ /* 0x000fe20000000090 */
[----:B0-----:R-:W-:Y:S02]  /*c1f0*/  @!P0 IMAD.MOV.U32 R124, RZ, RZ, R224 ;  /* 0x000000ffff7c8224 */ /* 0x001fe400078e00e0 */
[----:B------:R-:W-:-:S05]  /*c200*/  @!P0 IMAD.MOV.U32 R125, RZ, RZ, R223 ;  /* 0x000000ffff7d8224 */ /* 0x000fca00078e00df */
[----:B------:R0:W4:Y:S01]  /*c210*/  @!P0 LDG.E.U8 R143, desc[UR14][R124.64] ;  /* 0x0000000e7c8f8981 */ /* 0x000122000c1e1100 */
[----:B------:R-:W-:Y:S01]  /*c220*/  PRMT R145, RZ, 0x7610, R145 ;  /* 0x00007610ff917816 */ /* 0x000fe20000000091 */
[----:B0-----:R-:W-:Y:S02]  /*c230*/  @!P0 IMAD.MOV.U32 R124, RZ, RZ, R208 ;  /* 0x000000ffff7c8224 */ /* 0x001fe400078e00d0 */
[----:B------:R-:W-:-:S05]  /*c240*/  @!P0 IMAD.MOV.U32 R125, RZ, RZ, R207 ;  /* 0x000000ffff7d8224 */ /* 0x000fca00078e00cf */
[----:B------:R2:W4:Y:S01]  /*c250*/  @!P0 LDG.E.U8 R144, desc[UR14][R124.64] ;  /* 0x0000000e7c908981 */ /* 0x000522000c1e1100 */
[----:B------:R-:W-:Y:S02]  /*c260*/  PRMT R146, RZ, 0x7610, R146 ;  /* 0x00007610ff927816 */ /* 0x000fe40000000092 */
[----:B------:R-:W-:Y:S01]  /*c270*/  PRMT R147, RZ, 0x7610, R147 ;  /* 0x00007610ff937816 */ /* 0x000fe20000000093 */
[----:B------:R0:W-:Y:S01]  /*c280*/  STL [R1+0x5ec], R239 ;  /* 0x0005ecef01007387 */ /* 0x0001e20000100800 */
[----:B------:R-:W-:-:S03]  /*c290*/  PRMT R148, RZ, 0x7610, R148 ;  /* 0x00007610ff947816 */ /* 0x000fc60000000094 */
[----:B0-----:R-:W4:Y:S04]  /*c2a0*/  LDL.LU R239, [R1+0x78] ;  /* 0x0000780001ef7983 */ /* 0x001f280000300800 */
[----:B------:R0:W-:Y:S01]  /*c2b0*/  STL [R1+0x5f8], R224 ;  /* 0x0005f8e001007387 */ /* 0x0001e20000100800 */
[----:B------:R-:W-:-:S03]  /*c2c0*/  PRMT R149, RZ, 0x7610, R149 ;  /* 0x00007610ff957816 */ /* 0x000fc60000000095 */
[----:B0-----:R-:W4:Y:S04]  /*c2d0*/  LDL.LU R224, [R1+0x6c] ;  /* 0x00006c0001e07983 */ /* 0x001f280000300800 */
[----:B------:R0:W-:Y:S04]  /*c2e0*/  STL [R1+0x5f4], R223 ;  /* 0x0005f4df01007387 */ /* 0x0001e80000100800 */
[----:B0-----:R-:W4:Y:S04]  /*c2f0*/  LDL.LU R223, [R1+0x64] ;  /* 0x0000640001df7983 */ /* 0x001f280000300800 */
[----:B------:R0:W-:Y:S04]  /*c300*/  STL [R1+0x600], R208 ;  /* 0x000600d001007387 */ /* 0x0001e80000100800 */
[----:B0-----:R-:W4:Y:S04]  /*c310*/  LDL.LU R208, [R1+0xa0] ;  /* 0x0000a00001d07983 */ /* 0x001f280000300800 */
[----:B------:R0:W-:Y:S01]  /*c320*/  STL [R1+0x5fc], R207 ;  /* 0x0005fccf01007387 */ /* 0x0001e20000100800 */
[----:B------:R-:W-:-:S03]  /*c330*/  PRMT R150, RZ, 0x7610, R150 ;  /* 0x00007610ff967816 */ /* 0x000fc60000000096 */
[----:B0-----:R-:W4:Y:S01]  /*c340*/  LDL.LU R207, [R1+0x74] ;  /* 0x0000740001cf7983 */ /* 0x001f220000300800 */
[----:B--2---:R-:W-:Y:S02]  /*c350*/  @!P0 IMAD.MOV.U32 R124, RZ, RZ, R5 ;  /* 0x000000ffff7c8224 */ /* 0x004fe400078e0005 */
[----:B---3--:R-:W-:-:S05]  /*c360*/  @!P0 IMAD.MOV.U32 R125, RZ, RZ, R6 ;  /* 0x000000ffff7d8224 */ /* 0x008fca00078e0006 */
[----:B------:R4:W2:Y:S02]  /*c370*/  @!P0 LDG.E.U8 R145, desc[UR14][R124.64] ;  /* 0x0000000e7c918981 */ /* 0x0008a4000c1e1100 */
[----:B----4-:R-:W-:Y:S02]  /*c380*/  @!P0 IMAD.MOV.U32 R124, RZ, RZ, R3 ;  /* 0x000000ffff7c8224 */ /* 0x010fe400078e0003 */
[----:B------:R-:W-:Y:S01]  /*c390*/  @!P0 IMAD.MOV.U32 R125, RZ, RZ, R4 ;  /* 0x000000ffff7d8224 */ /* 0x000fe200078e0004 */
[----:B------:R-:W3:Y:S04]  /*c3a0*/  LDL R3, [R1+0xfc] ;  /* 0x0000fc0001037983 */ /* 0x000ee80000100800 */
[----:B------:R0:W4:Y:S04]  /*c3b0*/  @!P0 LDG.E.U8 R146, desc[UR14][R124.64] ;  /* 0x0000000e7c928981 */ /* 0x000128000c1e1100 */
[----:B------:R-:W2:Y:S01]  /*c3c0*/  LDL R4, [R1+0xf8] ;  /* 0x0000f80001047983 */ /* 0x000ea20000100800 */
[----:B0-----:R-:W-:-:S03]  /*c3d0*/  @!P0 IMAD.MOV.U32 R124, RZ, RZ, R2 ;  /* 0x000000ffff7c8224 */ /* 0x001fc600078e0002 */
[----:B------:R-:W4:Y:S01]  /*c3e0*/  LDL R2, [R1+0xf4] ;  /* 0x0000f40001027983 */ /* 0x000f220000100800 */
[----:B------:R-:W-:-:S05]  /*c3f0*/  @!P0 IMAD.MOV.U32 R125, RZ, RZ, R240 ;  /* 0x000000ffff7d8224 */ /* 0x000fca00078e00f0 */
[----:B------:R0:W4:Y:S04]  /*c400*/  @!P0 LDG.E.U8 R147, desc[UR14][R124.64] ;  /* 0x0000000e7c938981 */ /* 0x000128000c1e1100 */
[----:B------:R1:W-:Y:S01]  /*c410*/  STL [R1+0x604], R240 ;  /* 0x000604f001007387 */ /* 0x0003e20000100800 */
[----:B0-----:R-:W-:Y:S02]  /*c420*/  @!P0 IMAD.MOV.U32 R124, RZ, RZ, R197 ;  /* 0x000000ffff7c8224 */ /* 0x001fe400078e00c5 */
[----:B------:R-:W-:Y:S01]  /*c430*/  @!P0 IMAD.MOV.U32 R125, RZ, RZ, R198 ;  /* 0x000000ffff7d8224 */ /* 0x000fe200078e00c6 */
[----:B-1----:R-:W4:Y:S04]  /*c440*/  LDL.LU R240, [R1+0x7c] ;  /* 0x00007c0001f07983 */ /* 0x002f280000300800 */
[----:B------:R0:W4:Y:S04]  /*c450*/  @!P0 LDG.E.U8 R148, desc[UR14][R124.64] ;  /* 0x0000000e7c948981 */ /* 0x000128000c1e1100 */
[----:B------:R1:W-:Y:S01]  /*c460*/  STL [R1+0x60c], R197 ;  /* 0x00060cc501007387 */ /* 0x0003e20000100800 */
[----:B0-----:R-:W-:-:S02]  /*c470*/  @!P0 IMAD.MOV.U32 R124, RZ, RZ, R227 ;  /* 0x000000ffff7c8224 */ /* 0x001fc400078e00e3 */
[----:B------:R-:W-:Y:S01]  /*c480*/  @!P0 IMAD.MOV.U32 R125, RZ, RZ, R0 ;  /* 0x000000ffff7d8224 */ /* 0x000fe200078e0000 */
[----:B-1----:R-:W4:Y:S04]  /*c490*/  LDL.LU R197, [R1+0xb0] ;  /* 0x0000b00001c57983 */ /* 0x002f280000300800 */
[----:B------:R0:W-:Y:S04]  /*c4a0*/  STL [R1+0x608], R198 ;  /* 0x000608c601007387 */ /* 0x0001e80000100800 */
[----:B------:R1:W4:Y:S04]  /*c4b0*/  @!P0 LDG.E.U8 R149, desc[UR14][R124.64] ;  /* 0x0000000e7c958981 */ /* 0x000328000c1e1100 */
[----:B0-----:R-:W4:Y:S04]  /*c4c0*/  LDL.LU R198, [R1+0xa8] ;  /* 0x0000a80001c67983 */ /* 0x001f280000300800 */
[----:B------:R0:W-:Y:S01]  /*c4d0*/  STL [R1+0x614], R227 ;  /* 0x000614e301007387 */ /* 0x0001e20000100800 */
[----:B-1----:R-:W-:-:S02]  /*c4e0*/  @!P0 IMAD.MOV.U32 R124, RZ, RZ, R238 ;  /* 0x000000ffff7c8224 */ /* 0x002fc400078e00ee */
[----:B------:R-:W-:-:S05]  /*c4f0*/  @!P0 IMAD.MOV.U32 R125, RZ, RZ, R237 ;  /* 0x000000ffff7d8224 */ /* 0x000fca00078e00ed */
[----:B------:R1:W4:Y:S04]  /*c500*/  @!P0 LDG.E.U8 R150, desc[UR14][R124.64] ;  /* 0x0000000e7c968981 */ /* 0x000328000c1e1100 */
[----:B0-----:R-:W4:Y:S04]  /*c510*/  LDL.LU R227, [R1+0xa4] ;  /* 0x0000a40001e37983 */ /* 0x001f280000300800 */
[----:B------:R0:W-:Y:S01]  /*c520*/  STL [R1+0x610], R0 ;  /* 0x0006100001007387 */ /* 0x0001e20000100800 */
[----:B-1----:R-:W-:-:S03]  /*c530*/  @!P0 IMAD.MOV.U32 R124, RZ, RZ, R222 ;  /* 0x000000ffff7c8224 */ /* 0x002fc600078e00de */
[----:B0-----:R-:W4:Y:S04]  /*c540*/  LDL.LU R0, [R1+0xb8] ;  /* 0x0000b80001007983 */ /* 0x001f280000300800 */
[----:B------:R0:W-:Y:S04]  /*c550*/  STL [R1+0x61c], R238 ;  /* 0x00061cee01007387 */ /* 0x0001e80000100800 */
[----:B0-----:R-:W4:Y:S04]  /*c560*/  LDL.LU R238, [R1+0xb4] ;  /* 0x0000b40001ee7983 */ /* 0x001f280000300800 */
[----:B------:R0:W-:Y:S04]  /*c570*/  STL [R1+0x618], R237 ;  /* 0x000618ed01007387 */ /* 0x0001e80000100800 */
[----:B0-----:R-:W4:Y:S04]  /*c580*/  LDL.LU R237, [R1+0xac] ;  /* 0x0000ac0001ed7983 */ /* 0x001f280000300800 */
[----:B------:R0:W-:Y:S04]  /*c590*/  STL [R1+0x624], R222 ;  /* 0x000624de01007387 */ /* 0x0001e80000100800 */
[----:B0-----:R-:W4:Y:S01]  /*c5a0*/  LDL.LU R222, [R1+0xbc] ;  /* 0x0000bc0001de7983 */ /* 0x001f220000300800 */
[----:B------:R-:W-:Y:S01]  /*c5b0*/  PRMT R151, RZ, 0x7610, R151 ;  /* 0x00007610ff977816 */ /* 0x000fe20000000097 */
[----:B------:R-:W-:Y:S01]  /*c5c0*/  @!P0 IMAD.MOV.U32 R125, RZ, RZ, R221 ;  /* 0x000000ffff7d8224 */ /* 0x000fe200078e00dd */
[----:B------:R-:W-:Y:S01]  /*c5d0*/  PRMT R152, RZ, 0x7610, R152 ;  /* 0x00007610ff987816 */ /* 0x000fe20000000098 */
[----:B------:R0:W-:Y:S04]  /*c5e0*/  STL [R1+0x620], R221 ;  /* 0x000620dd01007387 */ /* 0x0001e80000100800 */
[----:B------:R1:W4:Y:S01]  /*c5f0*/  @!P0 LDG.E.U8 R151, desc[UR14][R124.64] ;  /* 0x0000000e7c978981 */ /* 0x000322000c1e1100 */
[----:B------:R-:W-:-:S03]  /*c600*/  PRMT R153, RZ, 0x7610, R153 ;  /* 0x00007610ff997816 */ /* 0x000fc60000000099 */
[----:B0-----:R-:W4:Y:S01]  /*c610*/  LDL.LU R221, [R1+0xe0] ;  /* 0x0000e00001dd7983 */ /* 0x001f220000300800 */
[----:B-1----:R-:W-:-:S03]  /*c620*/  @!P0 IMAD.MOV.U32 R124, RZ, RZ, R206 ;  /* 0x000000ffff7c8224 */ /* 0x002fc600078e00ce */
[----:B------:R0:W-:Y:S01]  /*c630*/  STL [R1+0x62c], R206 ;  /* 0x00062cce01007387 */ /* 0x0001e20000100800 */
[----:B------:R-:W-:-:S05]  /*c640*/  @!P0 IMAD.MOV.U32 R125, RZ, RZ, R205 ;  /* 0x000000ffff7d8224 */ /* 0x000fca00078e00cd */
[----:B------:R3:W4:Y:S04]  /*c650*/  @!P0 LDG.E.U8 R152, desc[UR14][R124.64] ;  /* 0x0000000e7c988981 */ /* 0x000728000c1e1100 */
[----:B0-----:R-:W4:Y:S04]  /*c660*/  LDL.LU R206, [R1+0xf0] ;  /* 0x0000f00001ce7983 */ /* 0x001f280000300800 */
[----:B------:R0:W-:Y:S04]  /*c670*/  STL [R1+0x628], R205 ;  /* 0x000628cd01007387 */ /* 0x0001e80000100800 */
[----:B0-----:R-:W4:Y:S01]  /*c680*/  LDL.LU R205, [R1+0xe8] ;  /* 0x0000e80001cd7983 */ /* 0x001f220000300800 */
[----:B---3--:R-:W-:-:S02]  /*c690*/  @!P0 IMAD.MOV.U32 R124, RZ, RZ, R3 ;  /* 0x000000ffff7c8224 */ /* 0x008fc400078e0003 */
[----:B--2---:R-:W-:-:S05]  /*c6a0*/  @!P0 IMAD.MOV.U32 R125, RZ, RZ, R4 ;  /* 0x000000ffff7d8224 */ /* 0x004fca00078e0004 */
[----:B------:R4:W2:Y:S02]  /*c6b0*/  @!P0 LDG.E.U8 R153, desc[UR14][R124.64] ;  /* 0x0000000e7c998981 */ /* 0x0008a4000c1e1100 */
[----:B----4-:R-:W-:Y:S02]  /*c6c0*/  @!P0 IMAD.MOV.U32 R125, RZ, RZ, R0 ;  /* 0x000000ffff7d8224 */ /* 0x010fe400078e0000 */
[----:B------:R-:W-:Y:S01]  /*c6d0*/  @!P0 IMAD.MOV.U32 R124, RZ, RZ, R222 ;  /* 0x000000ffff7c8224 */ /* 0x000fe200078e00de */
[----:B------:R0:W-:Y:S04]  /*c6e0*/  STL [R1+0x634], R222 ;  /* 0x000634de01007387 */ /* 0x0001e80000100800 */
[----:B0-----:R-:W3:Y:S04]  /*c6f0*/  LDL.LU R222, [R1+0xec] ;  /* 0x0000ec0001de7983 */ /* 0x001ee80000300800 */
[----:B------:R0:W-:Y:S04]  /*c700*/  STL [R1+0x630], R0 ;  /* 0x0006300001007387 */ /* 0x0001e80000100800 */
[----:B0-----:R-:W4:Y:S01]  /*c710*/  LDL.LU R0, [R1+0xe4] ;  /* 0x0000e40001007983 */ /* 0x001f220000300800 */
        /* <DEDUP_REMOVED lines=24> */
[----:B------:R-:W-:Y:S01]  /*c8a0*/  LOP3.LUT R14, R14, 0xffff, RZ, 0xc0, !PT ;  /* 0x0000ffff0e0e7812 */ /* 0x000fe200078ec0ff */
[----:B0-----:R-:W-:Y:S02]  /*c8b0*/  @!P0 IMAD.MOV.U32 R124, RZ, RZ, R204 ;  /* 0x000000ffff7c8224 */ /* 0x001fe400078e00cc */
[----:B------:R-:W-:Y:S01]  /*c8c0*/  @!P0 IMAD.MOV.U32 R125, RZ, RZ, R203 ;  /* 0x000000ffff7d8224 */ /* 0x000fe200078e00cb */
[----:B------:R-:W-:-:S04]  /*c8d0*/  LOP3.LUT R104, R104, 0xffff, RZ, 0xc0, !PT ;  /* 0x0000ffff68687812 */ /* 0x000fc800078ec0ff */
[----:B------:R0:W2:Y:S01]  /*c8e0*/  @!P0 LDG.E.U8 R162, desc[UR14][R124.64] ;  /* 0x0000000e7ca28981 */ /* 0x0000a2000c1e1100 */
[----:B------:R-:W-:Y:S02]  /*c8f0*/  LOP3.LUT R15, R15, 0xffff, RZ, 0xc0, !PT ;  /* 0x0000ffff0f0f7812 */ /* 0x000fe400078ec0ff */
[----:B------:R-:W-:Y:S02]  /*c900*/  LOP3.LUT R97, R97, 0xffff, RZ, 0xc0, !PT ;  /* 0x0000ffff61617812 */ /* 0x000fe400078ec0ff */
[----:B------:R-:W-:Y:S01]  /*c910*/  PRMT R166, RZ, 0x7610, R166 ;  /* 0x00007610ffa67816 */ /* 0x000fe200000000a6 */
[----:B0-----:R-:W-:Y:S02]  /*c920*/  @!P0 IMAD.MOV.U32 R124, RZ, RZ, R2 ;  /* 0x000000ffff7c8224 */ /* 0x001fe400078e0002 */
[----:B------:R-:W-:Y:S01]  /*c930*/  @!P0 IMAD.MOV.U32 R125, RZ, RZ, R206 ;  /* 0x000000ffff7d8224 */ /* 0x000fe200078e00ce */
[----:B------:R-:W-:Y:S01]  /*c940*/  PRMT R4, R14, 0x3340, R104 ;  /* 0x000033400e047816 */ /* 0x000fe20000000068 */
[----:B------:R-:W-:Y:S01]  /*c950*/  @!P0 IMAD.MOV.U32 R14, RZ, RZ, R200 ;  /* 0x000000ffff0e8224 */ /* 0x000fe200078e00c8 */
[----:B------:R-:W-:-:S02]  /*c960*/  LOP3.LUT R16, R16, 0xffff, RZ, 0xc0, !PT ;  /* 0x0000ffff10107812 */ /* 0x000fc400078ec0ff */
[----:B------:R0:W2:Y:S01]  /*c970*/  @!P0 LDG.E.U8 R164, desc[UR14][R124.64] ;  /* 0x0000000e7ca48981 */ /* 0x0000a2000c1e1100 */
[----:B------:R-:W-:Y:S02]  /*c980*/  LOP3.LUT R103, R103, 0xffff, RZ, 0xc0, !PT ;  /* 0x0000ffff67677812 */ /* 0x000fe400078ec0ff */
[----:B------:R-:W-:Y:S01]  /*c990*/  PRMT R2, R15, 0x3340, R97 ;  /* 0x000033400f027816 */ /* 0x000fe20000000061 */
[----:B------:R-:W-:Y:S01]  /*c9a0*/  @!P0 IMAD.MOV.U32 R15, RZ, RZ, R199 ;  /* 0x000000ffff0f8224 */ /* 0x000fe200078e00c7 */
[----:B------:R-:W-:Y:S02]  /*c9b0*/  PRMT R104, RZ, 0x7610, R104 ;  /* 0x00007610ff687816 */ /* 0x000fe40000000068 */
[----:B------:R-:W-:Y:S02]  /*c9c0*/  LOP3.LUT R17, R17, 0xffff, RZ, 0xc0, !PT ;  /* 0x0000ffff11117812 */ /* 0x000fe400078ec0ff */
[----:B------:R-:W-:Y:S01]  /*c9d0*/  LOP3.LUT R96, R96, 0xffff, RZ, 0xc0, !PT ;  /* 0x0000ffff60607812 */ /* 0x000fe200078ec0ff */
[----:B0-----:R-:W-:Y:S01]  /*c9e0*/  @!P0 IMAD.MOV.U32 R124, RZ, RZ, R238 ;  /* 0x000000ffff7c8224 */ /* 0x001fe200078e00ee */
[----:B------:R-:W-:Y:S01]  /*c9f0*/  LOP3.LUT R13, R13, 0xffff, RZ, 0xc0, !PT ;  /* 0x0000ffff0d0d7812 */ /* 0x000fe200078ec0ff */
[----:B------:R-:W-:Y:S01]  /*ca00*/  @!P0 IMAD.MOV.U32 R125, RZ, RZ, R197 ;  /* 0x000000ffff7d8224 */ /* 0x000fe200078e00c5 */
[----:B------:R-:W-:Y:S01]  /*ca10*/  LOP3.LUT R98, R98, 0xffff, RZ, 0xc0, !PT ;  /* 0x0000ffff62627812 */ /* 0x000fe200078ec0ff */
[----:B------:R0:W2:Y:S01]  /*ca20*/  @!P0 LDG.E.U8 R104, desc[UR14][R14.64] ;  /* 0x0000000e0e688981 */ /* 0x0000a2000c1e1100 */
[----:B------:R-:W-:Y:S01]  /*ca30*/  PRMT R3, R16, 0x3340, R103 ;  /* 0x0000334010037816 */ /* 0x000fe20000000067 */
[----:B------:R-:W-:Y:S01]  /*ca40*/  @!P0 IMAD.MOV.U32 R16, RZ, RZ, R232 ;  /* 0x000000ffff108224 */ /* 0x000fe200078e00e8 */
[----:B------:R-:W-:Y:S01]  /*ca50*/  PRMT R168, RZ, 0x7610, R168 ;  /* 0x00007610ffa87816 */ /* 0x000fe200000000a8 */
[----:B------:R1:W2:Y:S01]  /*ca60*/  @!P0 LDG.E.U8 R166, desc[UR14][R124.64] ;  /* 0x0000000e7ca68981 */ /* 0x0002a2000c1e1100 */
[----:B------:R-:W-:Y:S01]  /*ca70*/  PRMT R139, R17, 0x3340, R96 ;  /* 0x00003340118b7816 */ /* 0x000fe20000000060 */
[----:B------:R-:W-:Y:S01]  /*ca80*/  @!P0 IMAD.MOV.U32 R17, RZ, RZ, R231 ;  /* 0x000000ffff118224 */ /* 0x000fe200078e00e7 */
[----:B------:R-:W-:-:S02]  /*ca90*/  PRMT R103, RZ, 0x7610, R103 ;  /* 0x00007610ff677816 */ /* 0x000fc40000000067 */
[--C-:B------:R-:W-:Y:S01]  /*caa0*/  PRMT R5, R13, 0x3340, R98.reuse ;  /* 0x000033400d057816 */ /* 0x100fe20000000062 */
[----:B0-----:R-:W-:Y:S01]  /*cab0*/  @!P0 IMAD.MOV.U32 R15, RZ, RZ, R221 ;  /* 0x000000ffff0f8224 */ /* 0x001fe200078e00dd */
[----:B------:R-:W-:Y:S02]  /*cac0*/  PRMT R98, RZ, 0x7610, R98 ;  /* 0x00007610ff627816 */ /* 0x000fe40000000062 */
[----:B------:R-:W-:Y:S01]  /*cad0*/  LOP3.LUT R10, R10, 0xffff, RZ, 0xc0, !PT ;  /* 0x0000ffff0a0a7812 */ /* 0x000fe200078ec0ff */
[----:B-1----:R-:W-:Y:S01]  /*cae0*/  @!P0 IMAD.MOV.U32 R124, RZ, RZ, R207 ;  /* 0x000000ffff7c8224 */ /* 0x002fe200078e00cf */
[----:B------:R-:W-:Y:S01]  /*caf0*/  LOP3.LUT R106, R106, 0xffff, RZ, 0xc0, !PT ;  /* 0x0000ffff6a6a7812 */ /* 0x000fe200078ec0ff */
[----:B------:R-:W-:Y:S01]  /*cb00*/  @!P0 IMAD.MOV.U32 R125, RZ, RZ, R211 ;  /* 0x000000ffff7d8224 */ /* 0x000fe200078e00d3 */
[----:B------:R-:W-:Y:S01]  /*cb10*/  LOP3.LUT R11, R11, 0xffff, RZ, 0xc0, !PT ;  /* 0x0000ffff0b0b7812 */ /* 0x000fe200078ec0ff */
[----:B------:R0:W2:Y:S01]  /*cb20*/  @!P0 LDG.E.U8 R103, desc[UR14][R16.64] ;  /* 0x0000000e10678981 */ /* 0x0000a2000c1e1100 */
[----:B------:R-:W-:-:S02]  /*cb30*/  LOP3.LUT R99, R99, 0xffff, RZ, 0xc0, !PT ;  /* 0x0000ffff63637812 */ /* 0x000fc400078ec0ff */
[----:B------:R-:W-:Y:S01]  /*cb40*/  PRMT R97, RZ, 0x7610, R97 ;  /* 0x00007610ff617816 */ /* 0x000fe20000000061 */
[----:B------:R1:W2:Y:S01]  /*cb50*/  @!P0 LDG.E.U8 R168, desc[UR14][R124.64] ;  /* 0x0000000e7ca88981 */ /* 0x0002a2000c1e1100 */
[----:B------:R-:W-:Y:S02]  /*cb60*/  LOP3.LUT R18, R18, 0xffff, RZ, 0xc0, !PT ;  /* 0x0000ffff12127812 */ /* 0x000fe400078ec0ff */
[----:B------:R-:W-:Y:S02]  /*cb70*/  LOP3.LUT R110, R110, 0xffff, RZ, 0xc0, !PT ;  /* 0x0000ffff6e6e7812 */ /* 0x000fe400078ec0ff */
[----:B------:R-:W-:Y:S01]  /*cb80*/  LOP3.LUT R19, R19, 0xffff, RZ, 0xc0, !PT ;  /* 0x0000ffff13137812 */ /* 0x000fe200078ec0ff */
[----:B0-----:R-:W-:Y:S01]  /*cb90*/  @!P0 IMAD.MOV.U32 R16, RZ, RZ, R216 ;  /* 0x000000ffff108224 */ /* 0x001fe200078e00d8 */
[----:B------:R-:W-:Y:S01]  /*cba0*/  LOP3.LUT R95, R95, 0xffff, RZ, 0xc0, !PT ;  /* 0x0000ffff5f5f7812 */ /* 0x000fe200078ec0ff */
[----:B------:R-:W-:Y:S01]  /*cbb0*/  @!P0 IMAD.MOV.U32 R17, RZ, RZ, R215 ;  /* 0x000000ffff118224 */ /* 0x000fe200078e00d7 */
[----:B-1----:R-:W-:Y:S01]  /*cbc0*/  PRMT R125, R10, 0x3340, R106 ;  /* 0x000033400a7d7816 */ /* 0x002fe2000000006a */
[----:B------:R-:W-:Y:S01]  /*cbd0*/  @!P0 IMAD.MOV.U32 R10, RZ, RZ, R242 ;  /* 0x000000ffff0a8224 */ /* 0x000fe200078e00f2 */
[----:B------:R-:W-:-:S02]  /*cbe0*/  PRMT R106, RZ, 0x7610, R106 ;  /* 0x00007610ff6a7816 */ /* 0x000fc4000000006a */
[----:B------:R0:W2:Y:S01]  /*cbf0*/  @!P0 LDG.E.U8 R97, desc[UR14][R16.64] ;  /* 0x0000000e10618981 */ /* 0x0000a2000c1e1100 */
[----:B------:R-:W-:Y:S02]  /*cc00*/  LOP3.LUT R9, R9, 0xffff, RZ, 0xc0, !PT ;  /* 0x0000ffff09097812 */ /* 0x000fe400078ec0ff */
[----:B------:R-:W-:Y:S02]  /*cc10*/  LOP3.LUT R100, R100, 0xffff, RZ, 0xc0, !PT ;  /* 0x0000ffff64647812 */ /* 0x000fe400078ec0ff */
[----:B------:R-:W-:Y:S02]  /*cc20*/  LOP3.LUT R8, R8, 0xffff, RZ, 0xc0, !PT ;  /* 0x0000ffff08087812 */ /* 0x000fe400078ec0ff */
[----:B------:R-:W-:Y:S02]  /*cc30*/  LOP3.LUT R101, R101, 0xffff, RZ, 0xc0, !PT ;  /* 0x0000ffff65657812 */ /* 0x000fe400078ec0ff */
[----:B------:R-:W-:Y:S01]  /*cc40*/  PRMT R138, R18, 0x3340, R110 ;  /* 0x00003340128a7816 */ /* 0x000fe2000000006e */
[----:B------:R-:W-:Y:S01]  /*cc50*/  @!P0 IMAD.MOV.U32 R18, RZ, RZ, R225 ;  /* 0x000000ffff128224 */ /* 0x000fe200078e00e1 */
[----:B------:R-:W-:-:S02]  /*cc60*/  LOP3.LUT R89, R89, 0xffff, RZ, 0xc0, !PT ;  /* 0x0000ffff59597812 */ /* 0x000fc400078ec0ff */
[----:B------:R-:W-:Y:S02]  /*cc70*/  LOP3.LUT R92, R92, 0xffff, RZ, 0xc0, !PT ;  /* 0x0000ffff5c5c7812 */ /* 0x000fe400078ec0ff */
[----:B------:R-:W-:Y:S01]  /*cc80*/  PRMT R122, R19, 0x3340, R95 ;  /* 0x00003340137a7816 */ /* 0x000fe2000000005f */
[----:B------:R-:W-:Y:S01]  /*cc90*/  @!P0 IMAD.MOV.U32 R19, RZ, RZ, R244 ;  /* 0x000000ffff138224 */ /* 0x000fe200078e00f4 */
[----:B------:R-:W-:Y:S02]  /*cca0*/  PRMT R110, RZ, 0x7610, R110 ;  /* 0x00007610ff6e7816 */ /* 0x000fe4000000006e */
[----:B------:R-:W-:Y:S02]  /*ccb0*/  LOP3.LUT R90, R90, 0xffff, RZ, 0xc0, !PT ;  /* 0x0000ffff5a5a7812 */ /* 0x000fe400078ec0ff */
[----:B------:R-:W-:Y:S02]  /*ccc0*/  LOP3.LUT R91, R91, 0xffff, RZ, 0xc0, !PT ;  /* 0x0000ffff5b5b7812 */ /* 0x000fe400078ec0ff */
[----:B0-----:R-:W-:-:S02]  /*ccd0*/  PRMT R16, R9, 0x3340, R100 ;  /* 0x0000334009107816 */ /* 0x001fc40000000064 */
[----:B------:R-:W-:Y:S01]  /*cce0*/  PRMT R17, R8, 0x3340, R101 ;  /* 0x0000334008117816 */ /* 0x000fe20000000065 */
[----:B------:R-:W-:Y:S01]  /*ccf0*/  @!P0 IMAD.MOV.U32 R8, RZ, RZ, R214 ;  /* 0x000000ffff088224 */ /* 0x000fe200078e00d6 */
[----:B------:R-:W-:Y:S01]  /*cd00*/  LOP3.LUT R23, R23, 0xffff, RZ, 0xc0, !PT ;  /* 0x0000ffff17177812 */ /* 0x000fe200078ec0ff */
[----:B------:R-:W-:Y:S01]  /*cd10*/  @!P0 IMAD.MOV.U32 R9, RZ, RZ, R213 ;  /* 0x000000ffff098224 */ /* 0x000fe200078e00d5 */
[----:B------:R-:W-:Y:S01]  /*cd20*/  LOP3.LUT R93, R93, 0xffff, RZ, 0xc0, !PT ;  /* 0x0000ffff5d5d7812 */ /* 0x000fe200078ec0ff */
[----:B------:R0:W2:Y:S01]  /*cd30*/  @!P0 LDG.E.U8 R110, desc[UR14][R18.64] ;  /* 0x0000000e126e8981 */ /* 0x0000a2000c1e1100 */
[----:B------:R-:W-:Y:S02]  /*cd40*/  PRMT R100, RZ, 0x7610, R100 ;  /* 0x00007610ff647816 */ /* 0x000fe40000000064 */
[----:B------:R-:W-:Y:S02]  /*cd50*/  PRMT R101, RZ, 0x7610, R101 ;  /* 0x00007610ff657816 */ /* 0x000fe40000000065 */
[----:B------:R-:W-:-:S02]  /*cd60*/  LOP3.LUT R88, R88, 0xffff, RZ, 0xc0, !PT ;  /* 0x0000ffff58587812 */ /* 0x000fc400078ec0ff */
[----:B------:R-:W-:Y:S02]  /*cd70*/  LOP3.LUT R102, R102, 0xffff, RZ, 0xc0, !PT ;  /* 0x0000ffff66667812 */ /* 0x000fe400078ec0ff */
[----:B------:R-:W-:Y:S02]  /*cd80*/  LOP3.LUT R196, R196, 0xffff, RZ, 0xc0, !PT ;  /* 0x0000ffffc4c47812 */ /* 0x000fe400078ec0ff */
[----:B------:R-:W-:Y:S02]  /*cd90*/  LOP3.LUT R107, R107, 0xffff, RZ, 0xc0, !PT ;  /* 0x0000ffff6b6b7812 */ /* 0x000fe400078ec0ff */
[----:B------:R-:W-:Y:S02]  /*cda0*/  PRMT R127, R89, 0x3340, R92 ;  /* 0x00003340597f7816 */ /* 0x000fe4000000005c */
[----:B------:R-:W-:Y:S01]  /*cdb0*/  PRMT R126, R90, 0x3340, R91 ;  /* 0x000033405a7e7816 */ /* 0x000fe2000000005b */
[----:B0-----:R-:W-:Y:S01]  /*cdc0*/  @!P0 IMAD.MOV.U32 R18, RZ, RZ, R248 ;  /* 0x000000ffff128224 */ /* 0x001fe200078e00f8 */
[----:B------:R-:W-:Y:S01]  /*cdd0*/  PRMT R112, R23, 0x3340, R93 ;  /* 0x0000334017707816 */ /* 0x000fe2000000005d */
[----:B------:R-:W-:Y:S01]  /*cde0*/  @!P0 IMAD.MOV.U32 R19, RZ, RZ, R247 ;  /* 0x000000ffff138224 */ /* 0x000fe200078e00f7 */
[----:B------:R-:W-:Y:S01]  /*cdf0*/  LOP3.LUT R21, R21, 0xffff, RZ, 0xc0, !PT ;  /* 0x0000ffff15157812 */ /* 0x000fe200078ec0ff */
[----:B------:R0:W2:Y:S01]  /*ce00*/  @!P0 LDG.E.U8 R101, desc[UR14][R8.64] ;  /* 0x0000000e08658981 */ /* 0x0000a2000c1e1100 */
[----:B------:R-:W-:-:S02]  /*ce10*/  LOP3.LUT R94, R94, 0xffff, RZ, 0xc0, !PT ;  /* 0x0000ffff5e5e7812 */ /* 0x000fc400078ec0ff */
[----:B------:R-:W-:Y:S02]  /*ce20*/  PRMT R96, RZ, 0x7610, R96 ;  /* 0x00007610ff607816 */ /* 0x000fe40000000060 */
[----:B------:R-:W-:Y:S02]  /*ce30*/  PRMT R113, R88, 0x3340, R102 ;  /* 0x0000334058717816 */ /* 0x000fe40000000066 */
[----:B------:R-:W-:Y:S02]  /*ce40*/  LOP3.LUT R22, R22, 0xffff, RZ, 0xc0, !PT ;  /* 0x0000ffff16167812 */ /* 0x000fe400078ec0ff */
[----:B------:R-:W-:Y:S01]  /*ce50*/  LOP3.LUT R108, R108, 0xffff, RZ, 0xc0, !PT ;  /* 0x0000ffff6c6c7812 */ /* 0x000fe200078ec0ff */
[----:B------:R1:W2:Y:S01]  /*ce60*/  @!P0 LDG.E.U8 R96, desc[UR14][R18.64] ;  /* 0x0000000e12608981 */ /* 0x0002a2000c1e1100 */
[--C-:B------:R-:W-:Y:S02]  /*ce70*/  PRMT R196, R196, 0x3340, R107.reuse ;  /* 0x00003340c4c47816 */ /* 0x100fe4000000006b */
[----:B------:R-:W-:-:S02]  /*ce80*/  PRMT R107, RZ, 0x7610, R107 ;  /* 0x00007610ff6b7816 */ /* 0x000fc4000000006b */
[----:B------:R-:W-:Y:S02]  /*ce90*/  LOP3.LUT R120, R120, 0xffff, RZ, 0xc0, !PT ;  /* 0x0000ffff78787812 */ /* 0x000fe400078ec0ff */
[----:B------:R-:W-:Y:S02]  /*cea0*/  LOP3.LUT R111, R111, 0xffff, RZ, 0xc0, !PT ;  /* 0x0000ffff6f6f7812 */ /* 0x000fe400078ec0ff */
[----:B------:R-:W-:Y:S02]  /*ceb0*/  LOP3.LUT R119, R119, 0xffff, RZ, 0xc0, !PT ;  /* 0x0000ffff77777812 */ /* 0x000fe400078ec0ff */
[----:B------:R-:W-:Y:S02]  /*cec0*/  LOP3.LUT R121, R121, 0xffff, RZ, 0xc0, !PT ;  /* 0x0000ffff79797812 */ /* 0x000fe400078ec0ff */
[----:B0-----:R-:W-:Y:S02]  /*ced0*/  PRMT R8, R126, 0x5410, R127 ;  /* 0x000054107e087816 */ /* 0x001fe4000000007f */
[----:B------:R-:W-:Y:S01]  /*cee0*/  PRMT R114, R21, 0x3340, R94 ;  /* 0x0000334015727816 */ /* 0x000fe2000000005e */
[----:B------:R-:W2:Y:S01]  /*cef0*/  LDL.LU R127, [R1+0x670] ;  /* 0x00067000017f7983 */ /* 0x000ea20000300800 */
[----:B------:R-:W-:-:S02]  /*cf00*/  LOP3.LUT R7, R7, 0xffff, RZ, 0xc0, !PT ;  /* 0x0000ffff07077812 */ /* 0x000fc400078ec0ff */
[----:B------:R-:W-:Y:S01]  /*cf10*/  LOP3.LUT R118, R118, 0xffff, RZ, 0xc0, !PT ;  /* 0x0000ffff76767812 */ /* 0x000fe200078ec0ff */
[----:B------:R-:W2:Y:S01]  /*cf20*/  LDL.LU R126, [R1+0x66c] ;  /* 0x00066c00017e7983 */ /* 0x000ea20000300800 */
[----:B------:R-:W-:Y:S02]  /*cf30*/  PRMT R115, R22, 0x3340, R108 ;  /* 0x0000334016737816 */ /* 0x000fe4000000006c */
[----:B------:R-:W-:Y:S02]  /*cf40*/  PRMT R9, R113, 0x5410, R112 ;  /* 0x0000541071097816 */ /* 0x000fe40000000070 */
[----:B------:R-:W-:Y:S01]  /*cf50*/  LOP3.LUT R117, R117, 0xffff, RZ, 0xc0, !PT ;  /* 0x0000ffff75757812 */ /* 0x000fe200078ec0ff */
[----:B------:R-:W2:Y:S01]  /*cf60*/  LDL.LU R112, [R1+0x668] ;  /* 0x0006680001707983 */ /* 0x000ea20000300800 */
[----:B------:R-:W-:Y:S02]  /*cf70*/  LOP3.LUT R116, R116, 0xffff, RZ, 0xc0, !PT ;  /* 0x0000ffff74747812 */ /* 0x000fe400078ec0ff */
[----:B-1----:R-:W-:Y:S01]  /*cf80*/  PRMT R19, R120, 0x3340, R121 ;  /* 0x0000334078137816 */ /* 0x002fe20000000079 */
[----:B------:R-:W2:Y:S01]  /*cf90*/  LDL.LU R113, [R1+0x664] ;  /* 0x0006640001717983 */ /* 0x000ea20000300800 */
[----:B------:R-:W-:-:S02]  /*cfa0*/  PRMT R7, R7, 0x3340, R111 ;  /* 0x0000334007077816 */ /* 0x000fc4000000006f */
[----:B------:R-:W-:Y:S01]  /*cfb0*/  PRMT R118, R118, 0x3340, R119 ;  /* 0x0000334076767816 */ /* 0x000fe20000000077 */
[----:B------:R-:W2:Y:S01]  /*cfc0*/  LDL R120, [R1+0x56c] ;  /* 0x00056c0001787983 */ /* 0x000ea20000100800 */
[----:B------:R-:W-:-:S03]  /*cfd0*/  PRMT R18, R116, 0x3340, R117 ;  /* 0x0000334074127816 */ /* 0x000fc60000000075 */
[----:B------:R-:W2:Y:S04]  /*cfe0*/  LDL R111, [R1+0x568] ;  /* 0x00056800016f7983 */ /* 0x000ea80000100800 */
[----:B------:R-:W2:Y:S01]  /*cff0*/  LDL R119, [R1+0x564] ;  /* 0x0005640001777983 */ /* 0x000ea20000100800 */
[----:B----4-:R-:W-:-:S05]  /*d000*/  @!P0 IMAD.MOV.U32 R14, RZ, RZ, R0 ;  /* 0x000000ffff0e8224 */ /* 0x010fca00078e0000 */
[----:B------:R0:W4:Y:S02]  /*d010*/  @!P0 LDG.E.U8 R98, desc[UR14][R14.64] ;  /* 0x0000000e0e628981 */ /* 0x000124000c1e1100 */
[----:B0-----:R-:W-:Y:S01]  /*d020*/  PRMT R15, R11, 0x3340, R99 ;  /* 0x000033400b0f7816 */ /* 0x001fe20000000063 */
[----:B------:R-:W-:-:S05]  /*d030*/  @!P0 IMAD.MOV.U32 R11, RZ, RZ, R243 ;  /* 0x000000ffff0b8224 */ /* 0x000fca00078e00f3 */
[----:B------:R0:W4:Y:S02]  /*d040*/  @!P0 LDG.E.U8 R106, desc[UR14][R10.64] ;  /* 0x0000000e0a6a8981 */ /* 0x000124000c1e1100 */
[----:B0-----:R-:W-:Y:S02]  /*d050*/  @!P0 IMAD.MOV.U32 R10, RZ, RZ, R246 ;  /* 0x000000ffff0a8224 */ /* 0x001fe400078e00f6 */
[----:B------:R-:W-:-:S05]  /*d060*/  @!P0 IMAD.MOV.U32 R11, RZ, RZ, R245 ;  /* 0x000000ffff0b8224 */ /* 0x000fca00078e00f5 */
[----:B------:R0:W4:Y:S02]  /*d070*/  @!P0 LDG.E.U8 R100, desc[UR14][R10.64] ;  /* 0x0000000e0a648981 */ /* 0x000124000c1e1100 */
[----:B0-----:R-:W-:Y:S02]  /*d080*/  @!P0 IMAD.MOV.U32 R10, RZ, RZ, R230 ;  /* 0x000000ffff0a8224 */ /* 0x001fe400078e00e6 */
[----:B------:R-:W-:-:S05]  /*d090*/  @!P0 IMAD.MOV.U32 R11, RZ, RZ, R229 ;  /* 0x000000ffff0b8224 */ /* 0x000fca00078e00e5 */
[----:B------:R0:W4:Y:S02]  /*d0a0*/  @!P0 LDG.E.U8 R107, desc[UR14][R10.64] ;  /* 0x0000000e0a6b8981 */ /* 0x000124000c1e1100 */
[----:B0-----:R-:W-:Y:S02]  /*d0b0*/  PRMT R10, R115, 0x5410, R114 ;  /* 0x00005410730a7816 */ /* 0x001fe40000000072 */
[----:B------:R-:W4:Y:S04]  /*d0c0*/  LDL.LU R114, [R1+0x660] ;  /* 0x0006600001727983 */ /* 0x000f280000300800 */
[----:B------:R-:W4:Y:S04]  /*d0d0*/  LDL.LU R115, [R1+0x65c] ;  /* 0x00065c0001737983 */ /* 0x000f280000300800 */
[----:B------:R-:W4:Y:S04]  /*d0e0*/  LDL R117, [R1+0x560] ;  /* 0x0005600001757983 */ /* 0x000f280000100800 */
[----:B------:R-:W4:Y:S01]  /*d0f0*/  LDL R116, [R1+0x55c] ;  /* 0x00055c0001747983 */ /* 0x000f220000100800 */
[----:B------:R-:W-:-:S02]  /*d100*/  LOP3.LUT R12, R12, 0xffff, RZ, 0xc0, !PT ;  /* 0x0000ffff0c0c7812 */ /* 0x000fc400078ec0ff */
[----:B------:R-:W-:Y:S01]  /*d110*/  LOP3.LUT R105, R105, 0xffff, RZ, 0xc0, !PT ;  /* 0x0000ffff69697812 */ /* 0x000fe200078ec0ff */
[----:B------:R-:W-:-:S03]  /*d120*/  @!P0 IMAD.MOV.U32 R13, RZ, RZ, R208 ;  /* 0x000000ffff0d8224 */ /* 0x000fc600078e00d0 */
[----:B------:R-:W-:Y:S01]  /*d130*/  PRMT R6, R12, 0x3340, R105 ;  /* 0x000033400c067816 */ /* 0x000fe20000000069 */
[----:B------:R-:W-:Y:S01]  /*d140*/  @!P0 IMAD.MOV.U32 R12, RZ, RZ, R227 ;  /* 0x000000ffff0c8224 */ /* 0x000fe200078e00e3 */
[----:B------:R-:W-:Y:S02]  /*d150*/  PRMT R105, RZ, 0x7610, R105 ;  /* 0x00007610ff697816 */ /* 0x000fe40000000069 */
[----:B------:R-:W-:Y:S02]  /*d160*/  LOP3.LUT R20, R20, 0xffff, RZ, 0xc0, !PT ;  /* 0x0000ffff14147812 */ /* 0x000fe400078ec0ff */
[----:B------:R-:W-:Y:S02]  /*d170*/  LOP3.LUT R109, R109, 0xffff, RZ, 0xc0, !PT ;  /* 0x0000ffff6d6d7812 */ /* 0x000fe400078ec0ff */
[----:B------:R0:W4:Y:S01]  /*d180*/  @!P0 LDG.E.U8 R105, desc[UR14][R12.64] ;  /* 0x0000000e0c698981 */ /* 0x000122000c1e1100 */
[----:B------:R-:W-:Y:S02]  /*d190*/  PRMT R99, RZ, 0x7610, R99 ;  /* 0x00007610ff637816 */ /* 0x000fe40000000063 */
[----:B------:R-:W-:Y:S01]  /*d1a0*/  PRMT R123, R20, 0x3340, R109 ;  /* 0x00003340147b7816 */ /* 0x000fe2000000006d */
[----:B0-----:R-:W-:-:S02]  /*d1b0*/  @!P0 IMAD.MOV.U32 R12, RZ, RZ, R223 ;  /* 0x000000ffff0c8224 */ /* 0x001fc400078e00df */
[----:B------:R-:W-:Y:S01]  /*d1c0*/  @!P0 IMAD.MOV.U32 R13, RZ, RZ, R209 ;  /* 0x000000ffff0d8224 */ /* 0x000fe200078e00d1 */
[----:B------:R-:W-:Y:S02]  /*d1d0*/  PRMT R11, R123, 0x5410, R122 ;  /* 0x000054107b0b7816 */ /* 0x000fe4000000007a */
[----:B------:R-:W4:Y:S04]  /*d1e0*/  LDL.LU R122, [R1+0x658] ;  /* 0x00065800017a7983 */ /* 0x000f280000300800 */
[----:B------:R0:W4:Y:S04]  /*d1f0*/  @!P0 LDG.E.U8 R99, desc[UR14][R12.64] ;  /* 0x0000000e0c638981 */ /* 0x000128000c1e1100 */
[----:B------:R-:W4:Y:S01]  /*d200*/  LDL.LU R123, [R1+0x654] ;  /* 0x00065400017b7983 */ /* 0x000f220000300800 */
[----:B0-----:R-:W-:-:S03]  /*d210*/  PRMT R12, R138, 0x5410, R139 ;  /* 0x000054108a0c7816 */ /* 0x001fc6000000008b */
[----:B------:R-:W4:Y:S01]  /*d220*/  LDL.LU R139, [R1+0x650] ;  /* 0x00065000018b7983 */ /* 0x000f220000300800 */
[----:B------:R-:W-:Y:S01]  /*d230*/  PRMT R124, RZ, 0x7610, R124 ;  /* 0x00007610ff7c7816 */ /* 0x000fe2000000007c */
[----:B------:R-:W-:Y:S01]  /*d240*/  @!P0 IMAD.MOV.U32 R90, RZ, RZ, R226 ;  /* 0x000000ffff5a8224 */ /* 0x000fe200078e00e2 */
[----:B------:R-:W-:Y:S01]  /*d250*/  PRMT R102, RZ, 0x7610, R102 ;  /* 0x00007610ff667816 */ /* 0x000fe20000000066 */
[----:B------:R-:W-:Y:S01]  /*d260*/  @!P0 IMAD.MOV.U32 R91, RZ, RZ, R228 ;  /* 0x000000ffff5b8224 */ /* 0x000fe200078e00e4 */
[----:B------:R-:W-:Y:S01]  /*d270*/  PRMT R108, RZ, 0x7610, R108 ;  /* 0x00007610ff6c7816 */ /* 0x000fe2000000006c */
[----:B------:R-:W-:Y:S02]  /*d280*/  @!P0 IMAD.MOV.U32 R88, RZ, RZ, R234 ;  /* 0x000000ffff588224 */ /* 0x000fe400078e00ea */
[----:B------:R-:W-:Y:S01]  /*d290*/  @!P0 IMAD.MOV.U32 R89, RZ, RZ, R233 ;  /* 0x000000ffff598224 */ /* 0x000fe200078e00e9 */
[----:B------:R0:W4:Y:S01]  /*d2a0*/  @!P0 LDG.E.U8 R124, desc[UR14][R90.64] ;  /* 0x0000000e5a7c8981 */ /* 0x000122000c1e1100 */
[----:B------:R-:W-:Y:S01]  /*d2b0*/  @!P0 IMAD.MOV.U32 R22, RZ, RZ, R202 ;  /* 0x000000ffff168224 */ /* 0x000fe200078e00ca */
[----:B------:R-:W-:Y:S01]  /*d2c0*/  PRMT R92, RZ, 0x7610, R92 ;  /* 0x00007610ff5c7816 */ /* 0x000fe2000000005c */
[----:B------:R-:W-:Y:S01]  /*d2d0*/  @!P0 IMAD.MOV.U32 R23, RZ, RZ, R201 ;  /* 0x000000ffff178224 */ /* 0x000fe200078e00c9 */
[----:B------:R-:W-:Y:S01]  /*d2e0*/  PRMT R109, RZ, 0x7610, R109 ;  /* 0x00007610ff6d7816 */ /* 0x000fe2000000006d */
[----:B------:R-:W-:Y:S01]  /*d2f0*/  @!P0 IMAD.MOV.U32 R20, RZ, RZ, R237 ;  /* 0x000000ffff148224 */ /* 0x000fe200078e00ed */
[----:B------:R1:W4:Y:S01]  /*d300*/  @!P0 LDG.E.U8 R102, desc[UR14][R88.64] ;  /* 0x0000000e58668981 */ /* 0x000322000c1e1100 */
[----:B------:R-:W-:Y:S01]  /*d310*/  @!P0 IMAD.MOV.U32 R21, RZ, RZ, R198 ;  /* 0x000000ffff158224 */ /* 0x000fe200078e00c6 */
[----:B------:R-:W-:Y:S01]  /*d320*/  PRMT R93, RZ, 0x7610, R93 ;  /* 0x00007610ff5d7816 */ /* 0x000fe2000000005d */
[----:B0-----:R-:W-:Y:S01]  /*d330*/  @!P0 IMAD.MOV.U32 R90, RZ, RZ, R250 ;  /* 0x000000ffff5a8224 */ /* 0x001fe200078e00fa */
[----:B------:R3:W4:Y:S01]  /*d340*/  @!P0 LDG.E.U8 R108, desc[UR14][R22.64] ;  /* 0x0000000e166c8981 */ /* 0x000722000c1e1100 */
[----:B------:R-:W-:Y:S01]  /*d350*/  @!P0 IMAD.MOV.U32 R91, RZ, RZ, R249 ;  /* 0x000000ffff5b8224 */ /* 0x000fe200078e00f9 */
[----:B------:R-:W-:-:S02]  /*d360*/  PRMT R94, RZ, 0x7610, R94 ;  /* 0x00007610ff5e7816 */ /* 0x000fc4000000005e */
[----:B------:R0:W4:Y:S01]  /*d370*/  @!P0 LDG.E.U8 R109, desc[UR14][R20.64] ;  /* 0x0000000e146d8981 */ /* 0x000122000c1e1100 */
[----:B-1----:R-:W-:Y:S02]  /*d380*/  @!P0 IMAD.MOV.U32 R88, RZ, RZ, R218 ;  /* 0x000000ffff588224 */ /* 0x002fe400078e00da */
[----:B------:R-:W-:Y:S01]  /*d390*/  @!P0 IMAD.MOV.U32 R89, RZ, RZ, R217 ;  /* 0x000000ffff598224 */ /* 0x000fe200078e00d9 */
[----:B------:R-:W4:Y:S01]  /*d3a0*/  @!P0 LDG.E.U8 R92, desc[UR14][R90.64] ;  /* 0x0000000e5a5c8981 */ /* 0x000f22000c1e1100 */
[----:B------:R-:W-:Y:S01]  /*d3b0*/  PRMT R95, RZ, 0x7610, R95 ;  /* 0x00007610ff5f7816 */ /* 0x000fe2000000005f */
[----:B---3--:R-:W-:Y:S02]  /*d3c0*/  @!P0 IMAD.MOV.U32 R22, RZ, RZ, R222 ;  /* 0x000000ffff168224 */ /* 0x008fe400078e00de */
[----:B------:R-:W-:Y:S01]  /*d3d0*/  @!P0 IMAD.MOV.U32 R23, RZ, RZ, R205 ;  /* 0x000000ffff178224 */ /* 0x000fe200078e00cd */
[----:B------:R-:W3:Y:S01]  /*d3e0*/  @!P0 LDG.E.U8 R93, desc[UR14][R88.64] ;  /* 0x0000000e585d8981 */ /* 0x000ee2000c1e1100 */
[----:B0-----:R-:W-:-:S02]  /*d3f0*/  @!P0 IMAD.MOV.U32 R20, RZ, RZ, R224 ;  /* 0x000000ffff148224 */ /* 0x001fc400078e00e0 */
[----:B------:R-:W-:Y:S01]  /*d400*/  @!P0 IMAD.MOV.U32 R21, RZ, RZ, R241 ;  /* 0x000000ffff158224 */ /* 0x000fe200078e00f1 */
[----:B------:R-:W3:Y:S04]  /*d410*/  @!P0 LDG.E.U8 R94, desc[UR14][R22.64] ;  /* 0x0000000e165e8981 */ /* 0x000ee8000c1e1100 */
[----:B------:R0:W3:Y:S01]  /*d420*/  @!P0 LDG.E.U8 R95, desc[UR14][R20.64] ;  /* 0x0000000e145f8981 */ /* 0x0000e2000c1e1100 */
[----:B------:R-:W-:-:S03]  /*d430*/  PRMT R13, R3, 0x5410, R2 ;  /* 0x00005410030d7816 */ /* 0x000fc60000000002 */
[----:B------:R-:W3:Y:S04]  /*d440*/  LDL.LU R138, [R1+0x64c] ;  /* 0x00064c00018a7983 */ /* 0x000ee80000300800 */
[----:B------:R-:W3:Y:S04]  /*d450*/  LDL.LU R2, [R1+0x648] ;  /* 0x0006480001027983 */ /* 0x000ee80000300800 */
[----:B------:R-:W3:Y:S01]  /*d460*/  LDL.LU R3, [R1+0x644] ;  /* 0x0006440001037983 */ /* 0x000ee20000300800 */
        /* <DEDUP_REMOVED lines=32> */
[----:B------:R-:W-:Y:S02]  /*d670*/  PRMT R169, R169, 0x3340, R170 ;  /* 0x00003340a9a97816 */ /* 0x000fe400000000aa */
[----:B0-----:R-:W-:Y:S02]  /*d680*/  PRMT R20, R171, 0x3340, R172 ;  /* 0x00003340ab147816 */ /* 0x001fe400000000ac */
        /* <DEDUP_REMOVED lines=19> */
[----:B------:R-:W-:Y:S01]  /*d7c0*/  PRMT R19, R118, 0x5410, R19 ;  /* 0x0000541076137816 */ /* 0x000fe20000000013 */
[----:B--2---:R-:W-:Y:S01]  /*d7d0*/  STS.128 [R120+UR12], R8 ;  /* 0x0000000878007988 */ /* 0x004fe20008000c0c */
[----:B------:R-:W-:Y:S01]  /*d7e0*/  PRMT R20, R169, 0x5410, R20 ;  /* 0x00005410a9147816 */ /* 0x000fe20000000014 */
[----:B------:R-:W0:Y:S01]  /*d7f0*/  LDC R6, c[0x0][0x238] ;  /* 0x00008e00ff067b82 */ /* 0x000e220000000800 */
[----:B------:R-:W-:-:S02]  /*d800*/  PRMT R21, R173, 0x5410, R21 ;  /* 0x00005410ad157816 */ /* 0x000fc40000000015 */
[----:B------:R-:W-:Y:S02]  /*d810*/  PRMT R22, R177, 0x5410, R22 ;  /* 0x00005410b1167816 */ /* 0x000fe40000000016 */
[----:B------:R-:W-:Y:S01]  /*d820*/  PRMT R23, R181, 0x5410, R23 ;  /* 0x00005410b5177816 */ /* 0x000fe20000000017 */
[----:B------:R1:W-:Y:S01]  /*d830*/  STS.128 [R111+UR12], R12 ;  /* 0x0000000c6f007988 */ /* 0x0003e20008000c0c */
[----:B------:R-:W-:Y:S02]  /*d840*/  PRMT R88, R185, 0x5410, R88 ;  /* 0x00005410b9587816 */ /* 0x000fe40000000058 */
[----:B------:R-:W-:Y:S02]  /*d850*/  PRMT R89, R189, 0x5410, R89 ;  /* 0x00005410bd597816 */ /* 0x000fe40000000059 */
[----:B------:R-:W-:Y:S02]  /*d860*/  PRMT R90, R193, 0x5410, R90 ;  /* 0x00005410c15a7816 */ /* 0x000fe4000000005a */
[----:B------:R-:W-:Y:S01]  /*d870*/  PRMT R91, R163, 0x5410, R91 ;  /* 0x00005410a35b7816 */ /* 0x000fe2000000005b */
[----:B------:R-:W-:Y:S04]  /*d880*/  STS.128 [R119+UR12], R16 ;  /* 0x0000001077007988 */ /* 0x000fe80008000c0c */
[----:B------:R-:W2:Y:S01]  /*d890*/  LDL.LU R5, [R1+0x640] ;  /* 0x0006400001057983 */ /* 0x000ea20000300800 */
[----:B-1----:R-:W1:Y:S03]  /*d8a0*/  S2R R111, SR_TID.X ;  /* 0x00000000006f7919 */ /* 0x002e660000002100 */
[----:B------:R-:W2:Y:S01]  /*d8b0*/  LDL.LU R4, [R1+0x63c] ;  /* 0x00063c0001047983 */ /* 0x000ea20000300800 */
[----:B-1----:R-:W-:-:S03]  /*d8c0*/  LOP3.LUT R111, R111, 0x7f, RZ, 0xc0, !PT ;  /* 0x0000007f6f6f7812 */ /* 0x002fc600078ec0ff */
[----:B----4-:R-:W-:Y:S04]  /*d8d0*/  STS.128 [R117+UR12], R20 ;  /* 0x0000001475007988 */ /* 0x010fe80008000c0c */
[----:B------:R1:W-:Y:S02]  /*d8e0*/  STS.128 [R116+UR12], R88 ;  /* 0x0000005874007988 */ /* 0x0003e40008000c0c */
[----:B-1----:R-:W1:Y:S02]  /*d8f0*/  S2R R116, SR_TID.X ;  /* 0x0000000000747919 */ /* 0x002e640000002100 */
[----:B------:R-:W-:Y:S01]  /*d900*/  STS.U8 [R111+UR12+0x4000], R139 ;  /* 0x0040008b6f007988 */ /* 0x000fe2000800000c */
[----:B-1----:R-:W-:-:S03]  /*d910*/  LOP3.LUT R116, R116, 0x7f, RZ, 0xc0, !PT ;  /* 0x0000007f74747812 */ /* 0x002fc600078ec0ff */
[----:B------:R-:W-:Y:S01]  /*d920*/  STS.U8 [R111+UR12+0x4400], R123 ;  /* 0x0044007b6f007988 */ /* 0x000fe2000800000c */
[----:B------:R-:W-:-:S03]  /*d930*/  LOP3.LUT R117, R116, 0x10, RZ, 0x3c, !PT ;  /* 0x0000001074757812 */ /* 0x000fc600078e3cff */
[----:B------:R-:W-:Y:S04]  /*d940*/  STS.U8 [R111+UR12+0x4800], R122 ;  /* 0x0048007a6f007988 */ /* 0x000fe8000800000c */
        /* <DEDUP_REMOVED lines=12> */
[----:B------:R1:W-:Y:S02]  /*da10*/  STS.U8 [R117+UR12+0x5c80], R134 ;  /* 0x005c808675007988 */ /* 0x0003e4000800000c */
[----:B-1----:R-:W1:Y:S01]  /*da20*/  S2R R117, SR_TID.X ;  /* 0x0000000000757919 */ /* 0x002e620000002100 */
[----:B------:R-:W-:-:S05]  /*da30*/  LOP3.LUT R116, R116, 0x20, RZ, 0x3c, !PT ;  /* 0x0000002074747812 */ /* 0x000fca00078e3cff */
[----:B------:R-:W-:Y:S01]  /*da40*/  STS.U8 [R116+UR12+0x4100], R135 ;  /* 0x0041008774007988 */ /* 0x000fe2000800000c */
[----:B-1----:R-:W-:-:S04]  /*da50*/  LOP3.LUT R117, R117, 0x7f, RZ, 0xc0, !PT ;  /* 0x0000007f75757812 */ /* 0x002fc800078ec0ff */
[C---:B------:R-:W-:Y:S02]  /*da60*/  LOP3.LUT R8, R117.reuse, 0x30, RZ, 0x3c, !PT ;  /* 0x0000003075087812 */ /* 0x040fe400078e3cff */
[----:B------:R-:W-:Y:S02]  /*da70*/  LOP3.LUT R7, R117, 0x40, RZ, 0x3c, !PT ;  /* 0x0000004075077812 */ /* 0x000fe400078e3cff */
[----:B------:R-:W1:Y:S01]  /*da80*/  S2R R117, SR_TID.X ;  /* 0x0000000000757919 */ /* 0x000e620000002100 */
        /* <DEDUP_REMOVED lines=10> */
[----:B------:R-:W-:Y:S01]  /*db30*/  STS.U8 [R8+UR12+0x4d80], R148 ;  /* 0x004d809408007988 */ /* 0x000fe2000800000c */
[----:B-1----:R-:W-:-:S03]  /*db40*/  LOP3.LUT R117, R117, 0x7f, RZ, 0xc0, !PT ;  /* 0x0000007f75757812 */ /* 0x002fc600078ec0ff */
[----:B------:R-:W-:Y:S04]  /*db50*/  STS.U8 [R8+UR12+0x5180], R149 ;  /* 0x0051809508007988 */ /* 0x000fe8000800000c */
[----:B------:R-:W-:Y:S04]  /*db60*/  STS.U8 [R8+UR12+0x5580], R150 ;  /* 0x0055809608007988 */ /* 0x000fe8000800000c */
[----:B------:R-:W-:Y:S04]  /*db70*/  STS.U8 [R8+UR12+0x5980], R151 ;  /* 0x0059809708007988 */ /* 0x000fe8000800000c */
[----:B------:R1:W-:Y:S04]  /*db80*/  STS.U8 [R8+UR12+0x5d80], R152 ;  /* 0x005d809808007988 */ /* 0x0003e8000800000c */
[----:B------:R-:W-:Y:S04]  /*db90*/  STS.U8 [R7+UR12+0x4200], R153 ;  /* 0x0042009907007988 */ /* 0x000fe8000800000c */
[----:B------:R-:W-:Y:S01]  /*dba0*/  STS.U8 [R7+UR12+0x4600], R154 ;  /* 0x0046009a07007988 */ /* 0x000fe2000800000c */
[----:B-1----:R-:W-:-:S03]  /*dbb0*/  LOP3.LUT R8, R117, 0x50, RZ, 0x3c, !PT ;  /* 0x0000005075087812 */ /* 0x002fc600078e3cff */
[----:B------:R-:W-:Y:S04]  /*dbc0*/  STS.U8 [R7+UR12+0x4a00], R156 ;  /* 0x004a009c07007988 */ /* 0x000fe8000800000c */
[----:B------:R-:W-:Y:S04]  /*dbd0*/  STS.U8 [R7+UR12+0x4e00], R157 ;  /* 0x004e009d07007988 */ /* 0x000fe8000800000c */
        /* <DEDUP_REMOVED lines=11> */
[----:B---3--:R-:W-:Y:S04]  /*dc90*/  STS.U8 [R8+UR12+0x5a80], R93 ;  /* 0x005a805d08007988 */ /* 0x008fe8000800000c */
[----:B------:R1:W-:Y:S04]  /*dca0*/  STS.U8 [R8+UR12+0x5e80], R108 ;  /* 0x005e806c08007988 */ /* 0x0003e8000800000c */
        /* <DEDUP_REMOVED lines=8> */
[----:B------:R1:W-:Y:S01]  /*dd30*/  STS.U8 [R7+UR12+0x5f00], R104 ;  /* 0x005f006807007988 */ /* 0x0003e2000800000c */
[----:B0-----:R-:W-:-:S03]  /*dd40*/  IMAD.SHL.U32 R6, R6, 0x80, RZ ;  /* 0x0000008006067824 */ /* 0x001fc600078e00ff */
[----:B-1----:R-:W3:Y:S04]  /*dd50*/  LDL R7, [R1+0x558] ;  /* 0x0005580001077983 */ /* 0x002ee80000100800 */
[----:B------:R-:W4:Y:S04]  /*dd60*/  LDL.LU R120, [R1+0x514] ;  /* 0x0005140001787983 */ /* 0x000f280000300800 */
[----:B------:R-:W3:Y:S04]  /*dd70*/  LDL.LU R121, [R1+0x504] ;  /* 0x0005040001797983 */ /* 0x000ee80000300800 */
[----:B------:R-:W3:Y:S04]  /*dd80*/  LDL.LU R111, [R1+0x4fc] ;  /* 0x0004fc00016f7983 */ /* 0x000ee80000300800 */
[----:B------:R-:W3:Y:S04]  /*dd90*/  LDL.LU R184, [R1+0x4ec] ;  /* 0x0004ec0001b87983 */ /* 0x000ee80000300800 */
[----:B------:R-:W3:Y:S04]  /*dda0*/  LDL.LU R182, [R1+0x510] ;  /* 0x0005100001b67983 */ /* 0x000ee80000300800 */
[----:B------:R-:W3:Y:S04]  /*ddb0*/  LDL.LU R179, [R1+0x4e4] ;  /* 0x0004e40001b37983 */ /* 0x000ee80000300800 */
[----:B------:R-:W3:Y:S01]  /*ddc0*/  LDL.LU R180, [R1+0x508] ;  /* 0x0005080001b47983 */ /* 0x000ee20000300800 */
[----:B------:R-:W-:-:S03]  /*ddd0*/  IADD3 R3, P6, R6, R3, RZ ;  /* 0x0000000306037210 */ /* 0x000fc60007fde0ff */
[----:B------:R-:W3:Y:S04]  /*dde0*/  LDL.LU R178, [R1+0x4dc] ;  /* 0x0004dc0001b27983 */ /* 0x000ee80000300800 */
[----:B------:R-:W3:Y:S04]  /*ddf0*/  LDL.LU R175, [R1+0x500] ;  /* 0x0005000001af7983 */ /* 0x000ee80000300800 */
[----:B------:R-:W3:Y:S04]  /*de00*/  LDL.LU R176, [R1+0x4d4] ;  /* 0x0004d40001b07983 */ /* 0x000ee80000300800 */
[----:B------:R-:W3:Y:S04]  /*de10*/  LDL.LU R172, [R1+0x4f8] ;  /* 0x0004f80001ac7983 */ /* 0x000ee80000300800 */
[----:B------:R-:W3:Y:S04]  /*de20*/  LDL.LU R119, [R1+0x4cc] ;  /* 0x0004cc0001777983 */ /* 0x000ee80000300800 */
[----:B------:R-:W3:Y:S04]  /*de30*/  LDL.LU R116, [R1+0x4f0] ;  /* 0x0004f00001747983 */ /* 0x000ee80000300800 */
[----:B------:R-:W3:Y:S04]  /*de40*/  LDL.LU R117, [R1+0x4c4] ;  /* 0x0004c40001757983 */ /* 0x000ee80000300800 */
[----:B------:R-:W3:Y:S04]  /*de50*/  LDL.LU R170, [R1+0x4e8] ;  /* 0x0004e80001aa7983 */ /* 0x000ee80000300800 */
[----:B------:R0:W-:Y:S04]  /*de60*/  STL [R1+0x50c], R3 ;  /* 0x00050c0301007387 */ /* 0x0001e80000100800 */
[----:B0-----:R-:W3:Y:S01]  /*de70*/  LDL.LU R3, [R1+0x638] ;  /* 0x0006380001037983 */ /* 0x001ee20000300800 */
[----:B------:R-:W-:-:S02]  /*de80*/  IADD3 R2, P3, R6, R2, RZ ;  /* 0x0000000206027210 */ /* 0x000fc40007f7e0ff */
[C---:B--2---:R-:W-:Y:S02]  /*de90*/  IADD3 R5, P4, R6.reuse, R5, RZ ;  /* 0x0000000506057210 */ /* 0x044fe40007f9e0ff */
[C---:B----4-:R-:W-:Y:S02]  /*dea0*/  IADD3 R120, P5, R6.reuse, R120, RZ ;  /* 0x0000007806787210 */ /* 0x050fe40007fbe0ff */
[----:B---3--:R-:W-:-:S03]  /*deb0*/  IADD3 R121, P1, R6, R121, RZ ;  /* 0x0000007906797210 */ /* 0x008fc60007f3e0ff */
[----:B------:R0:W-:Y:S01]  /*dec0*/  STL [R1+0x514], R120 ;  /* 0x0005147801007387 */ /* 0x0001e20000100800 */
[----:B------:R-:W-:-:S03]  /*ded0*/  IADD3 R111, P2, R6, R111, RZ ;  /* 0x0000006f066f7210 */ /* 0x000fc60007f5e0ff */
[----:B0-----:R-:W2:Y:S04]  /*dee0*/  LDL.LU R120, [R1+0x4bc] ;  /* 0x0004bc0001787983 */ /* 0x001ea80000300800 */
[----:B------:R0:W-:Y:S04]  /*def0*/  STL [R1+0x4f4], R2 ;  /* 0x0004f40201007387 */ /* 0x0001e80000100800 */
[----:B------:R1:W-:Y:S04]  /*df00*/  STL [R1+0x504], R121 ;  /* 0x0005047901007387 */ /* 0x0003e80000100800 */
[----:B------:R3:W-:Y:S01]  /*df10*/  STL [R1+0x4fc], R111 ;  /* 0x0004fc6f01007387 */ /* 0x0007e20000100800 */
[----:B0-----:R-:W-:-:S03]  /*df20*/  SHF.R.S32.HI R2, RZ, 0x1f, R6 ;  /* 0x0000001fff027819 */ /* 0x001fc60000011406 */
[----:B------:R-:W4:Y:S04]  /*df30*/  LDL.LU R174, [R1+0x4e0] ;  /* 0x0004e00001ae7983 */ /* 0x000f280000300800 */
[----:B------:R-:W4:Y:S04]  /*df40*/  LDL.LU R171, [R1+0x4b4] ;  /* 0x0004b40001ab7983 */ /* 0x000f280000300800 */
[----:B-1----:R-:W4:Y:S01]  /*df50*/  LDL.LU R121, [R1+0x4d8] ;  /* 0x0004d80001797983 */ /* 0x002f220000300800 */
[----:B------:R-:W-:Y:S01]  /*df60*/  IMAD.X R182, R2, 0x1, R182, P5 ;  /* 0x0000000102b67824 */ /* 0x000fe200028e06b6 */
[----:B------:R-:W-:-:S02]  /*df70*/  IADD3 R179, P5, R6, R179, RZ ;  /* 0x000000b306b37210 */ /* 0x000fc40007fbe0ff */
[----:B---3--:R-:W3:Y:S01]  /*df80*/  LDL.LU R111, [R1+0x4ac] ;  /* 0x0004ac00016f7983 */ /* 0x008ee20000300800 */
[----:B------:R-:W-:Y:S01]  /*df90*/  IMAD.X R180, R2, 0x1, R180, P6 ;  /* 0x0000000102b47824 */ /* 0x000fe200030e06b4 */
[----:B------:R-:W-:Y:S01]  /*dfa0*/  IADD3 R178, P6, R6, R178, RZ ;  /* 0x000000b206b27210 */ /* 0x000fe20007fde0ff */
[C---:B------:R-:W-:Y:S02]  /*dfb0*/  IMAD.X R175, R2.reuse, 0x1, R175, P1 ;  /* 0x0000000102af7824 */ /* 0x040fe400008e06af */
[----:B------:R-:W-:Y:S01]  /*dfc0*/  IMAD.X R172, R2, 0x1, R172, P2 ;  /* 0x0000000102ac7824 */ /* 0x000fe200010e06ac */
[C---:B------:R-:W-:Y:S02]  /*dfd0*/  IADD3 R119, P2, R6.reuse, R119, RZ ;  /* 0x0000007706777210 */ /* 0x040fe40007f5e0ff */
[----:B------:R-:W-:Y:S01]  /*dfe0*/  IADD3 R176, P1, R6, R176, RZ ;  /* 0x000000b006b07210 */ /* 0x000fe20007f3e0ff */
[C---:B------:R-:W-:Y:S02]  /*dff0*/  IMAD.X R116, R2.reuse, 0x1, R116, P3 ;  /* 0x0000000102747824 */ /* 0x040fe400018e0674 */
[----:B------:R-:W-:Y:S01]  /*e000*/  IMAD.X R3, R2, 0x1, R3, P4 ;  /* 0x0000000102037824 */ /* 0x000fe200020e0603 */
[----:B------:R-:W-:-:S05]  /*e010*/  IADD3 R184, P4, R6, R184, RZ ;  /* 0x000000b806b87210 */ /* 0x000fca0007f9e0ff */
[----:B------:R-:W-:Y:S04]  /*e020*/  STL [R1+0x4ec], R184 ;  /* 0x0004ecb801007387 */ /* 0x000fe80000100800 */
[----:B------:R-:W-:Y:S04]  /*e030*/  STL [R1+0x510], R182 ;  /* 0x000510b601007387 */ /* 0x000fe80000100800 */
[----:B------:R-:W-:Y:S04]  /*e040*/  STL [R1+0x4e4], R179 ;  /* 0x0004e4b301007387 */ /* 0x000fe80000100800 */
[----:B------:R-:W-:Y:S04]  /*e050*/  STL [R1+0x508], R180 ;  /* 0x000508b401007387 */ /* 0x000fe80000100800 */
[----:B------:R-:W-:Y:S04]  /*e060*/  STL [R1+0x4dc], R178 ;  /* 0x0004dcb201007387 */ /* 0x000fe80000100800 */
[----:B------:R-:W-:Y:S04]  /*e070*/  STL [R1+0x500], R175 ;  /* 0x000500af01007387 */ /* 0x000fe80000100800 */
[----:B------:R0:W-:Y:S04]  /*e080*/  STL [R1+0x4cc], R119 ;  /* 0x0004cc7701007387 */ /* 0x0001e80000100800 */
[----:B------:R-:W-:Y:S04]  /*e090*/  STL [R1+0x4d4], R176 ;  /* 0x0004d4b001007387 */ /* 0x000fe80000100800 */
[----:B0-----:R-:W3:Y:S04]  /*e0a0*/  LDL.LU R119, [R1+0x4d0] ;  /* 0x0004d00001777983 */ /* 0x001ee80000300800 */
[----:B------:R-:W-:Y:S04]  /*e0b0*/  STL [R1+0x4f8], R172 ;  /* 0x0004f8ac01007387 */ /* 0x000fe80000100800 */
[----:B------:R0:W-:Y:S04]  /*e0c0*/  STL [R1+0x4f0], R116 ;  /* 0x0004f07401007387 */ /* 0x0001e80000100800 */
[----:B0-----:R-:W3:Y:S01]  /*e0d0*/  LDL.LU R116, [R1+0x4a4] ;  /* 0x0004a40001747983 */ /* 0x001ee20000300800 */
[----:B------:R-:W-:-:S03]  /*e0e0*/  IADD3 R117, P3, R6, R117, RZ ;  /* 0x0000007506757210 */ /* 0x000fc60007f7e0ff */
[----:B------:R-:W3:Y:S04]  /*e0f0*/  LDL.LU R192, [R1+0x4c8] ;  /* 0x0004c80001c07983 */ /* 0x000ee80000300800 */
[----:B------:R-:W3:Y:S04]  /*e100*/  LDL.LU R190, [R1+0x49c] ;  /* 0x00049c0001be7983 */ /* 0x000ee80000300800 */
[----:B------:R-:W3:Y:S04]  /*e110*/  LDL.LU R187, [R1+0x4c0] ;  /* 0x0004c00001bb7983 */ /* 0x000ee80000300800 */
[----:B------:R0:W-:Y:S04]  /*e120*/  STL [R1+0x4c4], R117 ;  /* 0x0004c47501007387 */ /* 0x0001e80000100800 */
[----:B------:R-:W3:Y:S04]  /*e130*/  LDL.LU R188, [R1+0x494] ;  /* 0x0004940001bc7983 */ /* 0x000ee80000300800 */
[----:B0-----:R-:W3:Y:S01]  /*e140*/  LDL.LU R117, [R1+0x4b8] ;  /* 0x0004b80001757983 */ /* 0x001ee20000300800 */
[----:B------:R-:W-:-:S03]  /*e150*/  IMAD.X R170, R2, 0x1, R170, P4 ;  /* 0x0000000102aa7824 */ /* 0x000fc600020e06aa */
[----:B------:R-:W3:Y:S04]  /*e160*/  LDL.LU R186, [R1+0x48c] ;  /* 0x00048c0001ba7983 */ /* 0x000ee80000300800 */
[----:B------:R0:W-:Y:S04]  /*e170*/  STL [R1+0x4e8], R170 ;  /* 0x0004e8aa01007387 */ /* 0x0001e80000100800 */
[----:B0-----:R-:W3:Y:S04]  /*e180*/  LDL.LU R170, [R1+0x4b0] ;  /* 0x0004b00001aa7983 */ /* 0x001ee80000300800 */
[----:B------:R-:W3:Y:S04]  /*e190*/  LDL.LU R176, [R1+0x484] ;  /* 0x0004840001b07983 */ /* 0x000ee80000300800 */
[----:B------:R-:W3:Y:S01]  /*e1a0*/  LDL.LU R172, [R1+0x4a8] ;  /* 0x0004a80001ac7983 */ /* 0x000ee20000300800 */
[----:B--2---:R-:W-:-:S05]  /*e1b0*/  IADD3 R120, P4, R6, R120, RZ ;  /* 0x0000007806787210 */ /* 0x004fca0007f9e0ff */
[----:B------:R0:W-:Y:S04]  /*e1c0*/  STL [R1+0x4bc], R120 ;  /* 0x0004bc7801007387 */ /* 0x0001e80000100800 */
[----:B0-----:R-:W2:Y:S01]  /*e1d0*/  LDL.LU R120, [R1+0x47c] ;  /* 0x00047c0001787983 */ /* 0x001ea20000300800 */
[----:B----4-:R-:W-:-:S03]  /*e1e0*/  IMAD.X R174, R2, 0x1, R174, P5 ;  /* 0x0000000102ae7824 */ /* 0x010fc600028e06ae */
[----:B------:R-:W4:Y:S01]  /*e1f0*/  LDL.LU R183, [R1+0x4a0] ;  /* 0x0004a00001b77983 */ /* 0x000f220000300800 */
[----:B------:R-:W-:Y:S01]  /*e200*/  IADD3 R171, P5, R6, R171, RZ ;  /* 0x000000ab06ab7210 */ /* 0x000fe20007fbe0ff */
[----:B------:R-:W-:Y:S02]  /*e210*/  IMAD.X R121, R2, 0x1, R121, P6 ;  /* 0x0000000102797824 */ /* 0x000fe400030e0679 */
[----:B------:R-:W-:Y:S01]  /*e220*/  STL [R1+0x4e0], R174 ;  /* 0x0004e0ae01007387 */ /* 0x000fe20000100800 */
[----:B---3--:R-:W-:-:S03]  /*e230*/  IADD3 R111, P6, R6, R111, RZ ;  /* 0x0000006f066f7210 */ /* 0x008fc60007fde0ff */
[----:B------:R0:W-:Y:S04]  /*e240*/  STL [R1+0x4d8], R121 ;  /* 0x0004d87901007387 */ /* 0x0001e80000100800 */
[----:B------:R1:W-:Y:S04]  /*e250*/  STL [R1+0x4b4], R171 ;  /* 0x0004b4ab01007387 */ /* 0x0003e80000100800 */
[----:B0-----:R-:W3:Y:S04]  /*e260*/  LDL.LU R121, [R1+0x474] ;  /* 0x0004740001797983 */ /* 0x001ee80000300800 */
[----:B------:R-:W3:Y:S04]  /*e270*/  LDL.LU R184, [R1+0x498] ;  /* 0x0004980001b87983 */ /* 0x000ee80000300800 */
[----:B------:R-:W3:Y:S04]  /*e280*/  LDL.LU R182, [R1+0x46c] ;  /* 0x00046c0001b67983 */ /* 0x000ee80000300800 */
[----:B------:R-:W3:Y:S04]  /*e290*/  LDL.LU R179, [R1+0x490] ;  /* 0x0004900001b37983 */ /* 0x000ee80000300800 */
[----:B------:R0:W-:Y:S04]  /*e2a0*/  STL [R1+0x4ac], R111 ;  /* 0x0004ac6f01007387 */ /* 0x0001e80000100800 */
[----:B------:R-:W3:Y:S04]  /*e2b0*/  LDL.LU R180, [R1+0x464] ;  /* 0x0004640001b47983 */ /* 0x000ee80000300800 */
[----:B------:R-:W3:Y:S04]  /*e2c0*/  LDL.LU R178, [R1+0x488] ;  /* 0x0004880001b27983 */ /* 0x000ee80000300800 */
[----:B------:R-:W3:Y:S04]  /*e2d0*/  LDL.LU R175, [R1+0x45c] ;  /* 0x00045c0001af7983 */ /* 0x000ee80000300800 */
[----:B------:R-:W3:Y:S04]  /*e2e0*/  LDL.LU R174, [R1+0x480] ;  /* 0x0004800001ae7983 */ /* 0x000ee80000300800 */
[----:B-1----:R-:W3:Y:S04]  /*e2f0*/  LDL.LU R171, [R1+0x454] ;  /* 0x0004540001ab7983 */ /* 0x002ee80000300800 */
[----:B0-----:R-:W3:Y:S01]  /*e300*/  LDL.LU R111, [R1+0x478] ;  /* 0x00047800016f7983 */ /* 0x001ee20000300800 */
[----:B------:R-:W-:-:S05]  /*e310*/  IMAD.X R119, R2, 0x1, R119, P1 ;  /* 0x0000000102777824 */ /* 0x000fca00008e0677 */
[----:B------:R0:W-:Y:S04]  /*e320*/  STL [R1+0x4d0], R119 ;  /* 0x0004d07701007387 */ /* 0x0001e80000100800 */
[----:B0-----:R-:W3:Y:S01]  /*e330*/  LDL.LU R119, [R1+0x44c] ;  /* 0x00044c0001777983 */ /* 0x001ee20000300800 */
[----:B------:R-:W-:-:S05]  /*e340*/  IADD3 R116, P1, R6, R116, RZ ;  /* 0x0000007406747210 */ /* 0x000fca0007f3e0ff */
[----:B------:R0:W-:Y:S04]  /*e350*/  STL [R1+0x4a4], R116 ;  /* 0x0004a47401007387 */ /* 0x0001e80000100800 */
[----:B0-----:R-:W3:Y:S01]  /*e360*/  LDL.LU R116, [R1+0x470] ;  /* 0x0004700001747983 */ /* 0x001ee20000300800 */
[----:B------:R-:W-:Y:S01]  /*e370*/  IMAD.X R192, R2, 0x1, R192, P2 ;  /* 0x0000000102c07824 */ /* 0x000fe200010e06c0 */
[----:B------:R-:W-:Y:S01]  /*e380*/  IADD3 R190, P2, R6, R190, RZ ;  /* 0x000000be06be7210 */ /* 0x000fe20007f5e0ff */
[----:B------:R-:W-:-:S03]  /*e390*/  IMAD.X R187, R2, 0x1, R187, P3 ;  /* 0x0000000102bb7824 */ /* 0x000fc600018e06bb */
[----:B------:R-:W-:Y:S01]  /*e3a0*/  STL [R1+0x4c8], R192 ;  /* 0x0004c8c001007387 */ /* 0x000fe20000100800 */
[----:B------:R-:W-:-:S03]  /*e3b0*/  IMAD.X R117, R2, 0x1, R117, P4 ;  /* 0x0000000102757824 */ /* 0x000fc600020e0675 */
[----:B------:R-:W-:Y:S04]  /*e3c0*/  STL [R1+0x49c], R190 ;  /* 0x00049cbe01007387 */ /* 0x000fe80000100800 */
[----:B------:R0:W-:Y:S04]  /*e3d0*/  STL [R1+0x4b8], R117 ;  /* 0x0004b87501007387 */ /* 0x0001e80000100800 */
[----:B------:R-:W-:Y:S04]  /*e3e0*/  STL [R1+0x4c0], R187 ;  /* 0x0004c0bb01007387 */ /* 0x000fe80000100800 */
[----:B0-----:R-:W3:Y:S01]  /*e3f0*/  LDL.LU R117, [R1+0x444] ;  /* 0x0004440001757983 */ /* 0x001ee20000300800 */
[----:B------:R-:W-:Y:S01]  /*e400*/  IADD3 R188, P3, R6, R188, RZ ;  /* 0x000000bc06bc7210 */ /* 0x000fe20007f7e0ff */
[----:B------:R-:W-:Y:S01]  /*e410*/  IMAD.X R170, R2, 0x1, R170, P5 ;  /* 0x0000000102aa7824 */ /* 0x000fe200028e06aa */
[----:B------:R-:W-:-:S03]  /*e420*/  IADD3 R186, P4, R6, R186, RZ ;  /* 0x000000ba06ba7210 */ /* 0x000fc60007f9e0ff */
[----:B------:R-:W-:Y:S01]  /*e430*/  STL [R1+0x494], R188 ;  /* 0x000494bc01007387 */ /* 0x000fe20000100800 */
[----:B------:R-:W-:-:S03]  /*e440*/  IADD3 R176, P5, R6, R176, RZ ;  /* 0x000000b006b07210 */ /* 0x000fc60007fbe0ff */
[----:B------:R0:W-:Y:S01]  /*e450*/  STL [R1+0x4b0], R170 ;  /* 0x0004b0aa01007387 */ /* 0x0001e20000100800 */
[----:B------:R-:W-:-:S03]  /*e460*/  IMAD.X R172, R2, 0x1, R172, P6 ;  /* 0x0000000102ac7824 */ /* 0x000fc600030e06ac */
[----:B0-----:R-:W3:Y:S04]  /*e470*/  LDL.LU R170, [R1+0x468] ;  /* 0x0004680001aa7983 */ /* 0x001ee80000300800 */
[----:B------:R-:W-:Y:S04]  /*e480*/  STL [R1+0x48c], R186 ;  /* 0x00048cba01007387 */ /* 0x000fe80000100800 */
[----:B------:R0:W-:Y:S04]  /*e490*/  STL [R1+0x484], R176 ;  /* 0x000484b001007387 */ /* 0x0001e80000100800 */
[----:B0-----:R-:W3:Y:S04]  /*e4a0*/  LDL.LU R176, [R1+0x43c] ;  /* 0x00043c0001b07983 */ /* 0x001ee80000300800 */
[----:B------:R0:W-:Y:S04]  /*e4b0*/  STL [R1+0x4a8], R172 ;  /* 0x0004a8ac01007387 */ /* 0x0001e80000100800 */
[----:B0-----:R-:W3:Y:S01]  /*e4c0*/  LDL.LU R172, [R1+0x460] ;  /* 0x0004600001ac7983 */ /* 0x001ee20000300800 */
[----:B--2---:R-:W-:Y:S01]  /*e4d0*/  IADD3 R120, P6, R6, R120, RZ ;  /* 0x0000007806787210 */ /* 0x004fe20007fde0ff */
[----:B----4-:R-:W-:-:S04]  /*e4e0*/  IMAD.X R183, R2, 0x1, R183, P1 ;  /* 0x0000000102b77824 */ /* 0x010fc800008e06b7 */
[----:B------:R0:W-:Y:S04]  /*e4f0*/  STL [R1+0x47c], R120 ;  /* 0x00047c7801007387 */ /* 0x0001e80000100800 */
[----:B0-----:R-:W2:Y:S01]  /*e500*/  LDL.LU R120, [R1+0x434] ;  /* 0x0004340001787983 */ /* 0x001ea20000300800 */
[----:B---3--:R-:W-:Y:S01]  /*e510*/  IADD3 R121, P1, R6, R121, RZ ;  /* 0x0000007906797210 */ /* 0x008fe20007f3e0ff */
[----:B------:R-:W-:-:S04]  /*e520*/  IMAD.X R184, R2, 0x1, R184, P2 ;  /* 0x0000000102b87824 */ /* 0x000fc800010e06b8 */
[----:B------:R0:W-:Y:S01]  /*e530*/  STL [R1+0x474], R121 ;  /* 0x0004747901007387 */ /* 0x0001e20000100800 */
[----:B------:R-:W-:Y:S01]  /*e540*/  IADD3 R182, P2, R6, R182, RZ ;  /* 0x000000b606b67210 */ /* 0x000fe20007f5e0ff */
[----:B------:R-:W-:Y:S02]  /*e550*/  IMAD.X R179, R2, 0x1, R179, P3 ;  /* 0x0000000102b37824 */ /* 0x000fe400018e06b3 */
[----:B0-----:R-:W3:Y:S04]  /*e560*/  LDL.LU R121, [R1+0x458] ;  /* 0x0004580001797983 */ /* 0x001ee80000300800 */
[----:B------:R-:W-:Y:S01]  /*e570*/  STL [R1+0x4a0], R183 ;  /* 0x0004a0b701007387 */ /* 0x000fe20000100800 */
[----:B------:R-:W-:-:S03]  /*e580*/  IADD3 R180, P3, R6, R180, RZ ;  /* 0x000000b406b47210 */ /* 0x000fc60007f7e0ff */
[----:B------:R-:W-:Y:S01]  /*e590*/  STL [R1+0x498], R184 ;  /* 0x000498b801007387 */ /* 0x000fe20000100800 */
[----:B------:R-:W-:-:S03]  /*e5a0*/  IMAD.X R178, R2, 0x1, R178, P4 ;  /* 0x0000000102b27824 */ /* 0x000fc600020e06b2 */
[----:B------:R-:W-:Y:S01]  /*e5b0*/  STL [R1+0x46c], R182 ;  /* 0x00046cb601007387 */ /* 0x000fe20000100800 */
[----:B------:R-:W-:-:S03]  /*e5c0*/  IADD3 R175, P4, R6, R175, RZ ;  /* 0x000000af06af7210 */ /* 0x000fc60007f9e0ff */
[----:B------:R-:W-:Y:S01]  /*e5d0*/  STL [R1+0x490], R179 ;  /* 0x000490b301007387 */ /* 0x000fe20000100800 */
[----:B------:R-:W-:-:S03]  /*e5e0*/  IMAD.X R174, R2, 0x1, R174, P5 ;  /* 0x0000000102ae7824 */ /* 0x000fc600028e06ae */
[----:B------:R-:W-:Y:S01]  /*e5f0*/  STL [R1+0x464], R180 ;  /* 0x000464b401007387 */ /* 0x000fe20000100800 */
[----:B------:R-:W-:-:S03]  /*e600*/  IMAD.X R111, R2, 0x1, R111, P6 ;  /* 0x00000001026f7824 */ /* 0x000fc600030e066f */
[----:B------:R-:W-:Y:S01]  /*e610*/  STL [R1+0x488], R178 ;  /* 0x000488b201007387 */ /* 0x000fe20000100800 */
[----:B------:R-:W-:-:S03]  /*e620*/  IADD3 R171, P5, R6, R171, RZ ;  /* 0x000000ab06ab7210 */ /* 0x000fc60007fbe0ff */
[----:B------:R-:W-:Y:S04]  /*e630*/  STL [R1+0x45c], R175 ;  /* 0x00045caf01007387 */ /* 0x000fe80000100800 */
[----:B------:R0:W-:Y:S04]  /*e640*/  STL [R1+0x478], R111 ;  /* 0x0004786f01007387 */ /* 0x0001e80000100800 */
[----:B------:R-:W-:Y:S04]  /*e650*/  STL [R1+0x480], R174 ;  /* 0x000480ae01007387 */ /* 0x000fe80000100800 */
[----:B0-----:R-:W4:Y:S04]  /*e660*/  LDL.LU R111, [R1+0x42c] ;  /* 0x00042c00016f7983 */ /* 0x001f280000300800 */
[----:B------:R-:W-:Y:S01]  /*e670*/  STL [R1+0x454], R171 ;  /* 0x000454ab01007387 */ /* 0x000fe20000100800 */
[----:B------:R-:W-:-:S05]  /*e680*/  IADD3 R119, P6, R6, R119, RZ ;  /* 0x0000007706777210 */ /* 0x000fca0007fde0ff */
[----:B------:R0:W-:Y:S04]  /*e690*/  STL [R1+0x44c], R119 ;  /* 0x00044c7701007387 */ /* 0x0001e80000100800 */
[----:B0-----:R-:W4:Y:S01]  /*e6a0*/  LDL.LU R119, [R1+0x450] ;  /* 0x0004500001777983 */ /* 0x001f220000300800 */
[----:B------:R-:W-:-:S03]  /*e6b0*/  IMAD.X R116, R2, 0x1, R116, P1 ;  /* 0x0000000102747824 */ /* 0x000fc600008e0674 */
[----:B------:R-:W4:Y:S04]  /*e6c0*/  LDL.LU R192, [R1+0x424] ;  /* 0x0004240001c07983 */ /* 0x000f280000300800 */
[----:B------:R-:W4:Y:S04]  /*e6d0*/  LDL.LU R190, [R1+0x448] ;  /* 0x0004480001be7983 */ /* 0x000f280000300800 */
[----:B------:R-:W4:Y:S04]  /*e6e0*/  LDL.LU R187, [R1+0x41c] ;  /* 0x00041c0001bb7983 */ /* 0x000f280000300800 */
[----:B------:R0:W-:Y:S04]  /*e6f0*/  STL [R1+0x470], R116 ;  /* 0x0004707401007387 */ /* 0x0001e80000100800 */
[----:B------:R-:W4:Y:S04]  /*e700*/  LDL.LU R188, [R1+0x440] ;  /* 0x0004400001bc7983 */ /* 0x000f280000300800 */
[----:B0-----:R-:W4:Y:S01]  /*e710*/  LDL.LU R116, [R1+0x414] ;  /* 0x0004140001747983 */ /* 0x001f220000300800 */
[----:B------:R-:W-:-:S03]  /*e720*/  IADD3 R117, P1, R6, R117, RZ ;  /* 0x0000007506757210 */ /* 0x000fc60007f3e0ff */
[----:B------:R-:W4:Y:S04]  /*e730*/  LDL.LU R186, [R1+0x438] ;  /* 0x0004380001ba7983 */ /* 0x000f280000300800 */
[----:B------:R0:W-:Y:S04]  /*e740*/  STL [R1+0x444], R117 ;  /* 0x0004447501007387 */ /* 0x0001e80000100800 */
[----:B0-----:R-:W4:Y:S04]  /*e750*/  LDL.LU R117, [R1+0x40c] ;  /* 0x00040c0001757983 */ /* 0x001f280000300800 */
[----:B------:R-:W4:Y:S01]  /*e760*/  LDL.LU R174, [R1+0x430] ;  /* 0x0004300001ae7983 */ /* 0x000f220000300800 */
[----:B------:R-:W-:-:S03]  /*e770*/  IMAD.X R170, R2, 0x1, R170, P2 ;  /* 0x0000000102aa7824 */ /* 0x000fc600010e06aa */
[----:B------:R-:W4:Y:S04]  /*e780*/  LDL.LU R171, [R1+0x404] ;  /* 0x0004040001ab7983 */ /* 0x000f280000300800 */
[----:B------:R0:W-:Y:S04]  /*e790*/  STL [R1+0x468], R170 ;  /* 0x000468aa01007387 */ /* 0x0001e80000100800 */
[----:B0-----:R-:W4:Y:S01]  /*e7a0*/  LDL.LU R170, [R1+0x428] ;  /* 0x0004280001aa7983 */ /* 0x001f220000300800 */
[----:B------:R-:W-:-:S03]  /*e7b0*/  IADD3 R176, P2, R6, R176, RZ ;  /* 0x000000b006b07210 */ /* 0x000fc60007f5e0ff */
[----:B------:R-:W4:Y:S04]  /*e7c0*/  LDL.LU R183, [R1+0x3fc] ;  /* 0x0003fc0001b77983 */ /* 0x000f280000300800 */
[----:B------:R-:W-:Y:S01]  /*e7d0*/  STL [R1+0x43c], R176 ;  /* 0x00043cb001007387 */ /* 0x000fe20000100800 */
[----:B------:R-:W-:-:S05]  /*e7e0*/  IMAD.X R172, R2, 0x1, R172, P3 ;  /* 0x0000000102ac7824 */ /* 0x000fca00018e06ac */
[----:B------:R0:W-:Y:S04]  /*e7f0*/  STL [R1+0x460], R172 ;  /* 0x000460ac01007387 */ /* 0x0001e80000100800 */
[----:B0-----:R-:W4:Y:S01]  /*e800*/  LDL.LU R172, [R1+0x420] ;  /* 0x0004200001ac7983 */ /* 0x001f220000300800 */
[----:B--2---:R-:W-:-:S05]  /*e810*/  IADD3 R120, P3, R6, R120, RZ ;  /* 0x0000007806787210 */ /* 0x004fca0007f7e0ff */
[----:B------:R0:W-:Y:S04]  /*e820*/  STL [R1+0x434], R120 ;  /* 0x0004347801007387 */ /* 0x0001e80000100800 */
[----:B------:R-:W2:Y:S04]  /*e830*/  LDL.LU R184, [R1+0x3f4] ;  /* 0x0003f40001b87983 */ /* 0x000ea80000300800 */
[----:B------:R-:W2:Y:S04]  /*e840*/  LDL.LU R182, [R1+0x418] ;  /* 0x0004180001b67983 */ /* 0x000ea80000300800 */
[----:B------:R-:W2:Y:S01]  /*e850*/  LDL.LU R179, [R1+0x3ec] ;  /* 0x0003ec0001b37983 */ /* 0x000ea20000300800 */
[----:B---3--:R-:W-:-:S05]  /*e860*/  IMAD.X R121, R2, 0x1, R121, P4 ;  /* 0x0000000102797824 */ /* 0x008fca00020e0679 */
[----:B------:R1:W-:Y:S04]  /*e870*/  STL [R1+0x458], R121 ;  /* 0x0004587901007387 */ /* 0x0003e80000100800 */
[----:B------:R-:W3:Y:S04]  /*e880*/  LDL.LU R180, [R1+0x410] ;  /* 0x0004100001b47983 */ /* 0x000ee80000300800 */
[----:B------:R-:W3:Y:S04]  /*e890*/  LDL.LU R178, [R1+0x3e4] ;  /* 0x0003e40001b27983 */ /* 0x000ee80000300800 */
[----:B------:R-:W3:Y:S04]  /*e8a0*/  LDL.LU R175, [R1+0x408] ;  /* 0x0004080001af7983 */ /* 0x000ee80000300800 */
[----:B------:R-:W3:Y:S04]  /*e8b0*/  LDL.LU R176, [R1+0x3dc] ;  /* 0x0003dc0001b07983 */ /* 0x000ee80000300800 */
[----:B0-----:R-:W3:Y:S04]  /*e8c0*/  LDL.LU R120, [R1+0x400] ;  /* 0x0004000001787983 */ /* 0x001ee80000300800 */
[----:B-1----:R-:W3:Y:S01]  /*e8d0*/  LDL.LU R121, [R1+0x3d4] ;  /* 0x0003d40001797983 */ /* 0x002ee20000300800 */
[----:B----4-:R-:W-:-:S05]  /*e8e0*/  IADD3 R111, P4, R6, R111, RZ ;  /* 0x0000006f066f7210 */ /* 0x010fca0007f9e0ff */
[----:B------:R0:W-:Y:S04]  /*e8f0*/  STL [R1+0x42c], R111 ;  /* 0x00042c6f01007387 */ /* 0x0001e80000100800 */
[----:B0-----:R-:W4:Y:S01]  /*e900*/  LDL.LU R111, [R1+0x3f8] ;  /* 0x0003f800016f7983 */ /* 0x001f220000300800 */
[----:B------:R-:W-:-:S05]  /*e910*/  IMAD.X R119, R2, 0x1, R119, P5 ;  /* 0x0000000102777824 */ /* 0x000fca00028e0677 */
[----:B------:R0:W-:Y:S01]  /*e920*/  STL [R1+0x450], R119 ;  /* 0x0004507701007387 */ /* 0x0001e20000100800 */
[----:B------:R-:W-:Y:S01]  /*e930*/  IADD3 R192, P5, R6, R192, RZ ;  /* 0x000000c006c07210 */ /* 0x000fe20007fbe0ff */
[----:B------:R-:W-:Y:S02]  /*e940*/  IMAD.X R190, R2, 0x1, R190, P6 ;  /* 0x0000000102be7824 */ /* 0x000fe400030e06be */
[----:B0-----:R-:W4:Y:S01]  /*e950*/  LDL.LU R119, [R1+0x3cc] ;  /* 0x0003cc0001777983 */ /* 0x001f220000300800 */
[----:B------:R-:W-:Y:S01]  /*e960*/  IADD3 R187, P6, R6, R187, RZ ;  /* 0x000000bb06bb7210 */ /* 0x000fe20007fde0ff */
[----:B------:R-:W-:Y:S02]  /*e970*/  IMAD.X R188, R2, 0x1, R188, P1 ;  /* 0x0000000102bc7824 */ /* 0x000fe400008e06bc */
[----:B------:R-:W-:Y:S01]  /*e980*/  STL [R1+0x424], R192 ;  /* 0x000424c001007387 */ /* 0x000fe20000100800 */
[----:B------:R-:W-:-:S03]  /*e990*/  IADD3 R116, P1, R6, R116, RZ ;  /* 0x0000007406747210 */ /* 0x000fc60007f3e0ff */
[----:B------:R-:W-:Y:S04]  /*e9a0*/  STL [R1+0x448], R190 ;  /* 0x000448be01007387 */ /* 0x000fe80000100800 */
[----:B------:R0:W-:Y:S04]  /*e9b0*/  STL [R1+0x414], R116 ;  /* 0x0004147401007387 */ /* 0x0001e80000100800 */
[----:B------:R-:W-:Y:S04]  /*e9c0*/  STL [R1+0x41c], R187 ;  /* 0x00041cbb01007387 */ /* 0x000fe80000100800 */
[----:B0-----:R-:W4:Y:S01]  /*e9d0*/  LDL.LU R116, [R1+0x3f0] ;  /* 0x0003f00001747983 */ /* 0x001f220000300800 */
[----:B------:R-:W-:Y:S01]  /*e9e0*/  IMAD.X R186, R2, 0x1, R186, P2 ;  /* 0x0000000102ba7824 */ /* 0x000fe200010e06ba */
[----:B------:R-:W-:-:S02]  /*e9f0*/  IADD3 R117, P2, R6, R117, RZ ;  /* 0x0000007506757210 */ /* 0x000fc40007f5e0ff */
[----:B------:R-:W-:Y:S04]  /*ea00*/  STL [R1+0x440], R188 ;  /* 0x000440bc01007387 */ /* 0x000fe80000100800 */
[----:B------:R0:W-:Y:S04]  /*ea10*/  STL [R1+0x40c], R117 ;  /* 0x00040c7501007387 */ /* 0x0001e80000100800 */
[----:B0-----:R-:W4:Y:S01]  /*ea20*/  LDL.LU R117, [R1+0x3c4] ;  /* 0x0003c40001757983 */ /* 0x001f220000300800 */
[----:B------:R-:W-:Y:S01]  /*ea30*/  IMAD.X R174, R2, 0x1, R174, P3 ;  /* 0x0000000102ae7824 */ /* 0x000fe200018e06ae */
[----:B------:R-:W-:-:S02]  /*ea40*/  IADD3 R171, P3, R6, R171, RZ ;  /* 0x000000ab06ab7210 */ /* 0x000fc40007f7e0ff */
[----:B------:R-:W-:Y:S01]  /*ea50*/  STL [R1+0x438], R186 ;  /* 0x000438ba01007387 */ /* 0x000fe20000100800 */
[----:B------:R-:W-:-:S03]  /*ea60*/  IMAD.X R170, R2, 0x1, R170, P4 ;  /* 0x0000000102aa7824 */ /* 0x000fc600020e06aa */
[----:B------:R0:W-:Y:S04]  /*ea70*/  STL [R1+0x430], R174 ;  /* 0x000430ae01007387 */ /* 0x0001e80000100800 */
[----:B0-----:R-:W4:Y:S04]  /*ea80*/  LDL.LU R174, [R1+0x3e8] ;  /* 0x0003e80001ae7983 */ /* 0x001f280000300800 */
[----:B------:R0:W-:Y:S01]  /*ea90*/  STL [R1+0x404], R171 ;  /* 0x000404ab01007387 */ /* 0x0001e20000100800 */
[----:B------:R-:W-:-:S03]  /*eaa0*/  IADD3 R183, P4, R6, R183, RZ ;  /* 0x000000b706b77210 */ /* 0x000fc60007f9e0ff */
[----:B0-----:R-:W4:Y:S04]  /*eab0*/  LDL.LU R171, [R1+0x3bc] ;  /* 0x0003bc0001ab7983 */ /* 0x001f280000300800 */
[----:B------:R0:W-:Y:S01]  /*eac0*/  STL [R1+0x428], R170 ;  /* 0x000428aa01007387 */ /* 0x0001e20000100800 */
[----:B------:R-:W-:-:S03]  /*ead0*/  IMAD.X R172, R2, 0x1, R172, P5 ;  /* 0x0000000102ac7824 */ /* 0x000fc600028e06ac */
[----:B0-----:R-:W4:Y:S04]  /*eae0*/  LDL.LU R170, [R1+0x3e0] ;  /* 0x0003e00001aa7983 */ /* 0x001f280000300800 */
[----:B------:R0:W-:Y:S04]  /*eaf0*/  STL [R1+0x420], R172 ;  /* 0x000420ac01007387 */ /* 0x0001e80000100800 */
[----:B0-----:R-:W4:Y:S04]  /*eb00*/  LDL.LU R172, [R1+0x3b4] ;  /* 0x0003b40001ac7983 */ /* 0x001f280000300800 */
[----:B------:R-:W-:Y:S01]  /*eb10*/  STL [R1+0x3fc], R183 ;  /* 0x0003fcb701007387 */ /* 0x000fe20000100800 */
[----:B--2---:R-:W-:Y:S01]  /*eb20*/  IADD3 R184, P5, R6, R184, RZ ;  /* 0x000000b806b87210 */ /* 0x004fe20007fbe0ff */
[----:B------:R-:W-:-:S04]  /*eb30*/  IMAD.X R182, R2, 0x1, R182, P6 ;  /* 0x0000000102b67824 */ /* 0x000fc800030e06b6 */
[----:B------:R-:W-:Y:S01]  /*eb40*/  STL [R1+0x3f4], R184 ;  /* 0x0003f4b801007387 */ /* 0x000fe20000100800 */
[----:B------:R-:W-:-:S03]  /*eb50*/  IADD3 R179, P6, R6, R179, RZ ;  /* 0x000000b306b37210 */ /* 0x000fc60007fde0ff */
[----:B------:R-:W-:Y:S04]  /*eb60*/  STL [R1+0x418], R182 ;  /* 0x000418b601007387 */ /* 0x000fe80000100800 */
[----:B------:R-:W-:Y:S01]  /*eb70*/  STL [R1+0x3ec], R179 ;  /* 0x0003ecb301007387 */ /* 0x000fe20000100800 */
[----:B---3--:R-:W-:Y:S01]  /*eb80*/  IMAD.X R180, R2, 0x1, R180, P1 ;  /* 0x0000000102b47824 */ /* 0x008fe200008e06b4 */
[----:B------:R-:W-:-:S04]  /*eb90*/  IADD3 R178, P1, R6, R178, RZ ;  /* 0x000000b206b27210 */ /* 0x000fc80007f3e0ff */
[----:B------:R-:W-:Y:S01]  /*eba0*/  STL [R1+0x410], R180 ;  /* 0x000410b401007387 */ /* 0x000fe20000100800 */
[----:B------:R-:W-:-:S03]  /*ebb0*/  IMAD.X R175, R2, 0x1, R175, P2 ;  /* 0x0000000102af7824 */ /* 0x000fc600010e06af */
[----:B------:R-:W-:Y:S01]  /*ebc0*/  STL [R1+0x3e4], R178 ;  /* 0x0003e4b201007387 */ /* 0x000fe20000100800 */
[----:B------:R-:W-:Y:S01]  /*ebd0*/  IADD3 R176, P2, R6, R176, RZ ;  /* 0x000000b006b07210 */ /* 0x000fe20007f5e0ff */
[----:B------:R-:W-:Y:S02]  /*ebe0*/  IMAD.X R120, R2, 0x1, R120, P3 ;  /* 0x0000000102787824 */ /* 0x000fe400018e0678 */
[----:B------:R-:W-:Y:S01]  /*ebf0*/  STL [R1+0x408], R175 ;  /* 0x000408af01007387 */ /* 0x000fe20000100800 */
[----:B------:R-:W-:-:S03]  /*ec00*/  IADD3 R121, P3, R6, R121, RZ ;  /* 0x0000007906797210 */ /* 0x000fc60007f7e0ff */
[----:B------:R0:W-:Y:S04]  /*ec10*/  STL [R1+0x400], R120 ;  /* 0x0004007801007387 */ /* 0x0001e80000100800 */
[----:B------:R-:W-:Y:S04]  /*ec20*/  STL [R1+0x3dc], R176 ;  /* 0x0003dcb001007387 */ /* 0x000fe80000100800 */
[----:B0-----:R-:W2:Y:S01]  /*ec30*/  LDL.LU R120, [R1+0x3d8] ;  /* 0x0003d80001787983 */ /* 0x001ea20000300800 */
[----:B----4-:R-:W-:-:S05]  /*ec40*/  IMAD.X R111, R2, 0x1, R111, P4 ;  /* 0x00000001026f7824 */ /* 0x010fca00020e066f */
[----:B------:R0:W-:Y:S04]  /*ec50*/  STL [R1+0x3f8], R111 ;  /* 0x0003f86f01007387 */ /* 0x0001e80000100800 */
[----:B------:R1:W-:Y:S04]  /*ec60*/  STL [R1+0x3d4], R121 ;  /* 0x0003d47901007387 */ /* 0x0003e80000100800 */
[----:B0-----:R-:W3:Y:S04]  /*ec70*/  LDL.LU R111, [R1+0x3ac] ;  /* 0x0003ac00016f7983 */ /* 0x001ee80000300800 */
[----:B------:R-:W4:Y:S04]  /*ec80*/  LDL.LU R187, [R1+0x3d0] ;  /* 0x0003d00001bb7983 */ /* 0x000f280000300800 */
[----:B------:R-:W4:Y:S01]  /*ec90*/  LDL.LU R188, [R1+0x3a4] ;  /* 0x0003a40001bc7983 */ /* 0x000f220000300800 */
[----:B------:R-:W-:-:S03]  /*eca0*/  IADD3 R119, P4, R6, R119, RZ ;  /* 0x0000007706777210 */ /* 0x000fc60007f9e0ff */
[----:B------:R-:W4:Y:S04]  /*ecb0*/  LDL.LU R180, [R1+0x3c8] ;  /* 0x0003c80001b47983 */ /* 0x000f280000300800 */
[----:B------:R0:W-:Y:S04]  /*ecc0*/  STL [R1+0x3cc], R119 ;  /* 0x0003cc7701007387 */ /* 0x0001e80000100800 */
[----:B------:R-:W4:Y:S04]  /*ecd0*/  LDL.LU R175, [R1+0x39c] ;  /* 0x00039c0001af7983 */ /* 0x000f280000300800 */
[----:B-1----:R-:W4:Y:S04]  /*ece0*/  LDL.LU R121, [R1+0x3c0] ;  /* 0x0003c00001797983 */ /* 0x002f280000300800 */
[----:B------:R-:W4:Y:S04]  /*ecf0*/  LDL.LU R176, [R1+0x394] ;  /* 0x0003940001b07983 */ /* 0x000f280000300800 */
[----:B0-----:R-:W4:Y:S01]  /*ed00*/  LDL.LU R119, [R1+0x3b8] ;  /* 0x0003b80001777983 */ /* 0x001f220000300800 */
[----:B------:R-:W-:-:S05]  /*ed10*/  IMAD.X R116, R2, 0x1, R116, P5 ;  /* 0x0000000102747824 */ /* 0x000fca00028e0674 */
[----:B------:R0:W-:Y:S04]  /*ed20*/  STL [R1+0x3f0], R116 ;  /* 0x0003f07401007387 */ /* 0x0001e80000100800 */
[----:B0-----:R-:W4:Y:S01]  /*ed30*/  LDL.LU R116, [R1+0x38c] ;  /* 0x00038c0001747983 */ /* 0x001f220000300800 */
[----:B------:R-:W-:-:S05]  /*ed40*/  IADD3 R117, P5, R6, R117, RZ ;  /* 0x0000007506757210 */ /* 0x000fca0007fbe0ff */
[----:B------:R0:W-:Y:S04]  /*ed50*/  STL [R1+0x3c4], R117 ;  /* 0x0003c47501007387 */ /* 0x0001e80000100800 */
[----:B0-----:R-:W4:Y:S01]  /*ed60*/  LDL.LU R117, [R1+0x3b0] ;  /* 0x0003b00001757983 */ /* 0x001f220000300800 */
[----:B------:R-:W-:Y:S01]  /*ed70*/  IMAD.X R174, R2, 0x1, R174, P6 ;  /* 0x0000000102ae7824 */ /* 0x000fe200030e06ae */
[----:B------:R-:W-:Y:S01]  /*ed80*/  IADD3 R171, P6, R6, R171, RZ ;  /* 0x000000ab06ab7210 */ /* 0x000fe20007fde0ff */
[----:B------:R-:W-:-:S05]  /*ed90*/  IMAD.X R170, R2, 0x1, R170, P1 ;  /* 0x0000000102aa7824 */ /* 0x000fca00008e06aa */
[----:B------:R0:W-:Y:S04]  /*eda0*/  STL [R1+0x3e0], R170 ;  /* 0x0003e0aa01007387 */ /* 0x0001e80000100800 */
[----:B------:R1:W-:Y:S01]  /*edb0*/  STL [R1+0x3e8], R174 ;  /* 0x0003e8ae01007387 */ /* 0x0003e20000100800 */
[----:B------:R-:W-:-:S03]  /*edc0*/  IADD3 R172, P1, R6, R172, RZ ;  /* 0x000000ac06ac7210 */ /* 0x000fc60007f3e0ff */
[----:B0-----:R-:W4:Y:S04]  /*edd0*/  LDL.LU R170, [R1+0x384] ;  /* 0x0003840001aa7983 */ /* 0x001f280000300800 */
[----:B------:R0:W-:Y:S04]  /*ede0*/  STL [R1+0x3bc], R171 ;  /* 0x0003bcab01007387 */ /* 0x0001e80000100800 */
[----:B------:R-:W4:Y:S04]  /*edf0*/  LDL.LU R186, [R1+0x3a8] ;  /* 0x0003a80001ba7983 */ /* 0x000f280000300800 */
[----:B------:R-:W4:Y:S04]  /*ee00*/  LDL.LU R183, [R1+0x37c] ;  /* 0x00037c0001b77983 */ /* 0x000f280000300800 */
[----:B------:R-:W4:Y:S04]  /*ee10*/  LDL.LU R184, [R1+0x3a0] ;  /* 0x0003a00001b87983 */ /* 0x000f280000300800 */
[----:B------:R0:W-:Y:S04]  /*ee20*/  STL [R1+0x3b4], R172 ;  /* 0x0003b4ac01007387 */ /* 0x0001e80000100800 */
[----:B------:R-:W4:Y:S04]  /*ee30*/  LDL.LU R182, [R1+0x374] ;  /* 0x0003740001b67983 */ /* 0x000f280000300800 */
[----:B------:R-:W4:Y:S04]  /*ee40*/  LDL.LU R179, [R1+0x398] ;  /* 0x0003980001b37983 */ /* 0x000f280000300800 */
[----:B------:R-:W4:Y:S04]  /*ee50*/  LDL.LU R178, [R1+0x36c] ;  /* 0x00036c0001b27983 */ /* 0x000f280000300800 */
[----:B-1----:R-:W4:Y:S04]  /*ee60*/  LDL.LU R174, [R1+0x390] ;  /* 0x0003900001ae7983 */ /* 0x002f280000300800 */
[----:B0-----:R-:W4:Y:S04]  /*ee70*/  LDL.LU R171, [R1+0x364] ;  /* 0x0003640001ab7983 */ /* 0x001f280000300800 */
[----:B------:R-:W4:Y:S01]  /*ee80*/  LDL.LU R172, [R1+0x388] ;  /* 0x0003880001ac7983 */ /* 0x000f220000300800 */
[----:B--2---:R-:W-:-:S05]  /*ee90*/  IMAD.X R120, R2, 0x1, R120, P2 ;  /* 0x0000000102787824 */ /* 0x004fca00010e0678 */
[----:B------:R0:W-:Y:S04]  /*eea0*/  STL [R1+0x3d8], R120 ;  /* 0x0003d87801007387 */ /* 0x0001e80000100800 */
[----:B0-----:R-:W2:Y:S01]  /*eeb0*/  LDL.LU R120, [R1+0x35c] ;  /* 0x00035c0001787983 */ /* 0x001ea20000300800 */
[----:B---3--:R-:W-:Y:S01]  /*eec0*/  IADD3 R111, P2, R6, R111, RZ ;  /* 0x0000006f066f7210 */ /* 0x008fe20007f5e0ff */
[----:B----4-:R-:W-:-:S04]  /*eed0*/  IMAD.X R187, R2, 0x1, R187, P3 ;  /* 0x0000000102bb7824 */ /* 0x010fc800018e06bb */
[----:B------:R0:W-:Y:S01]  /*eee0*/  STL [R1+0x3ac], R111 ;  /* 0x0003ac6f01007387 */ /* 0x0001e20000100800 */
[----:B------:R-:W-:Y:S01]  /*eef0*/  IADD3 R188, P3, R6, R188, RZ ;  /* 0x000000bc06bc7210 */ /* 0x000fe20007f7e0ff */
[----:B------:R-:W-:Y:S02]  /*ef00*/  IMAD.X R180, R2, 0x1, R180, P4 ;  /* 0x0000000102b47824 */ /* 0x000fe400020e06b4 */
[----:B0-----:R-:W3:Y:S04]  /*ef10*/  LDL.LU R111, [R1+0x380] ;  /* 0x00038000016f7983 */ /* 0x001ee80000300800 */
[----:B------:R-:W-:Y:S01]  /*ef20*/  STL [R1+0x3d0], R187 ;  /* 0x0003d0bb01007387 */ /* 0x000fe20000100800 */
[----:B------:R-:W-:Y:S01]  /*ef30*/  IADD3 R175, P4, R6, R175, RZ ;  /* 0x000000af06af7210 */ /* 0x000fe20007f9e0ff */
[----:B------:R-:W-:-:S02]  /*ef40*/  IMAD.X R121, R2, 0x1, R121, P5 ;  /* 0x0000000102797824 */ /* 0x000fc400028e0679 */
[----:B------:R-:W-:Y:S04]  /*ef50*/  STL [R1+0x3a4], R188 ;  /* 0x0003a4bc01007387 */ /* 0x000fe80000100800 */
[----:B------:R0:W-:Y:S01]  /*ef60*/  STL [R1+0x3c0], R121 ;  /* 0x0003c07901007387 */ /* 0x0001e20000100800 */
[----:B------:R-:W-:-:S03]  /*ef70*/  IMAD.X R119, R2, 0x1, R119, P6 ;  /* 0x0000000102777824 */ /* 0x000fc600030e0677 */
[----:B------:R-:W-:Y:S01]  /*ef80*/  STL [R1+0x3c8], R180 ;  /* 0x0003c8b401007387 */ /* 0x000fe20000100800 */
[----:B------:R-:W-:-:S03]  /*ef90*/  IADD3 R176, P5, R6, R176, RZ ;  /* 0x000000b006b07210 */ /* 0x000fc60007fbe0ff */
[----:B0-----:R-:W4:Y:S04]  /*efa0*/  LDL.LU R121, [R1+0x354] ;  /* 0x0003540001797983 */ /* 0x001f280000300800 */
[----:B------:R-:W-:Y:S04]  /*efb0*/  STL [R1+0x39c], R175 ;  /* 0x00039caf01007387 */ /* 0x000fe80000100800 */
[----:B------:R0:W-:Y:S01]  /*efc0*/  STL [R1+0x3b8], R119 ;  /* 0x0003b87701007387 */ /* 0x0001e20000100800 */
[----:B------:R-:W-:-:S03]  /*efd0*/  IADD3 R116, P6, R6, R116, RZ ;  /* 0x0000007406747210 */ /* 0x000fc60007fde0ff */
[----:B0-----:R-:W4:Y:S04]  /*efe0*/  LDL.LU R119, [R1+0x378] ;  /* 0x0003780001777983 */ /* 0x001f280000300800 */
[----:B------:R-:W-:Y:S04]  /*eff0*/  STL [R1+0x394], R176 ;  /* 0x000394b001007387 */ /* 0x000fe80000100800 */
[----:B------:R0:W-:Y:S04]  /*f000*/  STL [R1+0x38c], R116 ;  /* 0x00038c7401007387 */ /* 0x0001e80000100800 */
[----:B0-----:R-:W4:Y:S01]  /*f010*/  LDL.LU R116, [R1+0x34c] ;  /* 0x00034c0001747983 */ /* 0x001f220000300800 */
[----:B------:R-:W-:-:S03]  /*f020*/  IMAD.X R117, R2, 0x1, R117, P1 ;  /* 0x0000000102757824 */ /* 0x000fc600008e0675 */
[----:B------:R-:W4:Y:S04]  /*f030*/  LDL.LU R180, [R1+0x370] ;  /* 0x0003700001b47983 */ /* 0x000f280000300800 */
[----:B------:R-:W4:Y:S04]  /*f040*/  LDL.LU R175, [R1+0x344] ;  /* 0x0003440001af7983 */ /* 0x000f280000300800 */
[----:B------:R0:W-:Y:S04]  /*f050*/  STL [R1+0x3b0], R117 ;  /* 0x0003b07501007387 */ /* 0x0001e80000100800 */
[----:B0-----:R-:W4:Y:S04]  /*f060*/  LDL.LU R117, [R1+0x368] ;  /* 0x0003680001757983 */ /* 0x001f280000300800 */
[----:B------:R-:W4:Y:S01]  /*f070*/  LDL.LU R176, [R1+0x33c] ;  /* 0x00033c0001b07983 */ /* 0x000f220000300800 */
[----:B------:R-:W-:-:S05]  /*f080*/  IADD3 R170, P1, R6, R170, RZ ;  /* 0x000000aa06aa7210 */ /* 0x000fca0007f3e0ff */
[----:B------:R0:W-:Y:S01]  /*f090*/  STL [R1+0x384], R170 ;  /* 0x000384aa01007387 */ /* 0x0001e20000100800 */
[----:B------:R-:W-:Y:S01]  /*f0a0*/  IMAD.X R186, R2, 0x1, R186, P2 ;  /* 0x0000000102ba7824 */ /* 0x000fe200010e06ba */
[----:B------:R-:W-:Y:S02]  /*f0b0*/  IADD3 R183, P2, R6, R183, RZ ;  /* 0x000000b706b77210 */ /* 0x000fe40007f5e0ff */
[----:B0-----:R-:W4:Y:S01]  /*f0c0*/  LDL.LU R170, [R1+0x360] ;  /* 0x0003600001aa7983 */ /* 0x001f220000300800 */
[----:B------:R-:W-:-:S03]  /*f0d0*/  IMAD.X R184, R2, 0x1, R184, P3 ;  /* 0x0000000102b87824 */ /* 0x000fc600018e06b8 */
        /* <DEDUP_REMOVED lines=12> */
[----:B------:R0:W-:Y:S04]  /*f1a0*/  STL [R1+0x388], R172 ;  /* 0x000388ac01007387 */ /* 0x0001e80000100800 */
[----:B------:R-:W-:Y:S04]  /*f1b0*/  STL [R1+0x390], R174 ;  /* 0x000390ae01007387 */ /* 0x000fe80000100800 */
[----:B0-----:R-:W4:Y:S04]  /*f1c0*/  LDL.LU R172, [R1+0x334] ;  /* 0x0003340001ac7983 */ /* 0x001f280000300800 */
[----:B------:R-:W-:Y:S01]  /*f1d0*/  STL [R1+0x364], R171 ;  /* 0x000364ab01007387 */ /* 0x000fe20000100800 */
[----:B--2---:R-:W-:-:S05]  /*f1e0*/  IADD3 R120, P6, R6, R120, RZ ;  /* 0x0000007806787210 */ /* 0x004fca0007fde0ff */
[----:B------:R0:W-:Y:S04]  /*f1f0*/  STL [R1+0x35c], R120 ;  /* 0x00035c7801007387 */ /* 0x0001e80000100800 */
[----:B0-----:R-:W2:Y:S04]  /*f200*/  LDL.LU R120, [R1+0x358] ;  /* 0x0003580001787983 */ /* 0x001ea80000300800 */
[----:B------:R-:W2:Y:S04]  /*f210*/  LDL.LU R187, [R1+0x32c] ;  /* 0x00032c0001bb7983 */ /* 0x000ea80000300800 */
[----:B------:R-:W2:Y:S04]  /*f220*/  LDL.LU R188, [R1+0x350] ;  /* 0x0003500001bc7983 */ /* 0x000ea80000300800 */
[----:B------:R-:W2:Y:S01]  /*f230*/  LDL.LU R178, [R1+0x324] ;  /* 0x0003240001b27983 */ /* 0x000ea20000300800 */
[----:B---3--:R-:W-:-:S05]  /*f240*/  IMAD.X R111, R2, 0x1, R111, P1 ;  /* 0x00000001026f7824 */ /* 0x008fca00008e066f */
[----:B------:R0:W-:Y:S04]  /*f250*/  STL [R1+0x380], R111 ;  /* 0x0003806f01007387 */ /* 0x0001e80000100800 */
[----:B------:R-:W3:Y:S04]  /*f260*/  LDL.LU R174, [R1+0x348] ;  /* 0x0003480001ae7983 */ /* 0x000ee80000300800 */
[----:B0-----:R-:W3:Y:S04]  /*f270*/  LDL.LU R111, [R1+0x31c] ;  /* 0x00031c00016f7983 */ /* 0x001ee80000300800 */
[----:B------:R-:W3:Y:S01]  /*f280*/  LDL.LU R171, [R1+0x340] ;  /* 0x0003400001ab7983 */ /* 0x000ee20000300800 */
[----:B----4-:R-:W-:-:S05]  /*f290*/  IADD3 R121, P1, R6, R121, RZ ;  /* 0x0000007906797210 */ /* 0x010fca0007f3e0ff */
[----:B------:R0:W-:Y:S04]  /*f2a0*/  STL [R1+0x354], R121 ;  /* 0x0003547901007387 */ /* 0x0001e80000100800 */
[----:B0-----:R-:W4:Y:S01]  /*f2b0*/  LDL.LU R121, [R1+0x314] ;  /* 0x0003140001797983 */ /* 0x001f220000300800 */
[----:B------:R-:W-:-:S05]  /*f2c0*/  IMAD.X R119, R2, 0x1, R119, P2 ;  /* 0x0000000102777824 */ /* 0x000fca00010e0677 */
[----:B------:R0:W-:Y:S04]  /*f2d0*/  STL [R1+0x378], R119 ;  /* 0x0003787701007387 */ /* 0x0001e80000100800 */
[----:B0-----:R-:W4:Y:S01]  /*f2e0*/  LDL.LU R119, [R1+0x338] ;  /* 0x0003380001777983 */ /* 0x001f220000300800 */
[----:B------:R-:W-:-:S05]  /*f2f0*/  IADD3 R116, P2, R6, R116, RZ ;  /* 0x0000007406747210 */ /* 0x000fca0007f5e0ff */
[----:B------:R0:W-:Y:S04]  /*f300*/  STL [R1+0x34c], R116 ;  /* 0x00034c7401007387 */ /* 0x0001e80000100800 */
[----:B0-----:R-:W4:Y:S01]  /*f310*/  LDL.LU R116, [R1+0x30c] ;  /* 0x00030c0001747983 */ /* 0x001f220000300800 */
[C---:B------:R-:W-:Y:S02]  /*f320*/  IMAD.X R180, R2.reuse, 0x1, R180, P3 ;  /* 0x0000000102b47824 */ /* 0x040fe400018e06b4 */
[----:B------:R-:W-:-:S05]  /*f330*/  IMAD.X R117, R2, 0x1, R117, P4 ;  /* 0x0000000102757824 */ /* 0x000fca00020e0675 */
[----:B------:R0:W-:Y:S04]  /*f340*/  STL [R1+0x368], R117 ;  /* 0x0003687501007387 */ /* 0x0001e80000100800 */
[----:B------:R1:W-:Y:S04]  /*f350*/  STL [R1+0x370], R180 ;  /* 0x000370b401007387 */ /* 0x0003e80000100800 */
[----:B0-----:R-:W4:Y:S01]  /*f360*/  LDL.LU R117, [R1+0x330] ;  /* 0x0003300001757983 */ /* 0x001f220000300800 */
[C---:B------:R-:W-:Y:S02]  /*f370*/  IADD3 R175, P3, R6.reuse, R175, RZ ;  /* 0x000000af06af7210 */ /* 0x040fe40007f7e0ff */
[----:B------:R-:W-:-:S03]  /*f380*/  IADD3 R176, P4, R6, R176, RZ ;  /* 0x000000b006b07210 */ /* 0x000fc60007f9e0ff */
[----:B------:R0:W-:Y:S04]  /*f390*/  STL [R1+0x344], R175 ;  /* 0x000344af01007387 */ /* 0x0001e80000100800 */
[----:B------:R-:W4:Y:S04]  /*f3a0*/  LDL.LU R186, [R1+0x304] ;  /* 0x0003040001ba7983 */ /* 0x000f280000300800 */
[----:B------:R-:W4:Y:S01]  /*f3b0*/  LDL.LU R183, [R1+0x328] ;  /* 0x0003280001b77983 */ /* 0x000f220000300800 */
[----:B------:R-:W-:-:S03]  /*f3c0*/  IMAD.X R170, R2, 0x1, R170, P5 ;  /* 0x0000000102aa7824 */ /* 0x000fc600028e06aa */
[----:B------:R0:W-:Y:S04]  /*f3d0*/  STL [R1+0x33c], R176 ;  /* 0x00033cb001007387 */ /* 0x0001e80000100800 */
[----:B------:R-:W4:Y:S04]  /*f3e0*/  LDL.LU R184, [R1+0x2fc] ;  /* 0x0002fc0001b87983 */ /* 0x000f280000300800 */
[----:B------:R0:W-:Y:S04]  /*f3f0*/  STL [R1+0x360], R170 ;  /* 0x000360aa01007387 */ /* 0x0001e80000100800 */
[----:B------:R-:W4:Y:S04]  /*f400*/  LDL.LU R182, [R1+0x320] ;  /* 0x0003200001b67983 */ /* 0x000f280000300800 */
[----:B------:R-:W4:Y:S04]  /*f410*/  LDL.LU R179, [R1+0x2f4] ;  /* 0x0002f40001b37983 */ /* 0x000f280000300800 */
[----:B-1----:R-:W4:Y:S04]  /*f420*/  LDL.LU R180, [R1+0x318] ;  /* 0x0003180001b47983 */ /* 0x002f280000300800 */
[----:B0-----:R-:W4:Y:S04]  /*f430*/  LDL.LU R175, [R1+0x2ec] ;  /* 0x0002ec0001af7983 */ /* 0x001f280000300800 */
[----:B------:R-:W4:Y:S04]  /*f440*/  LDL.LU R176, [R1+0x310] ;  /* 0x0003100001b07983 */ /* 0x000f280000300800 */
[----:B------:R-:W4:Y:S01]  /*f450*/  LDL.LU R170, [R1+0x2e4] ;  /* 0x0002e40001aa7983 */ /* 0x000f220000300800 */
[----:B------:R-:W-:-:S05]  /*f460*/  IADD3 R172, P5, R6, R172, RZ ;  /* 0x000000ac06ac7210 */ /* 0x000fca0007fbe0ff */
[----:B------:R0:W-:Y:S04]  /*f470*/  STL [R1+0x334], R172 ;  /* 0x000334ac01007387 */ /* 0x0001e80000100800 */
[----:B0-----:R-:W4:Y:S01]  /*f480*/  LDL.LU R172, [R1+0x308] ;  /* 0x0003080001ac7983 */ /* 0x001f220000300800 */
[----:B--2---:R-:W-:Y:S01]  /*f490*/  IMAD.X R120, R2, 0x1, R120, P6 ;  /* 0x0000000102787824 */ /* 0x004fe200030e0678 */
[----:B------:R-:W-:-:S04]  /*f4a0*/  IADD3 R187, P6, R6, R187, RZ ;  /* 0x000000bb06bb7210 */ /* 0x000fc80007fde0ff */
[----:B------:R0:W-:Y:S01]  /*f4b0*/  STL [R1+0x358], R120 ;  /* 0x0003587801007387 */ /* 0x0001e20000100800 */
[----:B------:R-:W-:Y:S01]  /*f4c0*/  IMAD.X R188, R2, 0x1, R188, P1 ;  /* 0x0000000102bc7824 */ /* 0x000fe200008e06bc */
[----:B------:R-:W-:Y:S02]  /*f4d0*/  IADD3 R178, P1, R6, R178, RZ ;  /* 0x000000b206b27210 */ /* 0x000fe40007f3e0ff */
[----:B0-----:R-:W2:Y:S04]  /*f4e0*/  LDL.LU R120, [R1+0x2dc] ;  /* 0x0002dc0001787983 */ /* 0x001ea80000300800 */
[----:B------:R-:W-:Y:S04]  /*f4f0*/  STL [R1+0x32c], R187 ;  /* 0x00032cbb01007387 */ /* 0x000fe80000100800 */
[----:B------:R-:W-:Y:S01]  /*f500*/  STL [R1+0x350], R188 ;  /* 0x000350bc01007387 */ /* 0x000fe20000100800 */
[----:B---3--:R-:W-:Y:S01]  /*f510*/  IMAD.X R174, R2, 0x1, R174, P2 ;  /* 0x0000000102ae7824 */ /* 0x008fe200010e06ae */
[----:B------:R-:W-:Y:S01]  /*f520*/  IADD3 R111, P2, R6, R111, RZ ;  /* 0x0000006f066f7210 */ /* 0x000fe20007f5e0ff */
[----:B------:R-:W-:-:S04]  /*f530*/  IMAD.X R171, R2, 0x1, R171, P3 ;  /* 0x0000000102ab7824 */ /* 0x000fc800018e06ab */
[----:B------:R0:W-:Y:S04]  /*f540*/  STL [R1+0x31c], R111 ;  /* 0x00031c6f01007387 */ /* 0x0001e80000100800 */
[----:B------:R-:W-:Y:S04]  /*f550*/  STL [R1+0x324], R178 ;  /* 0x000324b201007387 */ /* 0x000fe80000100800 */
[----:B0-----:R-:W3:Y:S04]  /*f560*/  LDL.LU R111, [R1+0x300] ;  /* 0x00030000016f7983 */ /* 0x001ee80000300800 */
[----:B------:R-:W-:Y:S01]  /*f570*/  STL [R1+0x348], R174 ;  /* 0x000348ae01007387 */ /* 0x000fe20000100800 */
[----:B----4-:R-:W-:-:S05]  /*f580*/  IADD3 R121, P3, R6, R121, RZ ;  /* 0x0000007906797210 */ /* 0x010fca0007f7e0ff */
[----:B------:R0:W-:Y:S04]  /*f590*/  STL [R1+0x314], R121 ;  /* 0x0003147901007387 */ /* 0x0001e80000100800 */
[----:B0-----:R-:W4:Y:S01]  /*f5a0*/  LDL.LU R121, [R1+0x2d4] ;  /* 0x0002d40001797983 */ /* 0x001f220000300800 */
[----:B------:R-:W-:-:S03]  /*f5b0*/  IMAD.X R119, R2, 0x1, R119, P4 ;  /* 0x0000000102777824 */ /* 0x000fc600020e0677 */
[----:B------:R-:W-:Y:S04]  /*f5c0*/  STL [R1+0x340], R171 ;  /* 0x000340ab01007387 */ /* 0x000fe80000100800 */
[----:B------:R0:W-:Y:S04]  /*f5d0*/  STL [R1+0x338], R119 ;  /* 0x0003387701007387 */ /* 0x0001e80000100800 */
[----:B0-----:R-:W4:Y:S01]  /*f5e0*/  LDL.LU R119, [R1+0x2f8] ;  /* 0x0002f80001777983 */ /* 0x001f220000300800 */
[----:B------:R-:W-:-:S03]  /*f5f0*/  IADD3 R116, P4, R6, R116, RZ ;  /* 0x0000007406747210 */ /* 0x000fc60007f9e0ff */
[----:B------:R-:W4:Y:S04]  /*f600*/  LDL.LU R178, [R1+0x2cc] ;  /* 0x0002cc0001b27983 */ /* 0x000f280000300800 */
[----:B------:R-:W4:Y:S04]  /*f610*/  LDL.LU R174, [R1+0x2f0] ;  /* 0x0002f00001ae7983 */ /* 0x000f280000300800 */
[----:B------:R0:W-:Y:S04]  /*f620*/  STL [R1+0x30c], R116 ;  /* 0x00030c7401007387 */ /* 0x0001e80000100800 */
[----:B0-----:R-:W4:Y:S01]  /*f630*/  LDL.LU R116, [R1+0x2c4] ;  /* 0x0002c40001747983 */ /* 0x001f220000300800 */
[----:B------:R-:W-:-:S03]  /*f640*/  IMAD.X R117, R2, 0x1, R117, P5 ;  /* 0x0000000102757824 */ /* 0x000fc600028e0675 */
[----:B------:R-:W4:Y:S04]  /*f650*/  LDL.LU R171, [R1+0x2e8] ;  /* 0x0002e80001ab7983 */ /* 0x000f280000300800 */
[----:B------:R0:W-:Y:S04]  /*f660*/  STL [R1+0x330], R117 ;  /* 0x0003307501007387 */ /* 0x0001e80000100800 */
[----:B0-----:R-:W4:Y:S01]  /*f670*/  LDL.LU R117, [R1+0x2bc] ;  /* 0x0002bc0001757983 */ /* 0x001f220000300800 */
[----:B------:R-:W-:Y:S01]  /*f680*/  IADD3 R186, P5, R6, R186, RZ ;  /* 0x000000ba06ba7210 */ /* 0x000fe20007fbe0ff */
[----:B------:R-:W-:-:S04]  /*f690*/  IMAD.X R183, R2, 0x1, R183, P6 ;  /* 0x0000000102b77824 */ /* 0x000fc800030e06b7 */
        /* <DEDUP_REMOVED lines=9> */
[----:B------:R-:W-:Y:S01]  /*f730*/  IADD3 R175, P2, R6, R175, RZ ;  /* 0x000000af06af7210 */ /* 0x000fe20007f5e0ff */
[----:B------:R-:W-:Y:S01]  /*f740*/  IMAD.X R176, R2, 0x1, R176, P3 ;  /* 0x0000000102b07824 */ /* 0x000fe200018e06b0 */
[----:B------:R-:W-:Y:S01]  /*f750*/  IADD3 R170, P3, R6, R170, RZ ;  /* 0x000000aa06aa7210 */ /* 0x000fe20007f7e0ff */
[----:B------:R-:W-:Y:S04]  /*f760*/  STL [R1+0x318], R180 ;  /* 0x000318b401007387 */ /* 0x000fe80000100800 */
[----:B------:R0:W-:Y:S04]  /*f770*/  STL [R1+0x2e4], R170 ;  /* 0x0002e4aa01007387 */ /* 0x0001e80000100800 */
[----:B------:R-:W-:Y:S04]  /*f780*/  STL [R1+0x2ec], R175 ;  /* 0x0002ecaf01007387 */ /* 0x000fe80000100800 */
[----:B0-----:R-:W4:Y:S04]  /*f790*/  LDL.LU R170, [R1+0x2e0] ;  /* 0x0002e00001aa7983 */ /* 0x001f280000300800 */
[----:B------:R-:W-:Y:S01]  /*f7a0*/  STL [R1+0x310], R176 ;  /* 0x000310b001007387 */ /* 0x000fe20000100800 */
[----:B------:R-:W-:-:S05]  /*f7b0*/  IMAD.X R172, R2, 0x1, R172, P4 ;  /* 0x0000000102ac7824 */ /* 0x000fca00020e06ac */
[----:B------:R0:W-:Y:S04]  /*f7c0*/  STL [R1+0x308], R172 ;  /* 0x000308ac01007387 */ /* 0x0001e80000100800 */
[----:B0-----:R-:W4:Y:S04]  /*f7d0*/  LDL.LU R172, [R1+0x2b4] ;  /* 0x0002b40001ac7983 */ /* 0x001f280000300800 */
[----:B------:R-:W4:Y:S04]  /*f7e0*/  LDL.LU R187, [R1+0x2d8] ;  /* 0x0002d80001bb7983 */ /* 0x000f280000300800 */
[----:B------:R-:W4:Y:S04]  /*f7f0*/  LDL.LU R188, [R1+0x2ac] ;  /* 0x0002ac0001bc7983 */ /* 0x000f280000300800 */
[----:B------:R-:W4:Y:S01]  /*f800*/  LDL.LU R186, [R1+0x2d0] ;  /* 0x0002d00001ba7983 */ /* 0x000f220000300800 */
[----:B--2---:R-:W-:-:S05]  /*f810*/  IADD3 R120, P4, R6, R120, RZ ;  /* 0x0000007806787210 */ /* 0x004fca0007f9e0ff */
[----:B------:R0:W-:Y:S04]  /*f820*/  STL [R1+0x2dc], R120 ;  /* 0x0002dc7801007387 */ /* 0x0001e80000100800 */
[----:B------:R-:W2:Y:S04]  /*f830*/  LDL.LU R175, [R1+0x2a4] ;  /* 0x0002a40001af7983 */ /* 0x000ea80000300800 */
[----:B0-----:R-:W2:Y:S04]  /*f840*/  LDL.LU R120, [R1+0x2c8] ;  /* 0x0002c80001787983 */ /* 0x001ea80000300800 */
[----:B------:R-:W2:Y:S01]  /*f850*/  LDL.LU R176, [R1+0x29c] ;  /* 0x00029c0001b07983 */ /* 0x000ea20000300800 */
[----:B---3--:R-:W-:-:S05]  /*f860*/  IMAD.X R111, R2, 0x1, R111, P5 ;  /* 0x00000001026f7824 */ /* 0x008fca00028e066f */
[----:B------:R0:W-:Y:S04]  /*f870*/  STL [R1+0x300], R111 ;  /* 0x0003006f01007387 */ /* 0x0001e80000100800 */
[----:B0-----:R-:W3:Y:S01]  /*f880*/  LDL.LU R111, [R1+0x2c0] ;  /* 0x0002c000016f7983 */ /* 0x001ee20000300800 */
[----:B----4-:R-:W-:-:S05]  /*f890*/  IADD3 R121, P5, R6, R121, RZ ;  /* 0x0000007906797210 */ /* 0x010fca0007fbe0ff */
[----:B------:R0:W-:Y:S04]  /*f8a0*/  STL [R1+0x2d4], R121 ;  /* 0x0002d47901007387 */ /* 0x0001e80000100800 */
[----:B0-----:R-:W4:Y:S01]  /*f8b0*/  LDL.LU R121, [R1+0x294] ;  /* 0x0002940001797983 */ /* 0x001f220000300800 */
[----:B------:R-:W-:Y:S01]  /*f8c0*/  IMAD.X R119, R2, 0x1, R119, P6 ;  /* 0x0000000102777824 */ /* 0x000fe200030e0677 */
[----:B------:R-:W-:-:S04]  /*f8d0*/  IADD3 R178, P6, R6, R178, RZ ;  /* 0x000000b206b27210 */ /* 0x000fc80007fde0ff */
[----:B------:R0:W-:Y:S01]  /*f8e0*/  STL [R1+0x2f8], R119 ;  /* 0x0002f87701007387 */ /* 0x0001e20000100800 */
[----:B------:R-:W-:-:S03]  /*f8f0*/  IMAD.X R174, R2, 0x1, R174, P1 ;  /* 0x0000000102ae7824 */ /* 0x000fc600008e06ae */
[----:B0-----:R-:W4:Y:S01]  /*f900*/  LDL.LU R119, [R1+0x2b8] ;  /* 0x0002b80001777983 */ /* 0x001f220000300800 */
[----:B------:R-:W-:-:S05]  /*f910*/  IADD3 R116, P1, R6, R116, RZ ;  /* 0x0000007406747210 */ /* 0x000fca0007f3e0ff */
[----:B------:R0:W-:Y:S04]  /*f920*/  STL [R1+0x2c4], R116 ;  /* 0x0002c47401007387 */ /* 0x0001e80000100800 */
[----:B------:R1:W-:Y:S04]  /*f930*/  STL [R1+0x2cc], R178 ;  /* 0x0002ccb201007387 */ /* 0x0003e80000100800 */
[----:B0-----:R-:W4:Y:S01]  /*f940*/  LDL.LU R116, [R1+0x28c] ;  /* 0x00028c0001747983 */ /* 0x001f220000300800 */
[----:B------:R-:W-:Y:S01]  /*f950*/  IMAD.X R171, R2, 0x1, R171, P2 ;  /* 0x0000000102ab7824 */ /* 0x000fe200010e06ab */
[----:B------:R-:W-:-:S02]  /*f960*/  IADD3 R117, P2, R6, R117, RZ ;  /* 0x0000007506757210 */ /* 0x000fc40007f5e0ff */
[----:B------:R0:W-:Y:S04]  /*f970*/  STL [R1+0x2f0], R174 ;  /* 0x0002f0ae01007387 */ /* 0x0001e80000100800 */
[----:B------:R-:W4:Y:S04]  /*f980*/  LDL.LU R183, [R1+0x2b0] ;  /* 0x0002b00001b77983 */ /* 0x000f280000300800 */
[----:B------:R-:W4:Y:S04]  /*f990*/  LDL.LU R184, [R1+0x284] ;  /* 0x0002840001b87983 */ /* 0x000f280000300800 */
        /* <DEDUP_REMOVED lines=9> */
[----:B------:R-:W-:-:S05]  /*fa30*/  IMAD.X R170, R2, 0x1, R170, P3 ;  /* 0x0000000102aa7824 */ /* 0x000fca00018e06aa */
[----:B------:R0:W-:Y:S04]  /*fa40*/  STL [R1+0x2e0], R170 ;  /* 0x0002e0aa01007387 */ /* 0x0001e80000100800 */
[----:B0-----:R-:W4:Y:S01]  /*fa50*/  LDL.LU R170, [R1+0x264] ;  /* 0x0002640001aa7983 */ /* 0x001f220000300800 */
[----:B------:R-:W-:Y:S01]  /*fa60*/  IADD3 R172, P3, R6, R172, RZ ;  /* 0x000000ac06ac7210 */ /* 0x000fe20007f7e0ff */
[----:B------:R-:W-:-:S04]  /*fa70*/  IMAD.X R187, R2, 0x1, R187, P4 ;  /* 0x0000000102bb7824 */ /* 0x000fc800020e06bb */
[----:B------:R0:W-:Y:S01]  /*fa80*/  STL [R1+0x2b4], R172 ;  /* 0x0002b4ac01007387 */ /* 0x0001e20000100800 */
[----:B------:R-:W-:Y:S01]  /*fa90*/  IADD3 R188, P4, R6, R188, RZ ;  /* 0x000000bc06bc7210 */ /* 0x000fe20007f9e0ff */
[----:B------:R-:W-:Y:S02]  /*faa0*/  IMAD.X R186, R2, 0x1, R186, P5 ;  /* 0x0000000102ba7824 */ /* 0x000fe400028e06ba */
[----:B0-----:R-:W4:Y:S04]  /*fab0*/  LDL.LU R172, [R1+0x288] ;  /* 0x0002880001ac7983 */ /* 0x001f280000300800 */
[----:B------:R-:W-:Y:S04]  /*fac0*/  STL [R1+0x2d8], R187 ;  /* 0x0002d8bb01007387 */ /* 0x000fe80000100800 */
[----:B------:R-:W-:Y:S01]  /*fad0*/  STL [R1+0x2ac], R188 ;  /* 0x0002acbc01007387 */ /* 0x000fe20000100800 */
[----:B--2---:R-:W-:Y:S01]  /*fae0*/  IADD3 R175, P5, R6, R175, RZ ;  /* 0x000000af06af7210 */ /* 0x004fe20007fbe0ff */
[----:B------:R-:W-:-:S05]  /*faf0*/  IMAD.X R120, R2, 0x1, R120, P6 ;  /* 0x0000000102787824 */ /* 0x000fca00030e0678 */
[----:B------:R0:W-:Y:S01]  /*fb00*/  STL [R1+0x2c8], R120 ;  /* 0x0002c87801007387 */ /* 0x0001e20000100800 */
[----:B------:R-:W-:-:S03]  /*fb10*/  IADD3 R176, P6, R6, R176, RZ ;  /* 0x000000b006b07210 */ /* 0x000fc60007fde0ff */
[----:B------:R-:W-:Y:S04]  /*fb20*/  STL [R1+0x2d0], R186 ;  /* 0x0002d0ba01007387 */ /* 0x000fe80000100800 */
[----:B0-----:R-:W2:Y:S04]  /*fb30*/  LDL.LU R120, [R1+0x25c] ;  /* 0x00025c0001787983 */ /* 0x001ea80000300800 */
[----:B------:R-:W-:Y:S01]  /*fb40*/  STL [R1+0x2a4], R175 ;  /* 0x0002a4af01007387 */ /* 0x000fe20000100800 */
[----:B---3--:R-:W-:-:S05]  /*fb50*/  IMAD.X R111, R2, 0x1, R111, P1 ;  /* 0x00000001026f7824 */ /* 0x008fca00008e066f */
[----:B------:R0:W-:Y:S04]  /*fb60*/  STL [R1+0x2c0], R111 ;  /* 0x0002c06f01007387 */ /* 0x0001e80000100800 */
[----:B0-----:R-:W3:Y:S04]  /*fb70*/  LDL.LU R111, [R1+0x280] ;  /* 0x00028000016f7983 */ /* 0x001ee80000300800 */
[----:B------:R-:W-:Y:S01]  /*fb80*/  STL [R1+0x29c], R176 ;  /* 0x00029cb001007387 */ /* 0x000fe20000100800 */
[----:B----4-:R-:W-:-:S05]  /*fb90*/  IADD3 R121, P1, R6, R121, RZ ;  /* 0x0000007906797210 */ /* 0x010fca0007f3e0ff */
[----:B------:R0:W-:Y:S04]  /*fba0*/  STL [R1+0x294], R121 ;  /* 0x0002947901007387 */ /* 0x0001e80000100800 */
[----:B0-----:R-:W4:Y:S01]  /*fbb0*/  LDL.LU R121, [R1+0x254] ;  /* 0x0002540001797983 */ /* 0x001f220000300800 */
[----:B------:R-:W-:-:S03]  /*fbc0*/  IMAD.X R119, R2, 0x1, R119, P2 ;  /* 0x0000000102777824 */ /* 0x000fc600010e0677 */
[----:B------:R-:W4:Y:S04]  /*fbd0*/  LDL.LU R175, [R1+0x278] ;  /* 0x0002780001af7983 */ /* 0x000f280000300800 */
[----:B------:R-:W4:Y:S04]  /*fbe0*/  LDL.LU R176, [R1+0x24c] ;  /* 0x00024c0001b07983 */ /* 0x000f280000300800 */
[----:B------:R0:W-:Y:S04]  /*fbf0*/  STL [R1+0x2b8], R119 ;  /* 0x0002b87701007387 */ /* 0x0001e80000100800 */
[----:B0-----:R-:W4:Y:S01]  /*fc00*/  LDL.LU R119, [R1+0x270] ;  /* 0x0002700001777983 */ /* 0x001f220000300800 */
[----:B------:R-:W-:-:S05]  /*fc10*/  IADD3 R116, P2, R6, R116, RZ ;  /* 0x0000007406747210 */ /* 0x000fca0007f5e0ff */
[----:B------:R0:W-:Y:S04]  /*fc20*/  STL [R1+0x28c], R116 ;  /* 0x00028c7401007387 */ /* 0x0001e80000100800 */
[----:B0-----:R-:W4:Y:S01]  /*fc30*/  LDL.LU R116, [R1+0x244] ;  /* 0x0002440001747983 */ /* 0x001f220000300800 */
[----:B------:R-:W-:Y:S01]  /*fc40*/  IMAD.X R183, R2, 0x1, R183, P3 ;  /* 0x0000000102b77824 */ /* 0x000fe200018e06b7 */
[----:B------:R-:W-:Y:S01]  /*fc50*/  IADD3 R184, P3, R6, R184, RZ ;  /* 0x000000b806b87210 */ /* 0x000fe20007f7e0ff */
[----:B------:R-:W-:-:S03]  /*fc60*/  IMAD.X R182, R2, 0x1, R182, P4 ;  /* 0x0000000102b67824 */ /* 0x000fc600020e06b6 */
[----:B------:R-:W-:Y:S04]  /*fc70*/  STL [R1+0x2b0], R183 ;  /* 0x0002b0b701007387 */ /* 0x000fe80000100800 */
        /* <DEDUP_REMOVED lines=9> */
[----:B------:R-:W-:-:S05]  /*fd10*/  IMAD.X R117, R2, 0x1, R117, P1 ;  /* 0x0000000102757824 */ /* 0x000fca00008e0675 */
[----:B------:R0:W-:Y:S04]  /*fd20*/  STL [R1+0x290], R117 ;  /* 0x0002907501007387 */ /* 0x0001e80000100800 */
[----:B------:R-:W-:Y:S04]  /*fd30*/  STL [R1+0x298], R174 ;  /* 0x000298ae01007387 */ /* 0x000fe80000100800 */
[----:B0-----:R-:W4:Y:S01]  /*fd40*/  LDL.LU R117, [R1+0x268] ;  /* 0x0002680001757983 */ /* 0x001f220000300800 */
[C---:B------:R-:W-:Y:S02]  /*fd50*/  IADD3 R171, P6, R6.reuse, R171, RZ ;  /* 0x000000ab06ab7210 */ /* 0x040fe40007fde0ff */
[----:B------:R-:W-:-:S03]  /*fd60*/  IADD3 R170, P1, R6, R170, RZ ;  /* 0x000000aa06aa7210 */ /* 0x000fc60007f3e0ff */
[----:B------:R-:W-:Y:S04]  /*fd70*/  STL [R1+0x26c], R171 ;  /* 0x00026cab01007387 */ /* 0x000fe80000100800 */
[----:B------:R0:W-:Y:S04]  /*fd80*/  STL [R1+0x264], R170 ;  /* 0x000264aa01007387 */ /* 0x0001e80000100800 */
[----:B0-----:R-:W4:Y:S04]  /*fd90*/  LDL.LU R170, [R1+0x23c] ;  /* 0x00023c0001aa7983 */ /* 0x001f280000300800 */
[----:B------:R-:W4:Y:S04]  /*fda0*/  LDL.LU R190, [R1+0x260] ;  /* 0x0002600001be7983 */ /* 0x000f280000300800 */
[----:B------:R-:W4:Y:S01]  /*fdb0*/  LDL.LU R187, [R1+0x234] ;  /* 0x0002340001bb7983 */ /* 0x000f220000300800 */
[----:B------:R-:W-:-:S03]  /*fdc0*/  IMAD.X R172, R2, 0x1, R172, P2 ;  /* 0x0000000102ac7824 */ /* 0x000fc600010e06ac */
[----:B------:R-:W4:Y:S04]  /*fdd0*/  LDL.LU R188, [R1+0x258] ;  /* 0x0002580001bc7983 */ /* 0x000f280000300800 */
[----:B------:R0:W-:Y:S04]  /*fde0*/  STL [R1+0x288], R172 ;  /* 0x000288ac01007387 */ /* 0x0001e80000100800 */
[----:B------:R-:W4:Y:S04]  /*fdf0*/  LDL.LU R174, [R1+0x22c] ;  /* 0x00022c0001ae7983 */ /* 0x000f280000300800 */
[----:B------:R-:W4:Y:S04]  /*fe00*/  LDL.LU R171, [R1+0x250] ;  /* 0x0002500001ab7983 */ /* 0x000f280000300800 */
[----:B0-----:R-:W4:Y:S01]  /*fe10*/  LDL.LU R172, [R1+0x224] ;  /* 0x0002240001ac7983 */ /* 0x001f220000300800 */
[----:B--2---:R-:W-:-:S05]  /*fe20*/  IADD3 R120, P2, R6, R120, RZ ;  /* 0x0000007806787210 */ /* 0x004fca0007f5e0ff */
[----:B------:R0:W-:Y:S04]  /*fe30*/  STL [R1+0x25c], R120 ;  /* 0x00025c7801007387 */ /* 0x0001e80000100800 */
[----:B0-----:R-:W2:Y:S01]  /*fe40*/  LDL.LU R120, [R1+0x248] ;  /* 0x0002480001787983 */ /* 0x001ea20000300800 */
[----:B---3--:R-:W-:-:S05]  /*fe50*/  IMAD.X R111, R2, 0x1, R111, P3 ;  /* 0x00000001026f7824 */ /* 0x008fca00018e066f */
[----:B------:R0:W-:Y:S04]  /*fe60*/  STL [R1+0x280], R111 ;  /* 0x0002806f01007387 */ /* 0x0001e80000100800 */
[----:B0-----:R-:W3:Y:S01]  /*fe70*/  LDL.LU R111, [R1+0x21c] ;  /* 0x00021c00016f7983 */ /* 0x001ee20000300800 */
[----:B----4-:R-:W-:Y:S01]  /*fe80*/  IADD3 R121, P3, R6, R121, RZ ;  /* 0x0000007906797210 */ /* 0x010fe20007f7e0ff */
[----:B------:R-:W-:-:S04]  /*fe90*/  IMAD.X R175, R2, 0x1, R175, P4 ;  /* 0x0000000102af7824 */ /* 0x000fc800020e06af */
[----:B------:R0:W-:Y:S01]  /*fea0*/  STL [R1+0x254], R121 ;  /* 0x0002547901007387 */ /* 0x0001e20000100800 */
[----:B------:R-:W-:-:S03]  /*feb0*/  IADD3 R176, P4, R6, R176, RZ ;  /* 0x000000b006b07210 */ /* 0x000fc60007f9e0ff */
[----:B0-----:R-:W4:Y:S04]  /*fec0*/  LDL.LU R121, [R1+0x240] ;  /* 0x0002400001797983 */ /* 0x001f280000300800 */
[----:B------:R-:W4:Y:S01]  /*fed0*/  LDL.LU R186, [R1+0x214] ;  /* 0x0002140001ba7983 */ /* 0x000f220000300800 */
[----:B------:R-:W-:-:S03]  /*fee0*/  IMAD.X R119, R2, 0x1, R119, P5 ;  /* 0x0000000102777824 */ /* 0x000fc600028e0677 */
[----:B------:R-:W-:Y:S04]  /*fef0*/  STL [R1+0x278], R175 ;  /* 0x000278af01007387 */ /* 0x000fe80000100800 */
[----:B------:R0:W-:Y:S04]  /*ff00*/  STL [R1+0x270], R119 ;  /* 0x0002707701007387 */ /* 0x0001e80000100800 */
[----:B------:R1:W-:Y:S04]  /*ff10*/  STL [R1+0x24c], R176 ;  /* 0x00024cb001007387 */ /* 0x0003e80000100800 */
[----:B0-----:R-:W4:Y:S01]  /*ff20*/  LDL.LU R119, [R1+0x238] ;  /* 0x0002380001777983 */ /* 0x001f220000300800 */
[----:B------:R-:W-:-:S03]  /*ff30*/  IADD3 R116, P5, R6, R116, RZ ;  /* 0x0000007406747210 */ /* 0x000fc60007fbe0ff */
[----:B------:R-:W4:Y:S04]  /*ff40*/  LDL.LU R183, [R1+0x20c] ;  /* 0x00020c0001b77983 */ /* 0x000f280000300800 */
[----:B------:R-:W4:Y:S04]  /*ff50*/  LDL.LU R184, [R1+0x230] ;  /* 0x0002300001b87983 */ /* 0x000f280000300800 */
[----:B------:R-:W4:Y:S04]  /*ff60*/  LDL.LU R182, [R1+0x204] ;  /* 0x0002040001b67983 */ /* 0x000f280000300800 */
[----:B------:R0:W-:Y:S04]  /*ff70*/  STL [R1+0x244], R116 ;  /* 0x0002447401007387 */ /* 0x0001e80000100800 */
[----:B------:R-:W4:Y:S04]  /*ff80*/  LDL.LU R179, [R1+0x228] ;  /* 0x0002280001b37983 */ /* 0x000f280000300800 */
[----:B------:R-:W4:Y:S04]  /*ff90*/  LDL.LU R180, [R1+0x1fc] ;  /* 0x0001fc0001b47983 */ /* 0x000f280000300800 */
[----:B------:R-:W4:Y:S04]  /*ffa0*/  LDL.LU R178, [R1+0x220] ;  /* 0x0002200001b27983 */ /* 0x000f280000300800 */
[----:B------:R-:W4:Y:S04]  /*ffb0*/  LDL.LU R175, [R1+0x1f4] ;  /* 0x0001f40001af7983 */ /* 0x000f280000300800 */
[----:B-1----:R-:W4:Y:S04]  /*ffc0*/  LDL.LU R176, [R1+0x218] ;  /* 0x0002180001b07983 */ /* 0x002f280000300800 */
[----:B0-----:R-:W4:Y:S01]  /*ffd0*/  LDL.LU R116, [R1+0x1ec] ;  /* 0x0001ec0001747983 */ /* 0x001f220000300800 */
        /* <DEDUP_REMOVED lines=8> */
[----:B0-----:R-:W4:Y:S01]  /*10060*/  LDL.LU R170, [R1+0x1e4] ;  /* 0x0001e40001aa7983 */ /* 0x001f220000300800 */
[----:B------:R-:W-:-:S03]  /*10070*/  IADD3 R174, P2, R6, R174, RZ ;  /* 0x000000ae06ae7210 */ /* 0x000fc60007f5e0ff */
[----:B------:R-:W-:Y:S01]  /*10080*/  STL [R1+0x260], R190 ;  /* 0x000260be01007387 */ /* 0x000fe20000100800 */
[----:B------:R-:W-:-:S03]  /*10090*/  IMAD.X R171, R2, 0x1, R171, P3 ;  /* 0x0000000102ab7824 */ /* 0x000fc600018e06ab */
[----:B------:R-:W-:Y:S04]  /*100a0*/  STL [R1+0x234], R187 ;  /* 0x000234bb01007387 */ /* 0x000fe80000100800 */
[----:B------:R0:W-:Y:S01]  /*100b0*/  STL [R1+0x22c], R174 ;  /* 0x00022cae01007387 */ /* 0x0001e20000100800 */
[----:B------:R-:W-:-:S03]  /*100c0*/  IADD3 R172, P3, R6, R172, RZ ;  /* 0x000000ac06ac7210 */ /* 0x000fc60007f7e0ff */
[----:B------:R-:W-:Y:S04]  /*100d0*/  STL [R1+0x258], R188 ;  /* 0x000258bc01007387 */ /* 0x000fe80000100800 */
[----:B0-----:R-:W4:Y:S04]  /*100e0*/  LDL.LU R174, [R1+0x208] ;  /* 0x0002080001ae7983 */ /* 0x001f280000300800 */
[----:B------:R-:W-:Y:S01]  /*100f0*/  STL [R1+0x250], R171 ;  /* 0x000250ab01007387 */ /* 0x000fe20000100800 */
[----:B--2---:R-:W-:-:S05]  /*10100*/  IMAD.X R120, R2, 0x1, R120, P4 ;  /* 0x0000000102787824 */ /* 0x004fca00020e0678 */
[----:B------:R0:W-:Y:S04]  /*10110*/  STL [R1+0x248], R120 ;  /* 0x0002487801007387 */ /* 0x0001e80000100800 */
[----:B0-----:R-:W2:Y:S04]  /*10120*/  LDL.LU R120, [R1+0x1dc] ;  /* 0x0001dc0001787983 */ /* 0x001ea80000300800 */
[----:B------:R-:W-:Y:S01]  /*10130*/  STL [R1+0x224], R172 ;  /* 0x000224ac01007387 */ /* 0x000fe20000100800 */
[----:B---3--:R-:W-:-:S05]  /*10140*/  IADD3 R111, P4, R6, R111, RZ ;  /* 0x0000006f066f7210 */ /* 0x008fca0007f9e0ff */
[----:B------:R0:W-:Y:S04]  /*10150*/  STL [R1+0x21c], R111 ;  /* 0x00021c6f01007387 */ /* 0x0001e80000100800 */
[----:B0-----:R-:W3:Y:S04]  /*10160*/  LDL.LU R111, [R1+0x200] ;  /* 0x00020000016f7983 */ /* 0x001ee80000300800 */
[----:B------:R-:W3:Y:S04]  /*10170*/  LDL.LU R171, [R1+0x1d4] ;  /* 0x0001d40001ab7983 */ /* 0x000ee80000300800 */
[----:B------:R-:W3:Y:S01]  /*10180*/  LDL.LU R172, [R1+0x1f8] ;  /* 0x0001f80001ac7983 */ /* 0x000ee20000300800 */
[----:B----4-:R-:W-:-:S05]  /*10190*/  IMAD.X R121, R2, 0x1, R121, P5 ;  /* 0x0000000102797824 */ /* 0x010fca00028e0679 */
[----:B------:R0:W-:Y:S01]  /*101a0*/  STL [R1+0x240], R121 ;  /* 0x0002407901007387 */ /* 0x0001e20000100800 */
[----:B------:R-:W-:-:S03]  /*101b0*/  IADD3 R186, P5, R6, R186, RZ ;  /* 0x000000ba06ba7210 */ /* 0x000fc60007fbe0ff */
[----:B0-----:R-:W4:Y:S01]  /*101c0*/  LDL.LU R121, [R1+0x1cc] ;  /* 0x0001cc0001797983 */ /* 0x001f220000300800 */
[----:B------:R-:W-:Y:S01]  /*101d0*/  IMAD.X R119, R2, 0x1, R119, P6 ;  /* 0x0000000102777824 */ /* 0x000fe200030e0677 */
[----:B------:R-:W-:-:S04]  /*101e0*/  IADD3 R183, P6, R6, R183, RZ ;  /* 0x000000b706b77210 */ /* 0x000fc80007fde0ff */
[----:B------:R0:W-:Y:S01]  /*101f0*/  STL [R1+0x238], R119 ;  /* 0x0002387701007387 */ /* 0x0001e20000100800 */
[----:B------:R-:W-:Y:S01]  /*10200*/  IMAD.X R184, R2, 0x1, R184, P1 ;  /* 0x0000000102b87824 */ /* 0x000fe200008e06b8 */
[----:B------:R-:W-:Y:S02]  /*10210*/  IADD3 R182, P1, R6, R182, RZ ;  /* 0x000000b606b67210 */ /* 0x000fe40007f3e0ff */
[----:B0-----:R-:W4:Y:S04]  /*10220*/  LDL.LU R119, [R1+0x1f0] ;  /* 0x0001f00001777983 */ /* 0x001f280000300800 */
        /* <DEDUP_REMOVED lines=8> */
[----:B------:R-:W-:Y:S02]  /*102b0*/  IMAD.X R176, R2, 0x1, R176, P4 ;  /* 0x0000000102b07824 */ /* 0x000fe400020e06b0 */
[----:B------:R-:W-:Y:S01]  /*102c0*/  STL [R1+0x228], R179 ;  /* 0x000228b301007387 */ /* 0x000fe20000100800 */
[----:B------:R-:W-:-:S03]  /*102d0*/  IADD3 R116, P4, R6, R116, RZ ;  /* 0x0000007406747210 */ /* 0x000fc60007f9e0ff */
[----:B------:R-:W-:Y:S04]  /*102e0*/  STL [R1+0x1fc], R180 ;  /* 0x0001fcb401007387 */ /* 0x000fe80000100800 */
[----:B------:R-:W-:Y:S04]  /*102f0*/  STL [R1+0x220], R178 ;  /* 0x000220b201007387 */ /* 0x000fe80000100800 */
[----:B------:R0:W-:Y:S04]  /*10300*/  STL [R1+0x1ec], R116 ;  /* 0x0001ec7401007387 */ /* 0x0001e80000100800 */
[----:B------:R-:W-:Y:S04]  /*10310*/  STL [R1+0x1f4], R175 ;  /* 0x0001f4af01007387 */ /* 0x000fe80000100800 */
[----:B0-----:R-:W4:Y:S01]  /*10320*/  LDL.LU R116, [R1+0x1c4] ;  /* 0x0001c40001747983 */ /* 0x001f220000300800 */
[----:B------:R-:W-:-:S03]  /*10330*/  IMAD.X R117, R2, 0x1, R117, P5 ;  /* 0x0000000102757824 */ /* 0x000fc600028e0675 */
[----:B------:R-:W-:Y:S04]  /*10340*/  STL [R1+0x218], R176 ;  /* 0x000218b001007387 */ /* 0x000fe80000100800 */
[----:B------:R0:W-:Y:S04]  /*10350*/  STL [R1+0x210], R117 ;  /* 0x0002107501007387 */ /* 0x0001e80000100800 */
[----:B0-----:R-:W4:Y:S04]  /*10360*/  LDL.LU R117, [R1+0x1e8] ;  /* 0x0001e80001757983 */ /* 0x001f280000300800 */
[----:B------:R-:W4:Y:S01]  /*10370*/  LDL.LU R190, [R1+0x1bc] ;  /* 0x0001bc0001be7983 */ /* 0x000f220000300800 */
[----:B------:R-:W-:-:S03]  /*10380*/  IADD3 R170, P5, R6, R170, RZ ;  /* 0x000000aa06aa7210 */ /* 0x000fc60007fbe0ff */
[----:B------:R-:W4:Y:S04]  /*10390*/  LDL.LU R187, [R1+0x1e0] ;  /* 0x0001e00001bb7983 */ /* 0x000f280000300800 */
[----:B------:R-:W4:Y:S04]  /*103a0*/  LDL.LU R188, [R1+0x1b4] ;  /* 0x0001b40001bc7983 */ /* 0x000f280000300800 */
[----:B------:R0:W-:Y:S04]  /*103b0*/  STL [R1+0x1e4], R170 ;  /* 0x0001e4aa01007387 */ /* 0x0001e80000100800 */
[----:B------:R-:W4:Y:S04]  /*103c0*/  LDL.LU R180, [R1+0x1d8] ;  /* 0x0001d80001b47983 */ /* 0x000f280000300800 */
[----:B0-----:R-:W4:Y:S04]  /*103d0*/  LDL.LU R170, [R1+0x1ac] ;  /* 0x0001ac0001aa7983 */ /* 0x001f280000300800 */
[----:B------:R-:W4:Y:S01]  /*103e0*/  LDL.LU R178, [R1+0x1d0] ;  /* 0x0001d00001b27983 */ /* 0x000f220000300800 */
[----:B------:R-:W-:-:S03]  /*103f0*/  IMAD.X R174, R2, 0x1, R174, P6 ;  /* 0x0000000102ae7824 */ /* 0x000fc600030e06ae */
[----:B------:R-:W4:Y:S04]  /*10400*/  LDL.LU R175, [R1+0x1a4] ;  /* 0x0001a40001af7983 */ /* 0x000f280000300800 */
[----:B------:R-:W-:Y:S01]  /*10410*/  STL [R1+0x208], R174 ;  /* 0x000208ae01007387 */ /* 0x000fe20000100800 */
[----:B--2---:R-:W-:-:S05]  /*10420*/  IADD3 R120, P6, R6, R120, RZ ;  /* 0x0000007806787210 */ /* 0x004fca0007fde0ff */
[----:B------:R0:W-:Y:S04]  /*10430*/  STL [R1+0x1dc], R120 ;  /* 0x0001dc7801007387 */ /* 0x0001e80000100800 */
[----:B0-----:R-:W2:Y:S01]  /*10440*/  LDL.LU R120, [R1+0x1c8] ;  /* 0x0001c80001787983 */ /* 0x001ea20000300800 */
[----:B---3--:R-:W-:Y:S01]  /*10450*/  IMAD.X R111, R2, 0x1, R111, P1 ;  /* 0x00000001026f7824 */ /* 0x008fe200008e066f */
[----:B------:R-:W-:-:S04]  /*10460*/  IADD3 R171, P1, R6, R171, RZ ;  /* 0x000000ab06ab7210 */ /* 0x000fc80007f3e0ff */
[----:B------:R0:W-:Y:S01]  /*10470*/  STL [R1+0x200], R111 ;  /* 0x0002006f01007387 */ /* 0x0001e20000100800 */
[----:B------:R-:W-:-:S03]  /*10480*/  IMAD.X R172, R2, 0x1, R172, P2 ;  /* 0x0000000102ac7824 */ /* 0x000fc600010e06ac */
[----:B0-----:R-:W3:Y:S04]  /*10490*/  LDL.LU R111, [R1+0x19c] ;  /* 0x00019c00016f7983 */ /* 0x001ee80000300800 */
[----:B------:R-:W3:Y:S01]  /*104a0*/  LDL.LU R186, [R1+0x1c0] ;  /* 0x0001c00001ba7983 */ /* 0x000ee20000300800 */
[----:B----4-:R-:W-:-:S03]  /*104b0*/  IADD3 R121, P2, R6, R121, RZ ;  /* 0x0000007906797210 */ /* 0x010fc60007f5e0ff */
[----:B------:R-:W-:Y:S04]  /*104c0*/  STL [R1+0x1d4], R171 ;  /* 0x0001d4ab01007387 */ /* 0x000fe80000100800 */
[----:B------:R0:W-:Y:S04]  /*104d0*/  STL [R1+0x1cc], R121 ;  /* 0x0001cc7901007387 */ /* 0x0001e80000100800 */
[----:B------:R1:W-:Y:S04]  /*104e0*/  STL [R1+0x1f8], R172 ;  /* 0x0001f8ac01007387 */ /* 0x0003e80000100800 */
[----:B0-----:R-:W4:Y:S04]  /*104f0*/  LDL.LU R121, [R1+0x194] ;  /* 0x0001940001797983 */ /* 0x001f280000300800 */
[----:B------:R-:W4:Y:S01]  /*10500*/  LDL.LU R183, [R1+0x1b8] ;  /* 0x0001b80001b77983 */ /* 0x000f220000300800 */
[----:B------:R-:W-:-:S03]  /*10510*/  IMAD.X R119, R2, 0x1, R119, P3 ;  /* 0x0000000102777824 */ /* 0x000fc600018e0677 */
        /* <DEDUP_REMOVED lines=9> */
[----:B------:R-:W-:-:S05]  /*105b0*/  IADD3 R116, P3, R6, R116, RZ ;  /* 0x0000007406747210 */ /* 0x000fca0007f7e0ff */
[----:B------:R0:W-:Y:S04]  /*105c0*/  STL [R1+0x1c4], R116 ;  /* 0x0001c47401007387 */ /* 0x0001e80000100800 */
[----:B0-----:R-:W4:Y:S01]  /*105d0*/  LDL.LU R116, [R1+0x16c] ;  /* 0x00016c0001747983 */ /* 0x001f220000300800 */
[----:B------:R-:W-:-:S05]  /*105e0*/  IMAD.X R117, R2, 0x1, R117, P4 ;  /* 0x0000000102757824 */ /* 0x000fca00020e0675 */
[----:B------:R0:W-:Y:S04]  /*105f0*/  STL [R1+0x1e8], R117 ;  /* 0x0001e87501007387 */ /* 0x0001e80000100800 */
[----:B0-----:R-:W4:Y:S01]  /*10600*/  LDL.LU R117, [R1+0x190] ;  /* 0x0001900001757983 */ /* 0x001f220000300800 */
[----:B------:R-:W-:Y:S01]  /*10610*/  IADD3 R190, P4, R6, R190, RZ ;  /* 0x000000be06be7210 */ /* 0x000fe20007f9e0ff */
[----:B------:R-:W-:Y:S01]  /*10620*/  IMAD.X R187, R2, 0x1, R187, P5 ;  /* 0x0000000102bb7824 */ /* 0x000fe200028e06bb */
[----:B------:R-:W-:Y:S01]  /*10630*/  IADD3 R188, P5, R6, R188, RZ ;  /* 0x000000bc06bc7210 */ /* 0x000fe20007fbe0ff */
[----:B------:R-:W-:Y:S02]  /*10640*/  IMAD.X R180, R2, 0x1, R180, P6 ;  /* 0x0000000102b47824 */ /* 0x000fe400030e06b4 */
[----:B------:R-:W-:Y:S01]  /*10650*/  STL [R1+0x1bc], R190 ;  /* 0x0001bcbe01007387 */ /* 0x000fe20000100800 */
[----:B------:R-:W-:-:S03]  /*10660*/  IADD3 R170, P6, R6, R170, RZ ;  /* 0x000000aa06aa7210 */ /* 0x000fc60007fde0ff */
[----:B------:R-:W-:Y:S01]  /*10670*/  STL [R1+0x1e0], R187 ;  /* 0x0001e0bb01007387 */ /* 0x000fe20000100800 */
[----:B------:R-:W-:-:S03]  /*10680*/  IMAD.X R178, R2, 0x1, R178, P1 ;  /* 0x0000000102b27824 */ /* 0x000fc600008e06b2 */
[----:B------:R0:W-:Y:S01]  /*10690*/  STL [R1+0x1ac], R170 ;  /* 0x0001acaa01007387 */ /* 0x0001e20000100800 */
[----:B------:R-:W-:-:S03]  /*106a0*/  IADD3 R175, P1, R6, R175, RZ ;  /* 0x000000af06af7210 */ /* 0x000fc60007f3e0ff */
[----:B------:R-:W-:Y:S04]  /*106b0*/  STL [R1+0x1b4], R188 ;  /* 0x0001b4bc01007387 */ /* 0x000fe80000100800 */
[----:B0-----:R-:W4:Y:S04]  /*106c0*/  LDL.LU R170, [R1+0x164] ;  /* 0x0001640001aa7983 */ /* 0x001f280000300800 */
[----:B------:R0:W-:Y:S04]  /*106d0*/  STL [R1+0x1d8], R180 ;  /* 0x0001d8b401007387 */ /* 0x0001e80000100800 */
[----:B0-----:R-:W4:Y:S04]  /*106e0*/  LDL.LU R180, [R1+0x188] ;  /* 0x0001880001b47983 */ /* 0x001f280000300800 */
[----:B------:R-:W-:Y:S01]  /*106f0*/  STL [R1+0x1d0], R178 ;  /* 0x0001d0b201007387 */ /* 0x000fe20000100800 */
[----:B--2---:R-:W-:-:S05]  /*10700*/  IMAD.X R120, R2, 0x1, R120, P2 ;  /* 0x0000000102787824 */ /* 0x004fca00010e0678 */
[----:B------:R0:W-:Y:S04]  /*10710*/  STL [R1+0x1c8], R120 ;  /* 0x0001c87801007387 */ /* 0x0001e80000100800 */
[----:B------:R1:W-:Y:S04]  /*10720*/  STL [R1+0x1a4], R175 ;  /* 0x0001a4af01007387 */ /* 0x0003e80000100800 */
[----:B0-----:R-:W2:Y:S04]  /*10730*/  LDL.LU R120, [R1+0x15c] ;  /* 0x00015c0001787983 */ /* 0x001ea80000300800 */
[----:B------:R-:W2:Y:S04]  /*10740*/  LDL.LU R178, [R1+0x180] ;  /* 0x0001800001b27983 */ /* 0x000ea80000300800 */
[----:B-1----:R-:W2:Y:S01]  /*10750*/  LDL.LU R175, [R1+0x154] ;  /* 0x0001540001af7983 */ /* 0x002ea20000300800 */
[----:B---3--:R-:W-:Y:S01]  /*10760*/  IADD3 R111, P2, R6, R111, RZ ;  /* 0x0000006f066f7210 */ /* 0x008fe20007f5e0ff */
[----:B------:R-:W-:-:S04]  /*10770*/  IMAD.X R186, R2, 0x1, R186, P3 ;  /* 0x0000000102ba7824 */ /* 0x000fc800018e06ba */
[----:B------:R0:W-:Y:S04]  /*10780*/  STL [R1+0x19c], R111 ;  /* 0x00019c6f01007387 */ /* 0x0001e80000100800 */
[----:B0-----:R-:W3:Y:S01]  /*10790*/  LDL.LU R111, [R1+0x178] ;  /* 0x00017800016f7983 */ /* 0x001ee20000300800 */
[----:B----4-:R-:W-:Y:S01]  /*107a0*/  IADD3 R121, P3, R6, R121, RZ ;  /* 0x0000007906797210 */ /* 0x010fe20007f7e0ff */
[----:B------:R-:W-:-:S04]  /*107b0*/  IMAD.X R183, R2, 0x1, R183, P4 ;  /* 0x0000000102b77824 */ /* 0x000fc800020e06b7 */
[----:B------:R0:W-:Y:S01]  /*107c0*/  STL [R1+0x194], R121 ;  /* 0x0001947901007387 */ /* 0x0001e20000100800 */
[----:B------:R-:W-:Y:S01]  /*107d0*/  IADD3 R184, P4, R6, R184, RZ ;  /* 0x000000b806b87210 */ /* 0x000fe20007f9e0ff */
[----:B------:R-:W-:Y:S02]  /*107e0*/  IMAD.X R182, R2, 0x1, R182, P5 ;  /* 0x0000000102b67824 */ /* 0x000fe400028e06b6 */
[----:B0-----:R-:W4:Y:S04]  /*107f0*/  LDL.LU R121, [R1+0x14c] ;  /* 0x00014c0001797983 */ /* 0x001f280000300800 */
        /* <DEDUP_REMOVED lines=11> */
[----:B------:R-:W-:Y:S04]  /*108b0*/  STL [R1+0x1a8], R176 ;  /* 0x0001a8b001007387 */ /* 0x000fe80000100800 */
[----:B------:R-:W-:Y:S04]  /*108c0*/  STL [R1+0x17c], R174 ;  /* 0x00017cae01007387 */ /* 0x000fe80000100800 */
[----:B------:R0:W-:Y:S04]  /*108d0*/  STL [R1+0x198], R119 ;  /* 0x0001987701007387 */ /* 0x0001e80000100800 */
[----:B------:R-:W-:Y:S04]  /*108e0*/  STL [R1+0x1a0], R171 ;  /* 0x0001a0ab01007387 */ /* 0x000fe80000100800 */
[----:B0-----:R-:W4:Y:S01]  /*108f0*/  LDL.LU R119, [R1+0x170] ;  /* 0x0001700001777983 */ /* 0x001f220000300800 */
[----:B------:R-:W-:-:S03]  /*10900*/  IADD3 R116, P2, R6, R116, RZ ;  /* 0x0000007406747210 */ /* 0x000fc60007f5e0ff */
[----:B------:R-:W-:Y:S04]  /*10910*/  STL [R1+0x174], R172 ;  /* 0x000174ac01007387 */ /* 0x000fe80000100800 */
        /* <DEDUP_REMOVED lines=8> */
[----:B0-----:R-:W4:Y:S04]  /*109a0*/  LDL.LU R117, [R1+0x158] ;  /* 0x0001580001757983 */ /* 0x001f280000300800 */
[----:B------:R-:W4:Y:S01]  /*109b0*/  LDL.LU R172, [R1+0x12c] ;  /* 0x00012c0001ac7983 */ /* 0x000f220000300800 */
[----:B------:R-:W-:-:S05]  /*109c0*/  IADD3 R170, P3, R6, R170, RZ ;  /* 0x000000aa06aa7210 */ /* 0x000fca0007f7e0ff */
[----:B------:R0:W-:Y:S01]  /*109d0*/  STL [R1+0x164], R170 ;  /* 0x000164aa01007387 */ /* 0x0001e20000100800 */
[----:B------:R-:W-:-:S03]  /*109e0*/  IMAD.X R180, R2, 0x1, R180, P4 ;  /* 0x0000000102b47824 */ /* 0x000fc600020e06b4 */
[----:B0-----:R-:W4:Y:S01]  /*109f0*/  LDL.LU R170, [R1+0x150] ;  /* 0x0001500001aa7983 */ /* 0x001f220000300800 */
[----:B--2---:R-:W-:Y:S01]  /*10a00*/  IADD3 R120, P4, R6, R120, RZ ;  /* 0x0000007806787210 */ /* 0x004fe20007f9e0ff */
[----:B------:R-:W-:-:S04]  /*10a10*/  IMAD.X R178, R2, 0x1, R178, P5 ;  /* 0x0000000102b27824 */ /* 0x000fc800028e06b2 */
[----:B------:R0:W-:Y:S01]  /*10a20*/  STL [R1+0x15c], R120 ;  /* 0x00015c7801007387 */ /* 0x0001e20000100800 */
[----:B------:R-:W-:-:S03]  /*10a30*/  IADD3 R175, P5, R6, R175, RZ ;  /* 0x000000af06af7210 */ /* 0x000fc60007fbe0ff */
[----:B------:R-:W-:Y:S04]  /*10a40*/  STL [R1+0x188], R180 ;  /* 0x000188b401007387 */ /* 0x000fe80000100800 */
[----:B0-----:R-:W2:Y:S04]  /*10a50*/  LDL.LU R120, [R1+0x124] ;  /* 0x0001240001787983 */ /* 0x001ea80000300800 */
[----:B------:R-:W2:Y:S04]  /*10a60*/  LDL.LU R188, [R1+0x148] ;  /* 0x0001480001bc7983 */ /* 0x000ea80000300800 */
[----:B------:R-:W-:Y:S01]  /*10a70*/  STL [R1+0x180], R178 ;  /* 0x000180b201007387 */ /* 0x000fe20000100800 */
[----:B---3--:R-:W-:-:S05]  /*10a80*/  IMAD.X R111, R2, 0x1, R111, P6 ;  /* 0x00000001026f7824 */ /* 0x008fca00030e066f */
[----:B------:R0:W-:Y:S04]  /*10a90*/  STL [R1+0x178], R111 ;  /* 0x0001786f01007387 */ /* 0x0001e80000100800 */
[----:B------:R1:W-:Y:S04]  /*10aa0*/  STL [R1+0x154], R175 ;  /* 0x000154af01007387 */ /* 0x0003e80000100800 */
[----:B0-----:R-:W3:Y:S04]  /*10ab0*/  LDL.LU R111, [R1+0x11c] ;  /* 0x00011c00016f7983 */ /* 0x001ee80000300800 */
[----:B------:R-:W3:Y:S04]  /*10ac0*/  LDL.LU R186, [R1+0x140] ;  /* 0x0001400001ba7983 */ /* 0x000ee80000300800 */
[----:B------:R-:W3:Y:S01]  /*10ad0*/  LDL.LU R183, [R1+0x114] ;  /* 0x0001140001b77983 */ /* 0x000ee20000300800 */
[----:B----4-:R-:W-:-:S03]  /*10ae0*/  IADD3 R121, P6, R6, R121, RZ ;  /* 0x0000007906797210 */ /* 0x010fc60007fde0ff */
        /* <DEDUP_REMOVED lines=17> */
[----:B------:R-:W-:Y:S01]  /*10c00*/  STL [R1+0x168], R187 ;  /* 0x000168bb01007387 */ /* 0x000fe20000100800 */
[----:B------:R-:W-:-:S03]  /*10c10*/  IMAD.X R117, R2, 0x1, R117, P4 ;  /* 0x0000000102757824 */ /* 0x000fc600020e0675 */
[----:B------:R-:W-:Y:S04]  /*10c20*/  STL [R1+0x13c], R176 ;  /* 0x00013cb001007387 */ /* 0x000fe80000100800 */
[----:B------:R0:W-:Y:S04]  /*10c30*/  STL [R1+0x158], R117 ;  /* 0x0001587501007387 */ /* 0x0001e80000100800 */
[----:B------:R1:W-:Y:S01]  /*10c40*/  STL [R1+0x160], R174 ;  /* 0x000160ae01007387 */ /* 0x0003e20000100800 */
[----:B------:R-:W-:-:S03]  /*10c50*/  IADD3 R171, P3, R6, R171, RZ ;  /* 0x000000ab06ab7210 */ /* 0x000fc60007f7e0ff */
[----:B0-----:R-:W4:Y:S04]  /*10c60*/  LDL.LU R117, [R1+0x110] ;  /* 0x0001100001757983 */ /* 0x001f280000300800 */
[----:B------:R0:W-:Y:S04]  /*10c70*/  STL [R1+0x134], R171 ;  /* 0x000134ab01007387 */ /* 0x0001e80000100800 */
[----:B------:R-:W4:Y:S01]  /*10c80*/  LDL.LU R176, [R1+0x108] ;  /* 0x0001080001b07983 */ /* 0x000f220000300800 */
[----:B------:R-:W-:Y:S01]  /*10c90*/  IADD3 R172, P4, R6, R172, RZ ;  /* 0x000000ac06ac7210 */ /* 0x000fe20007f9e0ff */
[----:B------:R-:W-:-:S02]  /*10ca0*/  IMAD.X R170, R2, 0x1, R170, P5 ;  /* 0x0000000102aa7824 */ /* 0x000fc400028e06aa */
[----:B-1----:R-:W4:Y:S04]  /*10cb0*/  LDL.LU R174, [R1+0xdc] ;  /* 0x0000dc0001ae7983 */ /* 0x002f280000300800 */
[----:B------:R1:W-:Y:S04]  /*10cc0*/  STL [R1+0x12c], R172 ;  /* 0x00012cac01007387 */ /* 0x0003e80000100800 */
[----:B0-----:R-:W4:Y:S04]  /*10cd0*/  LDL.LU R171, [R1+0x100] ;  /* 0x0001000001ab7983 */ /* 0x001f280000300800 */
[----:B------:R0:W-:Y:S04]  /*10ce0*/  STL [R1+0x150], R170 ;  /* 0x000150aa01007387 */ /* 0x0001e80000100800 */
[----:B-1----:R-:W4:Y:S04]  /*10cf0*/  LDL.LU R172, [R1+0xd4] ;  /* 0x0000d40001ac7983 */ /* 0x002f280000300800 */
[----:B0-----:R-:W4:Y:S01]  /*10d00*/  LDL.LU R170, [R1+0xf8] ;  /* 0x0000f80001aa7983 */ /* 0x001f220000300800 */
[----:B--2---:R-:W-:Y:S01]  /*10d10*/  IADD3 R120, P5, R6, R120, RZ ;  /* 0x0000007806787210 */ /* 0x004fe20007fbe0ff */
[----:B------:R-:W-:-:S04]  /*10d20*/  IMAD.X R188, R2, 0x1, R188, P6 ;  /* 0x0000000102bc7824 */ /* 0x000fc800030e06bc */
[----:B------:R0:W-:Y:S04]  /*10d30*/  STL [R1+0x124], R120 ;  /* 0x0001247801007387 */ /* 0x0001e80000100800 */
[----:B0-----:R-:W2:Y:S01]  /*10d40*/  LDL.LU R120, [R1+0xcc] ;  /* 0x0000cc0001787983 */ /* 0x001ea20000300800 */
[----:B---3--:R-:W-:Y:S01]  /*10d50*/  IADD3 R111, P6, R111, UR13, RZ ;  /* 0x0000000d6f6f7c10 */ /* 0x008fe2000ffde0ff */
[----:B------:R-:W-:-:S04]  /*10d60*/  IMAD.X R186, R2, 0x1, R186, P1 ;  /* 0x0000000102ba7824 */ /* 0x000fc800008e06ba */
[----:B------:R0:W-:Y:S01]  /*10d70*/  STL [R1+0x11c], R111 ;  /* 0x00011c6f01007387 */ /* 0x0001e20000100800 */
[----:B------:R-:W-:Y:S01]  /*10d80*/  IADD3 R183, P1, R183, UR13, RZ ;  /* 0x0000000db7b77c10 */ /* 0x000fe2000ff3e0ff */
[----:B----4-:R-:W-:Y:S02]  /*10d90*/  IMAD.X R184, R2, 0x1, R184, P2 ;  /* 0x0000000102b87824 */ /* 0x010fe400010e06b8 */
[----:B0-----:R-:W3:Y:S04]  /*10da0*/  LDL.LU R111, [R1+0xc4] ;  /* 0x0000c400016f7983 */ /* 0x001ee80000300800 */
[----:B------:R-:W-:Y:S01]  /*10db0*/  STL [R1+0x148], R188 ;  /* 0x000148bc01007387 */ /* 0x000fe20000100800 */
[----:B------:R-:W-:-:S03]  /*10dc0*/  IADD3 R182, P2, R182, UR13, RZ ;  /* 0x0000000db6b67c10 */ /* 0x000fc6000ff5e0ff */
[----:B------:R-:W-:Y:S01]  /*10dd0*/  STL [R1+0x140], R186 ;  /* 0x000140ba01007387 */ /* 0x000fe20000100800 */
[----:B------:R-:W-:-:S03]  /*10de0*/  IMAD.X R179, R2, 0x1, R179, P3 ;  /* 0x0000000102b37824 */ /* 0x000fc600018e06b3 */
        /* <DEDUP_REMOVED lines=8> */
[----:B------:R0:W-:Y:S04]  /*10e70*/  STL [R1+0x104], R180 ;  /* 0x000104b401007387 */ /* 0x0001e80000100800 */
[----:B0-----:R-:W4:Y:S04]  /*10e80*/  LDL.LU R180, [R1+0xd8] ;  /* 0x0000d80001b47983 */ /* 0x001f280000300800 */
[----:B------:R0:W-:Y:S04]  /*10e90*/  STL [R1+0x128], R178 ;  /* 0x000128b201007387 */ /* 0x0001e80000100800 */
[----:B------:R1:W-:Y:S04]  /*10ea0*/  STL [R1+0xfc], R175 ;  /* 0x0000fcaf01007387 */ /* 0x0003e80000100800 */
[----:B0-----:R-:W4:Y:S01]  /*10eb0*/  LDL.LU R178, [R1+0xd0] ;  /* 0x0000d00001b27983 */ /* 0x001f220000300800 */
[----:B------:R-:W-:-:S03]  /*10ec0*/  IADD3 R119, P5, R119, UR13, RZ ;  /* 0x0000000d77777c10 */ /* 0x000fc6000ffbe0ff */
[----:B------:R0:W-:Y:S04]  /*10ed0*/  STL [R1+0x120], R121 ;  /* 0x0001207901007387 */ /* 0x0001e80000100800 */
[----:B-1----:R-:W4:Y:S04]  /*10ee0*/  LDL.LU R175, [R1+0xc8] ;  /* 0x0000c80001af7983 */ /* 0x002f280000300800 */
[----:B------:R1:W-:Y:S04]  /*10ef0*/  STL [R1+0xf4], R119 ;  /* 0x0000f47701007387 */ /* 0x0003e80000100800 */
[----:B0-----:R-:W4:Y:S04]  /*10f00*/  LDL.LU R121, [R1+0x9c] ;  /* 0x00009c0001797983 */ /* 0x001f280000300800 */
[----:B-1----:R-:W4:Y:S01]  /*10f10*/  LDL.LU R119, [R1+0xc0] ;  /* 0x0000c00001777983 */ /* 0x002f220000300800 */
[----:B------:R-:W-:-:S02]  /*10f20*/  IADD3.X R116, R116, UR40, RZ, P6, !PT ;  /* 0x0000002874747c10 */ /* 0x000fc4000b7fe4ff */
[----:B------:R-:W-:-:S03]  /*10f30*/  IADD3 R222, P6, R222, UR13, RZ ;  /* 0x0000000ddede7c10 */ /* 0x000fc6000ffde0ff */
[----:B------:R-:W-:Y:S04]  /*10f40*/  STL [R1+0x118], R116 ;  /* 0x0001187401007387 */ /* 0x000fe80000100800 */
[----:B------:R0:W-:Y:S04]  /*10f50*/  STL [R1+0xec], R222 ;  /* 0x0000ecde01007387 */ /* 0x0001e80000100800 */
[----:B0-----:R-:W4:Y:S04]  /*10f60*/  LDL.LU R222, [R1+0x634] ;  /* 0x0006340001de7983 */ /* 0x001f280000300800 */
[----:B------:R-:W4:Y:S01]  /*10f70*/  LDL.LU R116, [R1+0x94] ;  /* 0x0000940001747983 */ /* 0x000f220000300800 */
[----:B------:R-:W-:-:S02]  /*10f80*/  IADD3.X R117, R117, UR40, RZ, P1, !PT ;  /* 0x0000002875757c10 */ /* 0x000fc40008ffe4ff */
[----:B------:R-:W-:-:S05]  /*10f90*/  IADD3 R0, P1, R0, UR13, RZ ;  /* 0x0000000d00007c10 */ /* 0x000fca000ff3e0ff */
[----:B------:R0:W-:Y:S01]  /*10fa0*/  STL [R1+0xe4], R0 ;  /* 0x0000e40001007387 */ /* 0x0001e20000100800 */
[----:B------:R-:W-:-:S03]  /*10fb0*/  IADD3.X R176, R176, UR40, RZ, P2, !PT ;  /* 0x00000028b0b07c10 */ /* 0x000fc600097fe4ff */
[----:B0-----:R-:W4:Y:S04]  /*10fc0*/  LDL.LU R0, [R1+0x630] ;  /* 0x0006300001007983 */ /* 0x001f280000300800 */
[----:B------:R0:W-:Y:S04]  /*10fd0*/  STL [R1+0x110], R117 ;  /* 0x0001107501007387 */ /* 0x0001e80000100800 */
[----:B0-----:R-:W4:Y:S04]  /*10fe0*/  LDL.LU R117, [R1+0x8c] ;  /* 0x00008c0001757983 */ /* 0x001f280000300800 */
[----:B------:R0:W-:Y:S04]  /*10ff0*/  STL [R1+0x108], R176 ;  /* 0x000108b001007387 */ /* 0x0001e80000100800 */
[----:B0-----:R-:W4:Y:S01]  /*11000*/  LDL.LU R176, [R1+0x84] ;  /* 0x0000840001b07983 */ /* 0x001f220000300800 */
[----:B------:R-:W-:-:S02]  /*11010*/  IADD3 R174, P2, R174, UR13, RZ ;  /* 0x0000000daeae7c10 */ /* 0x000fc4000ff5e0ff */
[----:B------:R-:W-:Y:S02]  /*11020*/  IADD3.X R171, R171, UR40, RZ, P3, !PT ;  /* 0x00000028abab7c10 */ /* 0x000fe40009ffe4ff */
[----:B------:R-:W-:Y:S02]  /*11030*/  IADD3 R172, P3, R172, UR13, RZ ;  /* 0x0000000dacac7c10 */ /* 0x000fe4000ff7e0ff */
[----:B------:R-:W-:Y:S01]  /*11040*/  IADD3.X R206, R206, UR40, RZ, P5, !PT ;  /* 0x00000028cece7c10 */ /* 0x000fe2000affe4ff */
[----:B------:R-:W-:Y:S01]  /*11050*/  STL [R1+0xdc], R174 ;  /* 0x0000dcae01007387 */ /* 0x000fe20000100800 */
[----:B------:R-:W-:-:S03]  /*11060*/  IADD3.X R170, R170, UR40, RZ, P4, !PT ;  /* 0x00000028aaaa7c10 */ /* 0x000fc6000a7fe4ff */
[----:B------:R-:W-:Y:S01]  /*11070*/  STL [R1+0x100], R171 ;  /* 0x000100ab01007387 */ /* 0x000fe20000100800 */
[----:B------:R-:W-:-:S03]  /*11080*/  IADD3.X R205, R205, UR40, RZ, P6, !PT ;  /* 0x00000028cdcd7c10 */ /* 0x000fc6000b7fe4ff */
[----:B------:R-:W-:Y:S04]  /*11090*/  STL [R1+0xd4], R172 ;  /* 0x0000d4ac01007387 */ /* 0x000fe80000100800 */
[----:B------:R0:W-:Y:S04]  /*110a0*/  STL [R1+0xf0], R206 ;  /* 0x0000f0ce01007387 */ /* 0x0001e80000100800 */
[----:B------:R-:W-:Y:S04]  /*110b0*/  STL [R1+0xf8], R170 ;  /* 0x0000f8aa01007387 */ /* 0x000fe80000100800 */
[----:B0-----:R-:W4:Y:S01]  /*110c0*/  LDL.LU R206, [R1+0x62c] ;  /* 0x00062c0001ce7983 */ /* 0x001f220000300800 */
[----:B------:R-:W-:-:S02]  /*110d0*/  IADD3.X R221, R221, UR40, RZ, P1, !PT ;  /* 0x00000028dddd7c10 */ /* 0x000fc40008ffe4ff */
[----:B------:R-:W-:-:S04]  /*110e0*/  IADD3 R238, P1, R238, UR13, RZ ;  /* 0x0000000deeee7c10 */ /* 0x000fc8000ff3e0ff */
[----:B------:R-:W-:Y:S02]  /*110f0*/  IADD3.X R197, R197, UR40, RZ, P1, !PT ;  /* 0x00000028c5c57c10 */ /* 0x000fe40008ffe4ff */
[----:B--2---:R-:W-:-:S05]  /*11100*/  IADD3 R120, P4, R120, UR13, RZ ;  /* 0x0000000d78787c10 */ /* 0x004fca000ff9e0ff */
[----:B------:R-:W-:Y:S04]  /*11110*/  STL [R1+0xcc], R120 ;  /* 0x0000cc7801007387 */ /* 0x000fe80000100800 */
[----:B------:R-:W2:Y:S01]  /*11120*/  LDL.LU R174, [R1+0x98] ;  /* 0x0000980001ae7983 */ /* 0x000ea20000300800 */
[----:B---3--:R-:W-:-:S05]  /*11130*/  IADD3 R111, P5, R111, UR13, RZ ;  /* 0x0000000d6f6f7c10 */ /* 0x008fca000ffbe0ff */
[----:B------:R0:W-:Y:S04]  /*11140*/  STL [R1+0xc4], R111 ;  /* 0x0000c46f01007387 */ /* 0x0001e80000100800 */
[----:B0-----:R-:W3:Y:S04]  /*11150*/  LDL.LU R111, [R1+0x90] ;  /* 0x00009000016f7983 */ /* 0x001ee80000300800 */
[----:B------:R0:W-:Y:S04]  /*11160*/  STL [R1+0xe8], R205 ;  /* 0x0000e8cd01007387 */ /* 0x0001e80000100800 */
[----:B0-----:R-:W3:Y:S01]  /*11170*/  LDL.LU R205, [R1+0x628] ;  /* 0x0006280001cd7983 */ /* 0x001ee20000300800 */
[----:B----4-:R-:W-:-:S02]  /*11180*/  IADD3.X R180, R180, UR40, RZ, P2, !PT ;  /* 0x00000028b4b47c10 */ /* 0x010fc400097fe4ff */
[----:B------:R-:W-:Y:S02]  /*11190*/  IADD3 R237, P2, R237, UR13, RZ ;  /* 0x0000000deded7c10 */ /* 0x000fe4000ff5e0ff */
[----:B------:R-:W-:Y:S02]  /*111a0*/  IADD3.X R178, R178, UR40, RZ, P3, !PT ;  /* 0x00000028b2b27c10 */ /* 0x000fe40009ffe4ff */
[----:B------:R-:W-:Y:S02]  /*111b0*/  IADD3 R227, P3, R227, UR13, RZ ;  /* 0x0000000de3e37c10 */ /* 0x000fe4000ff7e0ff */
[----:B------:R-:W-:Y:S02]  /*111c0*/  IADD3.X R175, R175, UR40, RZ, P4, !PT ;  /* 0x00000028afaf7c10 */ /* 0x000fe4000a7fe4ff */
[----:B------:R-:W-:Y:S02]  /*111d0*/  IADD3 R121, P4, R121, UR13, RZ ;  /* 0x0000000d79797c10 */ /* 0x000fe4000ff9e0ff */
[----:B------:R-:W-:-:S02]  /*111e0*/  IADD3.X R119, R119, UR40, RZ, P5, !PT ;  /* 0x0000002877777c10 */ /* 0x000fc4000affe4ff */
[----:B------:R-:W-:-:S05]  /*111f0*/  IADD3 R222, P6, R222, UR13, RZ ;  /* 0x0000000ddede7c10 */ /* 0x000fca000ffde0ff */
[----:B------:R0:W-:Y:S04]  /*11200*/  STL [R1+0xbc], R222 ;  /* 0x0000bcde01007387 */ /* 0x0001e80000100800 */
[----:B0-----:R-:W4:Y:S04]  /*11210*/  LDL.LU R222, [R1+0x624] ;  /* 0x0006240001de7983 */ /* 0x001f280000300800 */
[----:B------:R-:W4:Y:S04]  /*11220*/  LDL.LU R171, [R1+0x88] ;  /* 0x0000880001ab7983 */ /* 0x000f280000300800 */
[----:B------:R-:W4:Y:S04]  /*11230*/  LDL.LU R172, [R1+0x5c] ;  /* 0x00005c0001ac7983 */ /* 0x000f280000300800 */
[----:B------:R0:W-:Y:S04]  /*11240*/  STL [R1+0xe0], R221 ;  /* 0x0000e0dd01007387 */ /* 0x0001e80000100800 */
[----:B0-----:R-:W4:Y:S04]  /*11250*/  LDL.LU R221, [R1+0x620] ;  /* 0x0006200001dd7983 */ /* 0x001f280000300800 */
[----:B------:R-:W4:Y:S04]  /*11260*/  LDL.LU R170, [R1+0x54] ;  /* 0x0000540001aa7983 */ /* 0x000f280000300800 */
[----:B------:R0:W-:Y:S01]  /*11270*/  STL [R1+0xb4], R238 ;  /* 0x0000b4ee01007387 */ /* 0x0001e20000100800 */
[----:B------:R-:W-:-:S03]  /*11280*/  IADD3.X R0, R0, UR40, RZ, P6, !PT ;  /* 0x0000002800007c10 */ /* 0x000fc6000b7fe4ff */
[----:B0-----:R-:W4:Y:S04]  /*11290*/  LDL.LU R238, [R1+0x61c] ;  /* 0x00061c0001ee7983 */ /* 0x001f280000300800 */
[----:B------:R-:W4:Y:S04]  /*112a0*/  LDL.LU R120, [R1+0x4c] ;  /* 0x00004c0001787983 */ /* 0x000f280000300800 */
[----:B------:R0:W-:Y:S01]  /*112b0*/  STL [R1+0xac], R237 ;  /* 0x0000aced01007387 */ /* 0x0001e20000100800 */
[----:B------:R-:W-:-:S03]  /*112c0*/  IADD3 R116, P5, R116, UR13, RZ ;  /* 0x0000000d74747c10 */ /* 0x000fc6000ffbe0ff */
[----:B0-----:R-:W4:Y:S04]  /*112d0*/  LDL.LU R237, [R1+0x618] ;  /* 0x0006180001ed7983 */ /* 0x001f280000300800 */
[----:B------:R-:W-:Y:S04]  /*112e0*/  STL [R1+0xd8], R180 ;  /* 0x0000d8b401007387 */ /* 0x000fe80000100800 */
[----:B------:R0:W-:Y:S01]  /*112f0*/  STL [R1+0xa4], R227 ;  /* 0x0000a4e301007387 */ /* 0x0001e20000100800 */
[----:B------:R-:W-:-:S03]  /*11300*/  IADD3 R117, P6, R117, UR13, RZ ;  /* 0x0000000d75757c10 */ /* 0x000fc6000ffde0ff */
[----:B0-----:R-:W4:Y:S04]  /*11310*/  LDL.LU R227, [R1+0x614] ;  /* 0x0006140001e37983 */ /* 0x001f280000300800 */
[----:B------:R-:W-:Y:S04]  /*11320*/  STL [R1+0xd0], R178 ;  /* 0x0000d0b201007387 */ /* 0x000fe80000100800 */
[----:B------:R0:W-:Y:S04]  /*11330*/  STL [R1+0x9c], R121 ;  /* 0x00009c7901007387 */ /* 0x0001e80000100800 */
[----:B------:R-:W-:Y:S04]  /*11340*/  STL [R1+0xc8], R175 ;  /* 0x0000c8af01007387 */ /* 0x000fe80000100800 */
[----:B0-----:R-:W4:Y:S04]  /*11350*/  LDL.LU R121, [R1+0x58] ;  /* 0x0000580001797983 */ /* 0x001f280000300800 */
[----:B------:R0:W-:Y:S01]  /*11360*/  STL [R1+0xc0], R119 ;  /* 0x0000c07701007387 */ /* 0x0001e20000100800 */
[----:B------:R-:W-:-:S02]  /*11370*/  IADD3.X R198, R198, UR40, RZ, P2, !PT ;  /* 0x00000028c6c67c10 */ /* 0x000fc400097fe4ff */
[----:B------:R-:W-:Y:S01]  /*11380*/  IADD3 R176, P1, R176, UR13, RZ ;  /* 0x0000000db0b07c10 */ /* 0x000fe2000ff3e0ff */
[----:B0-----:R-:W4:Y:S04]  /*11390*/  LDL.LU R119, [R1+0x50] ;  /* 0x0000500001777983 */ /* 0x001f280000300800 */
[----:B------:R0:W-:Y:S04]  /*113a0*/  STL [R1+0xb8], R0 ;  /* 0x0000b80001007387 */ /* 0x0001e80000100800 */
[----:B------:R1:W-:Y:S01]  /*113b0*/  STL [R1+0x94], R116 ;  /* 0x0000947401007387 */ /* 0x0003e20000100800 */
[----:B------:R-:W-:-:S03]  /*113c0*/  IADD3 R240, P2, R240, UR13, RZ ;  /* 0x0000000df0f07c10 */ /* 0x000fc6000ff5e0ff */
[----:B0-----:R-:W4:Y:S04]  /*113d0*/  LDL.LU R0, [R1+0x610] ;  /* 0x0006100001007983 */ /* 0x001f280000300800 */
[----:B-1----:R-:W4:Y:S04]  /*113e0*/  LDL.LU R116, [R1+0x1c] ;  /* 0x00001c0001747983 */ /* 0x002f280000300800 */
[----:B------:R0:W-:Y:S04]  /*113f0*/  STL [R1+0xb0], R197 ;  /* 0x0000b0c501007387 */ /* 0x0001e80000100800 */
[----:B------:R1:W-:Y:S04]  /*11400*/  STL [R1+0x8c], R117 ;  /* 0x00008c7501007387 */ /* 0x0003e80000100800 */
[----:B0-----:R-:W4:Y:S04]  /*11410*/  LDL.LU R197, [R1+0x60c] ;  /* 0x00060c0001c57983 */ /* 0x001f280000300800 */
[----:B-1----:R-:W4:Y:S04]  /*11420*/  LDL.LU R117, [R1+0x14] ;  /* 0x0000140001757983 */ /* 0x002f280000300800 */
[----:B------:R0:W-:Y:S04]  /*11430*/  STL [R1+0xa8], R198 ;  /* 0x0000a8c601007387 */ /* 0x0001e80000100800 */
[----:B0-----:R-:W4:Y:S04]  /*11440*/  LDL.LU R198, [R1+0x608] ;  /* 0x0006080001c67983 */ /* 0x001f280000300800 */
[----:B------:R-:W-:Y:S04]  /*11450*/  STL [R1+0x84], R176 ;  /* 0x000084b001007387 */ /* 0x000fe80000100800 */
[----:B------:R0:W-:Y:S04]  /*11460*/  STL [R1+0x7c], R240 ;  /* 0x00007cf001007387 */ /* 0x0001e80000100800 */
[----:B0-----:R-:W4:Y:S01]  /*11470*/  LDL.LU R240, [R1+0x604] ;  /* 0x0006040001f07983 */ /* 0x001f220000300800 */
[----:B------:R-:W-:-:S02]  /*11480*/  IADD3.X R208, R208, UR40, RZ, P3, !PT ;  /* 0x00000028d0d07c10 */ /* 0x000fc40009ffe4ff */
[----:B------:R-:W-:Y:S02]  /*11490*/  IADD3 R207, P3, R207, UR13, RZ ;  /* 0x0000000dcfcf7c10 */ /* 0x000fe4000ff7e0ff */
[----:B--2---:R-:W-:Y:S01]  /*114a0*/  IADD3.X R174, R174, UR40, RZ, P4, !PT ;  /* 0x00000028aeae7c10 */ /* 0x004fe2000a7fe4ff */
[----:B------:R0:W-:Y:S01]  /*114b0*/  STL [R1+0xa0], R208 ;  /* 0x0000a0d001007387 */ /* 0x0001e20000100800 */
[----:B------:R-:W-:-:S03]  /*114c0*/  IADD3 R224, P4, R224, UR13, RZ ;  /* 0x0000000de0e07c10 */ /* 0x000fc6000ff9e0ff */
[----:B0-----:R-:W2:Y:S04]  /*114d0*/  LDL.LU R208, [R1+0x600] ;  /* 0x0006000001d07983 */ /* 0x001ea80000300800 */
[----:B------:R0:W-:Y:S01]  /*114e0*/  STL [R1+0x74], R207 ;  /* 0x000074cf01007387 */ /* 0x0001e20000100800 */
[----:B------:R-:W-:Y:S02]  /*114f0*/  IADD3.X R239, R239, UR40, RZ, P2, !PT ;  /* 0x00000028efef7c10 */ /* 0x000fe400097fe4ff */
[----:B---3--:R-:W-:Y:S01]  /*11500*/  IADD3.X R111, R111, UR40, RZ, P5, !PT ;  /* 0x000000286f6f7c10 */ /* 0x008fe2000affe4ff */
[----:B0-----:R-:W3:Y:S01]  /*11510*/  LDL.LU R207, [R1+0x5fc] ;  /* 0x0005fc0001cf7983 */ /* 0x001ee20000300800 */
[----:B------:R-:W-:-:S03]  /*11520*/  IADD3 R223, P5, R223, UR13, RZ ;  /* 0x0000000ddfdf7c10 */ /* 0x000fc6000ffbe0ff */
[----:B------:R0:W-:Y:S01]  /*11530*/  STL [R1+0x6c], R224 ;  /* 0x00006ce001007387 */ /* 0x0001e20000100800 */
[----:B------:R-:W-:-:S03]  /*11540*/  IADD3.X R211, R211, UR40, RZ, P3, !PT ;  /* 0x00000028d3d37c10 */ /* 0x000fc60009ffe4ff */
[----:B0-----:R-:W2:Y:S04]  /*11550*/  LDL.LU R224, [R1+0x5f8] ;  /* 0x0005f80001e07983 */ /* 0x001ea80000300800 */
[----:B------:R-:W-:Y:S04]  /*11560*/  STL [R1+0x98], R174 ;  /* 0x000098ae01007387 */ /* 0x000fe80000100800 */
[----:B------:R0:W-:Y:S04]  /*11570*/  STL [R1+0x90], R111 ;  /* 0x0000906f01007387 */ /* 0x0001e80000100800 */
[----:B0-----:R-:W3:Y:S04]  /*11580*/  LDL.LU R111, [R1+0x18] ;  /* 0x00001800016f7983 */ /* 0x001ee80000300800 */
[----:B------:R0:W-:Y:S01]  /*11590*/  STL [R1+0x64], R223 ;  /* 0x000064df01007387 */ /* 0x0001e20000100800 */
[----:B------:R-:W-:-:S03]  /*115a0*/  IADD3.X R241, R241, UR40, RZ, P4, !PT ;  /* 0x00000028f1f17c10 */ /* 0x000fc6000a7fe4ff */
[----:B0-----:R-:W2:Y:S01]  /*115b0*/  LDL.LU R223, [R1+0x5f4] ;  /* 0x0005f40001df7983 */ /* 0x001ea20000300800 */
[----:B----4-:R-:W-:Y:S02]  /*115c0*/  IADD3.X R171, R171, UR40, RZ, P6, !PT ;  /* 0x00000028abab7c10 */ /* 0x010fe4000b7fe4ff */
[----:B------:R-:W-:Y:S02]  /*115d0*/  IADD3 R172, P6, R172, UR13, RZ ;  /* 0x0000000dacac7c10 */ /* 0x000fe4000ffde0ff */
[----:B------:R-:W-:Y:S02]  /*115e0*/  IADD3 R120, P2, R120, UR13, RZ ;  /* 0x0000000d78787c10 */ /* 0x000fe4000ff5e0ff */
[----:B------:R-:W-:Y:S02]  /*115f0*/  IADD3 R197, P3, R197, UR13, RZ ;  /* 0x0000000dc5c57c10 */ /* 0x000fe4000ff7e0ff */
[----:B------:R-:W-:Y:S02]  /*11600*/  IADD3.X R240, R240, UR40, RZ, P1, !PT ;  /* 0x00000028f0f07c10 */ /* 0x000fe40008ffe4ff */
[----:B------:R-:W-:-:S03]  /*11610*/  IADD3 R170, P1, R170, UR13, RZ ;  /* 0x0000000daaaa7c10 */ /* 0x000fc6000ff3e0ff */
[----:B------:R0:W-:Y:S04]  /*11620*/  STL [R1+0x80], R240 ;  /* 0x000080f001007387 */ /* 0x0001e80000100800 */
[----:B------:R-:W-:Y:S04]  /*11630*/  STL [R1+0x88], R171 ;  /* 0x000088ab01007387 */ /* 0x000fe80000100800 */
[----:B0-----:R-:W4:Y:S04]  /*11640*/  LDL.LU R240, [R1+0x5f0] ;  /* 0x0005f00001f07983 */ /* 0x001f280000300800 */
[----:B------:R-:W-:Y:S04]  /*11650*/  STL [R1+0x5c], R172 ;  /* 0x00005cac01007387 */ /* 0x000fe80000100800 */
[----:B------:R0:W-:Y:S04]  /*11660*/  STL [R1+0x78], R239 ;  /* 0x000078ef01007387 */ /* 0x0001e80000100800 */
[----:B0-----:R-:W2:Y:S04]  /*11670*/  LDL.LU R239, [R1+0x5ec] ;  /* 0x0005ec0001ef7983 */ /* 0x001ea80000300800 */
[----:B------:R-:W-:Y:S04]  /*11680*/  STL [R1+0x54], R170 ;  /* 0x000054aa01007387 */ /* 0x000fe80000100800 */
[----:B------:R0:W-:Y:S04]  /*11690*/  STL [R1+0x70], R211 ;  /* 0x000070d301007387 */ /* 0x0001e80000100800 */
[----:B0-----:R-:W3:Y:S04]  /*116a0*/  LDL.LU R211, [R1+0x5e8] ;  /* 0x0005e80001d37983 */ /* 0x001ee80000300800 */
[----:B------:R-:W-:Y:S04]  /*116b0*/  STL [R1+0x4c], R120 ;  /* 0x00004c7801007387 */ /* 0x000fe80000100800 */
[----:B------:R0:W-:Y:S04]  /*116c0*/  STL [R1+0x44], R197 ;  /* 0x000044c501007387 */ /* 0x0001e80000100800 */
[----:B0-----:R-:W4:Y:S04]  /*116d0*/  LDL.LU R197, [R1+0x5e4] ;  /* 0x0005e40001c57983 */ /* 0x001f280000300800 */
[----:B------:R0:W-:Y:S04]  /*116e0*/  STL [R1+0x68], R241 ;  /* 0x000068f101007387 */ /* 0x0001e80000100800 */
[----:B0-----:R-:W2:Y:S01]  /*116f0*/  LDL.LU R241, [R1+0x5e0] ;  /* 0x0005e00001f17983 */ /* 0x001ea20000300800 */
[----:B------:R-:W-:-:S02]  /*11700*/  IADD3 R210, P4, R210, UR13, RZ ;  /* 0x0000000dd2d27c10 */ /* 0x000fc4000ff9e0ff */
[----:B------:R-:W-:Y:S02]  /*11710*/  IADD3.X R209, R209, UR40, RZ, P5, !PT ;  /* 0x00000028d1d17c10 */ /* 0x000fe4000affe4ff */
[----:B------:R-:W-:Y:S01]  /*11720*/  IADD3 R226, P5, R226, UR13, RZ ;  /* 0x0000000de2e27c10 */ /* 0x000fe2000ffbe0ff */
[----:B------:R0:W-:Y:S01]  /*11730*/  STL [R1+0x3c], R210 ;  /* 0x00003cd201007387 */ /* 0x0001e20000100800 */
[----:B------:R-:W-:Y:S02]  /*11740*/  IADD3.X R121, R121, UR40, RZ, P6, !PT ;  /* 0x0000002879797c10 */ /* 0x000fe4000b7fe4ff */
[----:B------:R-:W-:Y:S02]  /*11750*/  IADD3 R225, P6, R225, UR13, RZ ;  /* 0x0000000de1e17c10 */ /* 0x000fe4000ffde0ff */
[----:B------:R-:W-:Y:S02]  /*11760*/  IADD3.X R119, R119, UR40, RZ, P1, !PT ;  /* 0x0000002877777c10 */ /* 0x000fe40008ffe4ff */
[----:B------:R-:W-:Y:S01]  /*11770*/  IADD3 R242, P1, R242, UR13, RZ ;  /* 0x0000000df2f27c10 */ /* 0x000fe2000ff3e0ff */
[----:B0-----:R-:W4:Y:S04]  /*11780*/  LDL.LU R210, [R1+0x5dc] ;  /* 0x0005dc0001d27983 */ /* 0x001f280000300800 */
[----:B------:R0:W-:Y:S01]  /*11790*/  STL [R1+0x60], R209 ;  /* 0x000060d101007387 */ /* 0x0001e20000100800 */
[----:B------:R-:W-:-:S03]  /*117a0*/  IADD3.X R198, R198, UR40, RZ, P3, !PT ;  /* 0x00000028c6c67c10 */ /* 0x000fc60009ffe4ff */
[----:B0-----:R-:W4:Y:S04]  /*117b0*/  LDL.LU R209, [R1+0x5d8] ;  /* 0x0005d80001d17983 */ /* 0x001f280000300800 */
[----:B------:R0:W-:Y:S04]  /*117c0*/  STL [R1+0x34], R226 ;  /* 0x000034e201007387 */ /* 0x0001e80000100800 */
[----:B0-----:R-:W4:Y:S04]  /*117d0*/  LDL.LU R226, [R1+0x5d4] ;  /* 0x0005d40001e27983 */ /* 0x001f280000300800 */
[----:B------:R0:W-:Y:S04]  /*117e0*/  STL [R1+0x2c], R225 ;  /* 0x00002ce101007387 */ /* 0x0001e80000100800 */
[----:B0-----:R-:W4:Y:S04]  /*117f0*/  LDL.LU R225, [R1+0x5d0] ;  /* 0x0005d00001e17983 */ /* 0x001f280000300800 */
[----:B------:R-:W-:Y:S04]  /*11800*/  STL [R1+0x58], R121 ;  /* 0x0000587901007387 */ /* 0x000fe80000100800 */
[----:B------:R0:W-:Y:S04]  /*11810*/  STL [R1+0x24], R242 ;  /* 0x000024f201007387 */ /* 0x0001e80000100800 */
[----:B0-----:R-:W4:Y:S04]  /*11820*/  LDL.LU R242, [R1+0x5cc] ;  /* 0x0005cc0001f27983 */ /* 0x001f280000300800 */
[----:B------:R-:W-:Y:S04]  /*11830*/  STL [R1+0x50], R119 ;  /* 0x0000507701007387 */ /* 0x000fe80000100800 */
        /* <DEDUP_REMOVED lines=8> */
[----:B------:R0:W-:Y:S06]  /*118c0*/  MEMBAR.ALL.CTA ;  /* 0x0000000000007992 */ /* 0x0001ec0000008000 */
[----:B0-----:R-:W0:Y:S02]  /*118d0*/  FENCE.VIEW.ASYNC.S ;  /* 0x00000000000073c6 */ /* 0x001e240000000000 */
[----:B0-----:R-:W-:Y:S06]  /*118e0*/  BAR.SYNC.DEFER_BLOCKING 0x0 ;  /* 0x0000000000007b1d */ /* 0x001fec0000010000 */
[----:B------:R-:W-:Y:S01]  /*118f0*/  UMOV UR9, 0x40000040 ;  /* 0x4000004000097882 */ /* 0x000fe20000000000 */
[----:B------:R-:W-:-:S06]  /*11900*/  WARPGROUP.ARRIVE ;  /* 0x00000000000079c5 */ /* 0x000fcc0000000000 */
[----:B------:R-:W-:Y:S04]  /*11910*/  QGMMA.64x64x32.F32.E4M3.E4M3 R56, gdesc[UR8], R56 ;  /* 0x00e00000083879f3 */ /* 0x000fe80008700838 */
[----:B------:R-:W-:Y:S01]  /*11920*/  QGMMA.64x64x32.F32.E4M3.E4M3 R56, gdesc[UR4], R56 ;  /* 0x00e00000043879f3 */ /* 0x000fe20008700838 */
[----:B--2---:R-:W-:-:S05]  /*11930*/  IADD3.X R241, R241, UR40, RZ, P2, !PT ;  /* 0x00000028f1f17c10 */ /* 0x004fca00097fe4ff */
[----:B------:R0:W-:Y:S04]  /*11940*/  STL [R1+0x48], R241 ;  /* 0x000048f101007387 */ /* 0x0001e80000100800 */
[----:B0-----:R-:W2:Y:S04]  /*11950*/  LDL.LU R241, [R1+0x5c8] ;  /* 0x0005c80001f17983 */ /* 0x001ea80000300800 */
[----:B------:R0:W-:Y:S01]  /*11960*/  STL [R1+0x40], R198 ;  /* 0x000040c601007387 */ /* 0x0001e20000100800 */
[----:B------:R-:W-:Y:S03]  /*11970*/  QGMMA.64x64x32.F32.E4M3.E4M3 R56, gdesc[UR16], R56 ;  /* 0x00e00000103879f3 */ /* 0x000fe60008700838 */
[----:B0-----:R-:W2:Y:S01]  /*11980*/  LDL.LU R198, [R1+0x5c4] ;  /* 0x0005c40001c67983 */ /* 0x001ea20000300800 */
[----:B------:R-:W-:-:S02]  /*11990*/  IADD3 R116, P2, R116, UR13, RZ ;  /* 0x0000000d74747c10 */ /* 0x000fc4000ff5e0ff */
[----:B------:R-:W-:Y:S02]  /*119a0*/  IADD3.X R212, R212, UR40, RZ, P4, !PT ;  /* 0x00000028d4d47c10 */ /* 0x000fe4000a7fe4ff */
[----:B------:R-:W-:Y:S01]  /*119b0*/  IADD3 R117, P3, R117, UR13, RZ ;  /* 0x0000000d75757c10 */ /* 0x000fe2000ff7e0ff */
[----:B------:R-:W-:Y:S01]  /*119c0*/  STL [R1+0x1c], R116 ;  /* 0x00001c7401007387 */ /* 0x000fe20000100800 */
[----:B---3--:R-:W-:Y:S02]  /*119d0*/  IADD3 R211, P4, R211, UR13, RZ ;  /* 0x0000000dd3d37c10 */ /* 0x008fe4000ff9e0ff */
[----:B------:R-:W-:Y:S01]  /*119e0*/  IADD3.X R228, R228, UR40, RZ, P5, !PT ;  /* 0x00000028e4e47c10 */ /* 0x000fe2000affe4ff */
[----:B------:R0:W-:Y:S01]  /*119f0*/  STL [R1+0x38], R212 ;  /* 0x000038d401007387 */ /* 0x0001e20000100800 */
[----:B------:R-:W-:Y:S02]  /*11a00*/  IADD3 R227, P5, R227, UR13, RZ ;  /* 0x0000000de3e37c10 */ /* 0x000fe4000ffbe0ff */
[----:B------:R-:W-:Y:S01]  /*11a10*/  IADD3.X R244, R244, UR40, RZ, P6, !PT ;  /* 0x00000028f4f47c10 */ /* 0x000fe2000b7fe4ff */
[----:B0-----:R-:W3:Y:S04]  /*11a20*/  LDL.LU R212, [R1+0x5c0] ;  /* 0x0005c00001d47983 */ /* 0x001ee80000300800 */
[----:B------:R-:W-:Y:S04]  /*11a30*/  STL [R1+0x14], R117 ;  /* 0x0000147501007387 */ /* 0x000fe80000100800 */
[----:B------:R0:W-:Y:S01]  /*11a40*/  STL [R1+0xc], R211 ;  /* 0x00000cd301007387 */ /* 0x0001e20000100800 */
[----:B------:R-:W-:-:S03]  /*11a50*/  IADD3.X R243, R243, UR40, RZ, P1, !PT ;  /* 0x00000028f3f37c10 */ /* 0x000fc60008ffe4ff */
[----:B0-----:R-:W3:Y:S04]  /*11a60*/  LDL.LU R211, [R1+0x5bc] ;  /* 0x0005bc0001d37983 */ /* 0x001ee80000300800 */
[----:B------:R0:W-:Y:S04]  /*11a70*/  STL [R1+0x30], R228 ;  /* 0x000030e401007387 */ /* 0x0001e80000100800 */
[----:B0-----:R-:W3:Y:S04]  /*11a80*/  LDL.LU R228, [R1+0x5b8] ;  /* 0x0005b80001e47983 */ /* 0x001ee80000300800 */
[----:B------:R0:W-:Y:S04]  /*11a90*/  STL [R1+0x4], R227 ;  /* 0x000004e301007387 */ /* 0x0001e80000100800 */
[----:B0-----:R-:W3:Y:S01]  /*11aa0*/  LDL.LU R227, [R1+0x5b4] ;  /* 0x0005b40001e37983 */ /* 0x001ee20000300800 */
[----:B------:R-:W-:Y:S01]  /*11ab0*/  UMOV UR26, UR10 ;  /* 0x0000000a001a7c82 */ /* 0x000fe20008000000 */
[----:B------:R-:W-:Y:S01]  /*11ac0*/  UMOV UR27, UR11 ;  /* 0x0000000b001b7c82 */ /* 0x000fe20008000000 */
[----:B------:R-:W-:Y:S01]  /*11ad0*/  QGMMA.64x64x32.F32.E4M3.E4M3 R56, gdesc[UR20], R56 ;  /* 0x00e00000143879f3 */ /* 0x000fe20008700838 */
[----:B------:R0:W-:Y:S01]  /*11ae0*/  STL [R1+0x28], R244 ;  /* 0x000028f401007387 */ /* 0x0001e20000100800 */
[----:B------:R-:W-:-:S02]  /*11af0*/  IADD3.X R111, R111, UR40, RZ, P2, !PT ;  /* 0x000000286f6f7c10 */ /* 0x000fc400097fe4ff */
[----:B----4-:R-:W-:Y:S01]  /*11b00*/  IADD3.X R197, R197, UR40, RZ, P4, !PT ;  /* 0x00000028c5c57c10 */ /* 0x010fe2000a7fe4ff */
[----:B------:R-:W-:Y:S01]  /*11b10*/  QGMMA.64x64x32.F32.E4M3.E4M3 R24, gdesc[UR24], R24 ;  /* 0x00e00000181879f3 */ /* 0x000fe20008700818 */
[----:B0-----:R-:W4:Y:S04]  /*11b20*/  LDL.LU R244, [R1+0x5b0] ;  /* 0x0005b00001f47983 */ /* 0x001f280000300800 */
[----:B------:R0:W-:Y:S04]  /*11b30*/  STL [R1+0x20], R243 ;  /* 0x000020f301007387 */ /* 0x0001e80000100800 */
[----:B0-----:R-:W3:Y:S01]  /*11b40*/  LDL.LU R243, [R1+0x5ac] ;  /* 0x0005ac0001f37983 */ /* 0x001ee20000300800 */
[----:B------:R-:W-:Y:S01]  /*11b50*/  IADD3.X R0, R0, UR40, RZ, P5, !PT ;  /* 0x0000002800007c10 */ /* 0x000fe2000affe4ff */
[----:B------:R-:W-:Y:S01]  /*11b60*/  UMOV UR30, UR6 ;  /* 0x00000006001e7c82 */ /* 0x000fe20008000000 */
[----:B------:R-:W-:-:S02]  /*11b70*/  UMOV UR31, UR7 ;  /* 0x00000007001f7c82 */ /* 0x000fc40008000000 */
[----:B------:R-:W-:Y:S01]  /*11b80*/  QGMMA.64x64x32.F32.E4M3.E4M3 R24, gdesc[UR28], R24 ;  /* 0x00e000001c1879f3 */ /* 0x000fe20008700818 */
[----:B--2---:R-:W-:-:S05]  /*11b90*/  IADD3.X R198, R198, UR40, RZ, P3, !PT ;  /* 0x00000028c6c67c10 */ /* 0x004fca0009ffe4ff */
[----:B------:R0:W-:Y:S04]  /*11ba0*/  STL [R1+0x10], R198 ;  /* 0x000010c601007387 */ /* 0x0001e80000100800 */
[----:B------:R-:W-:Y:S04]  /*11bb0*/  STL [R1+0x18], R111 ;  /* 0x0000186f01007387 */ /* 0x000fe80000100800 */
[----:B0-----:R-:W2:Y:S04]  /*11bc0*/  LDL.LU R198, [R1+0x5a8] ;  /* 0x0005a80001c67983 */ /* 0x001ea80000300800 */
[----:B------:R0:W-:Y:S04]  /*11bd0*/  STL [R1+0x8], R197 ;  /* 0x000008c501007387 */ /* 0x0001e80000100800 */
[----:B0-----:R-:W2:Y:S04]  /*11be0*/  LDL.LU R197, [R1+0x5a4] ;  /* 0x0005a40001c57983 */ /* 0x001ea80000300800 */
[----:B------:R0:W-:Y:S04]  /*11bf0*/  STL [R1], R0 ;  /* 0x0000000001007387 */ /* 0x0001e80000100800 */
[----:B0-----:R0:W5:Y:S01]  /*11c00*/  LDL.LU R0, [R1+0x5a0] ;  /* 0x0005a00001007983 */ /* 0x0011620000300800 */
[----:B------:R-:W-:Y:S01]  /*11c10*/  UMOV UR34, UR18 ;  /* 0x0000001200227c82 */ /* 0x000fe20008000000 */
[----:B------:R-:W-:-:S02]  /*11c20*/  UMOV UR35, UR19 ;  /* 0x0000001300237c82 */ /* 0x000fc40008000000 */
[----:B------:R-:W-:Y:S01]  /*11c30*/  QGMMA.64x64x32.F32.E4M3.E4M3 R24, gdesc[UR32], R24 ;  /* 0x00e00000201879f3 */ /* 0x000fe20008700818 */
[----:B------:R-:W-:Y:S01]  /*11c40*/  UMOV UR38, UR22 ;  /* 0x0000001600267c82 */ /* 0x000fe20008000000 */
[----:B------:R-:W-:Y:S01]  /*11c50*/  UMOV UR39, UR23 ;  /* 0x0000001700277c82 */ /* 0x000fe20008000000 */
[----:B------:R-:W-:Y:S02]  /*11c60*/  IADD3 R252, P6, R252, UR13, RZ ;  /* 0x0000000dfcfc7c10 */ /* 0x000fe4000ffde0ff */
[----:B------:R-:W-:Y:S02]  /*11c70*/  IADD3 R250, P1, R250, UR13, RZ ;  /* 0x0000000dfafa7c10 */ /* 0x000fe4000ff3e0ff */
[----:B------:R-:W-:Y:S02]  /*11c80*/  IADD3 R248, P2, R248, UR13, RZ ;  /* 0x0000000df8f87c10 */ /* 0x000fe4000ff5e0ff */
[----:B------:R-:W-:Y:S02]  /*11c90*/  IADD3 R246, P3, R246, UR13, RZ ;  /* 0x0000000df6f67c10 */ /* 0x000fe4000ff7e0ff */
[----:B------:R-:W-:-:S02]  /*11ca0*/  IADD3.X R251, R251, UR40, RZ, P6, !PT ;  /* 0x00000028fbfb7c10 */ /* 0x000fc4000b7fe4ff */
[----:B------:R-:W-:Y:S02]  /*11cb0*/  IADD3.X R249, R249, UR40, RZ, P1, !PT ;  /* 0x00000028f9f97c10 */ /* 0x000fe40008ffe4ff */
[----:B------:R-:W-:Y:S02]  /*11cc0*/  IADD3.X R247, R247, UR40, RZ, P2, !PT ;  /* 0x00000028f7f77c10 */ /* 0x000fe400097fe4ff */
[----:B------:R-:W-:Y:S02]  /*11cd0*/  IADD3.X R245, R245, UR40, RZ, P3, !PT ;  /* 0x00000028f5f57c10 */ /* 0x000fe40009ffe4ff */
[----:B------:R-:W-:Y:S01]  /*11ce0*/  IADD3 R242, P5, R242, UR13, RZ ;  /* 0x0000000df2f27c10 */ /* 0x000fe2000ffbe0ff */
[----:B------:R-:W-:Y:S01]  /*11cf0*/  QGMMA.64x64x32.F32.E4M3.E4M3 R24, gdesc[UR36], R24, gsb0 ;  /* 0x00e00000241879f3 */ /* 0x000fe20008000818 */
[----:B----4-:R-:W-:Y:S02]  /*11d00*/  IADD3 R244, P4, R244, UR13, RZ ;  /* 0x0000000df4f47c10 */ /* 0x010fe4000ff9e0ff */
[----:B------:R-:W-:-:S02]  /*11d10*/  IADD3 R240, P6, R240, UR13, RZ ;  /* 0x0000000df0f07c10 */ /* 0x000fc4000ffde0ff */
[----:B------:R-:W-:Y:S02]  /*11d20*/  IADD3 R238, P1, R238, UR13, RZ ;  /* 0x0000000deeee7c10 */ /* 0x000fe4000ff3e0ff */
[----:B------:R-:W-:Y:S02]  /*11d30*/  IADD3 R236, P2, R236, UR13, RZ ;  /* 0x0000000decec7c10 */ /* 0x000fe4000ff5e0ff */
[----:B------:R-:W-:Y:S01]  /*11d40*/  IADD3 R234, P3, R234, UR13, RZ ;  /* 0x0000000deaea7c10 */ /* 0x000fe2000ff7e0ff */
[----:B------:R-:W-:Y:S01]  /*11d50*/  VIADD R4, R4, 0x1 ;  /* 0x0000000104047836 */ /* 0x000fe20000000000 */
[----:B---3--:R-:W-:Y:S02]  /*11d60*/  IADD3.X R243, R243, UR40, RZ, P4, !PT ;  /* 0x00000028f3f37c10 */ /* 0x008fe4000a7fe4ff */
[----:B------:R-:W-:Y:S02]  /*11d70*/  IADD3.X R241, R241, UR40, RZ, P5, !PT ;  /* 0x00000028f1f17c10 */ /* 0x000fe4000affe4ff */
[----:B------:R-:W-:-:S02]  /*11d80*/  IADD3.X R239, R239, UR40, RZ, P6, !PT ;  /* 0x00000028efef7c10 */ /* 0x000fc4000b7fe4ff */
[----:B------:R-:W-:Y:S02]  /*11d90*/  IADD3.X R237, R237, UR40, RZ, P1, !PT ;  /* 0x00000028eded7c10 */ /* 0x000fe40008ffe4ff */
[----:B------:R-:W-:Y:S02]  /*11da0*/  IADD3.X R235, R235, UR40, RZ, P2, !PT ;  /* 0x00000028ebeb7c10 */ /* 0x000fe400097fe4ff */
[----:B------:R-:W-:Y:S02]  /*11db0*/  IADD3.X R233, R233, UR40, RZ, P3, !PT ;  /* 0x00000028e9e97c10 */ /* 0x000fe40009ffe4ff */
[----:B------:R-:W-:Y:S02]  /*11dc0*/  IADD3 R232, P4, R232, UR13, RZ ;  /* 0x0000000de8e87c10 */ /* 0x000fe4000ff9e0ff */
[----:B------:R-:W-:Y:S02]  /*11dd0*/  IADD3 R230, P5, R230, UR13, RZ ;  /* 0x0000000de6e67c10 */ /* 0x000fe4000ffbe0ff */
[----:B------:R-:W-:-:S02]  /*11de0*/  IADD3 R228, P6, R228, UR13, RZ ;  /* 0x0000000de4e47c10 */ /* 0x000fc4000ffde0ff */
[----:B------:R-:W-:Y:S02]  /*11df0*/  IADD3 R226, P1, R226, UR13, RZ ;  /* 0x0000000de2e27c10 */ /* 0x000fe4000ff3e0ff */
[----:B------:R-:W-:Y:S02]  /*11e00*/  IADD3 R224, P2, R224, UR13, RZ ;  /* 0x0000000de0e07c10 */ /* 0x000fe4000ff5e0ff */
[----:B------:R-:W-:Y:S02]  /*11e10*/  IADD3 R222, P3, R222, UR13, RZ ;  /* 0x0000000ddede7c10 */ /* 0x000fe4000ff7e0ff */
[----:B------:R-:W-:Y:S02]  /*11e20*/  ISETP.NE.U32.AND P0, PT, R4, R7, PT ;  /* 0x000000070400720c */ /* 0x000fe40003f05070 */
[----:B------:R-:W-:Y:S02]  /*11e30*/  IADD3.X R231, R231, UR40, RZ, P4, !PT ;  /* 0x00000028e7e77c10 */ /* 0x000fe4000a7fe4ff */
[----:B------:R-:W-:-:S02]  /*11e40*/  IADD3.X R229, R229, UR40, RZ, P5, !PT ;  /* 0x00000028e5e57c10 */ /* 0x000fc4000affe4ff */
[----:B------:R-:W-:Y:S02]  /*11e50*/  IADD3.X R227, R227, UR40, RZ, P6, !PT ;  /* 0x00000028e3e37c10 */ /* 0x000fe4000b7fe4ff */
[----:B------:R-:W-:Y:S02]  /*11e60*/  IADD3.X R225, R225, UR40, RZ, P1, !PT ;  /* 0x00000028e1e17c10 */ /* 0x000fe40008ffe4ff */
[----:B------:R-:W-:Y:S02]  /*11e70*/  IADD3.X R223, R223, UR40, RZ, P2, !PT ;  /* 0x00000028dfdf7c10 */ /* 0x000fe400097fe4ff */
[----:B------:R-:W-:Y:S02]  /*11e80*/  IADD3.X R221, R221, UR40, RZ, P3, !PT ;  /* 0x00000028dddd7c10 */ /* 0x000fe40009ffe4ff */
[----:B------:R-:W-:Y:S02]  /*11e90*/  IADD3 R220, P4, R220, UR13, RZ ;  /* 0x0000000ddcdc7c10 */ /* 0x000fe4000ff9e0ff */
[----:B------:R-:W-:-:S02]  /*11ea0*/  IADD3 R218, P5, R218, UR13, RZ ;  /* 0x0000000ddada7c10 */ /* 0x000fc4000ffbe0ff */
[----:B------:R-:W-:Y:S02]  /*11eb0*/  IADD3 R216, P6, R216, UR13, RZ ;  /* 0x0000000dd8d87c10 */ /* 0x000fe4000ffde0ff */
[----:B------:R-:W-:Y:S02]  /*11ec0*/  IADD3 R214, P1, R214, UR13, RZ ;  /* 0x0000000dd6d67c10 */ /* 0x000fe4000ff3e0ff */
[----:B------:R-:W-:Y:S02]  /*11ed0*/  IADD3 R212, P2, R212, UR13, RZ ;  /* 0x0000000dd4d47c10 */ /* 0x000fe4000ff5e0ff */
[----:B------:R-:W-:Y:S02]  /*11ee0*/  IADD3 R210, P3, R210, UR13, RZ ;  /* 0x0000000dd2d27c10 */ /* 0x000fe4000ff7e0ff */
        /* <DEDUP_REMOVED lines=10> */
[----:B------:R-:W-:Y:S01]  /*11f90*/  IADD3 R200, P2, R200, UR13, RZ ;  /* 0x0000000dc8c87c10 */ /* 0x000fe2000ff5e0ff */
[----:B------:R-:W-:Y:S02]  /*11fa0*/  WARPGROUP.DEPBAR.LE gsb0, 0x0 ;  /* 0x00008000000079c5 */ /* 0x000fe40000010000 */
[----:B------:R-:W-:Y:S02]  /*11fb0*/  IADD3.X R207, R207, UR40, RZ, P4, !PT ;  /* 0x00000028cfcf7c10 */ /* 0x000fe4000a7fe4ff */
[----:B------:R-:W-:Y:S02]  /*11fc0*/  IADD3.X R205, R205, UR40, RZ, P5, !PT ;  /* 0x00000028cdcd7c10 */ /* 0x000fe4000affe4ff */
[----:B------:R-:W-:-:S02]  /*11fd0*/  IADD3.X R203, R203, UR40, RZ, P6, !PT ;  /* 0x00000028cbcb7c10 */ /* 0x000fc4000b7fe4ff */
[----:B------:R-:W-:Y:S02]  /*11fe0*/  IADD3.X R201, R201, UR40, RZ, P1, !PT ;  /* 0x00000028c9c97c10 */ /* 0x000fe40008ffe4ff */
[----:B------:R-:W-:Y:S02]  /*11ff0*/  IADD3.X R199, R199, UR40, RZ, P2, !PT ;  /* 0x00000028c7c77c10 */ /* 0x000fe400097fe4ff */
[----:B--2---:R-:W-:-:S04]  /*12000*/  IADD3 R198, P3, R198, UR13, RZ ;  /* 0x0000000dc6c67c10 */ /* 0x004fc8000ff7e0ff */
[----:B------:R-:W-:Y:S01]  /*12010*/  IADD3.X R197, R197, UR40, RZ, P3, !PT ;  /* 0x00000028c5c57c10 */ /* 0x000fe20009ffe4ff */
[----:B0-----:R-:W-:Y:S08]  /*12020*/  @P0 BRA `(.L_x_2) ;  /* 0xffffff5800140947 */ /* 0x001ff0000383ffff */
.L_x_1:
[----:B------:R-:W2:Y:S01]  /*12030*/  LDL.LU R8, [R1+0x59c] ;  /* 0x00059c0001087983 */ /* 0x000ea20000300800 */
[----:B------:R-:W0:Y:S01]  /*12040*/  S2R R4, SR_TID.X ;  /* 0x0000000000047919 */ /* 0x000e220000002100 */
[----:B------:R-:W-:Y:S01]  /*12050*/  F2FP.SATFINITE.E4M3.F32.PACK_AB_MERGE_C R58, R59, R58, RZ ;  /* 0x0000003a3b3a723e */ /* 0x000fe200048070ff */
[----:B------:R-:W-:Y:S01]  /*12060*/  ULDC.64 UR6, c[0x0][0x228] ;  /* 0x00008a0000067ab9 */ /* 0x000fe20000000a00 */
[----:B------:R-:W-:Y:S01]  /*12070*/  F2FP.SATFINITE.E4M3.F32.PACK_AB_MERGE_C R63, R63, R62, RZ ;  /* 0x0000003e3f3f723e */ /* 0x000fe200048070ff */
[----:B------:R-:W3:Y:S01]  /*12080*/  LDL.LU R7, [R1+0x598] ;  /* 0x0005980001077983 */ /* 0x000ee20000300800 */
[----:B------:R-:W-:Y:S01]  /*12090*/  F2FP.SATFINITE.E4M3.F32.PACK_AB_MERGE_C R56, R57, R56, RZ ;  /* 0x000000383938723e */ /* 0x000fe200048070ff */
[----:B------:R-:W-:Y:S01]  /*120a0*/  ULDC UR4, c[0x0][0x244] ;  /* 0x0000910000047ab9 */ /* 0x000fe20000000800 */
[----:B------:R-:W-:Y:S01]  /*120b0*/  F2FP.SATFINITE.E4M3.F32.PACK_AB_MERGE_C R61, R61, R60, RZ ;  /* 0x0000003c3d3d723e */ /* 0x000fe200048070ff */
[----:B-----5:R-:W-:Y:S01]  /*120c0*/  VIADD R22, R0, 0x5 ;  /* 0x0000000500167836 */ /* 0x020fe20000000000 */
[----:B------:R-:W-:-:S02]  /*120d0*/  F2FP.SATFINITE.E4M3.F32.PACK_AB_MERGE_C R24, R25, R24, RZ ;  /* 0x000000181918723e */ /* 0x000fc400048070ff */
[----:B------:R-:W-:Y:S02]  /*120e0*/  F2FP.SATFINITE.E4M3.F32.PACK_AB_MERGE_C R26, R27, R26, RZ ;  /* 0x0000001a1b1a723e */ /* 0x000fe400048070ff */
[----:B------:R-:W-:Y:S02]  /*120f0*/  F2FP.SATFINITE.E4M3.F32.PACK_AB_MERGE_C R29, R29, R28, RZ ;  /* 0x0000001c1d1d723e */ /* 0x000fe400048070ff */
[----:B------:R-:W-:Y:S02]  /*12100*/  F2FP.SATFINITE.E4M3.F32.PACK_AB_MERGE_C R31, R31, R30, RZ ;  /* 0x0000001e1f1f723e */ /* 0x000fe400048070ff */
[----:B------:R-:W-:Y:S02]  /*12110*/  PRMT R57, R58, 0x5410, R63 ;  /* 0x000054103a397816 */ /* 0x000fe4000000003f */
[----:B------:R-:W-:Y:S02]  /*12120*/  PRMT R56, R56, 0x5410, R61 ;  /* 0x0000541038387816 */ /* 0x000fe4000000003d */
[----:B------:R-:W-:Y:S01]  /*12130*/  PRMT R58, R24, 0x5410, R29 ;  /* 0x00005410183a7816 */ /* 0x000fe2000000001d */
[----:B------:R-:W-:Y:S01]  /*12140*/  VIADD R24, R0, 0x6 ;  /* 0x0000000600187836 */ /* 0x000fe20000000000 */
[----:B------:R-:W-:Y:S01]  /*12150*/  PRMT R59, R26, 0x5410, R31 ;  /* 0x000054101a3b7816 */ /* 0x000fe2000000001f */
[----:B------:R-:W-:Y:S01]  /*12160*/  VIADD R26, R0, 0x9 ;  /* 0x00000009001a7836 */ /* 0x000fe20000000000 */
[----:B------:R-:W-:-:S02]  /*12170*/  F2FP.SATFINITE.E4M3.F32.PACK_AB_MERGE_C R66, R67, R66, RZ ;  /* 0x000000424342723e */ /* 0x000fc400048070ff */
[----:B------:R-:W-:Y:S02]  /*12180*/  F2FP.SATFINITE.E4M3.F32.PACK_AB_MERGE_C R71, R71, R70, RZ ;  /* 0x000000464747723e */ /* 0x000fe400048070ff */
[----:B------:R-:W-:Y:S02]  /*12190*/  F2FP.SATFINITE.E4M3.F32.PACK_AB_MERGE_C R64, R65, R64, RZ ;  /* 0x000000404140723e */ /* 0x000fe400048070ff */
[----:B------:R-:W-:Y:S01]  /*121a0*/  F2FP.SATFINITE.E4M3.F32.PACK_AB_MERGE_C R69, R69, R68, RZ ;  /* 0x000000444545723e */ /* 0x000fe200048070ff */
[C---:B0-----:R-:W-:Y:S01]  /*121b0*/  IMAD.SHL.U32 R3, R4.reuse, 0x40, RZ ;  /* 0x0000004004037824 */ /* 0x041fe200078e00ff */
[----:B------:R-:W-:Y:S02]  /*121c0*/  F2FP.SATFINITE.E4M3.F32.PACK_AB_MERGE_C R32, R33, R32, RZ ;  /* 0x000000202120723e */ /* 0x000fe400048070ff */
[----:B------:R-:W-:Y:S02]  /*121d0*/  F2FP.SATFINITE.E4M3.F32.PACK_AB_MERGE_C R34, R35, R34, RZ ;  /* 0x000000222322723e */ /* 0x000fe400048070ff */
[----:B------:R-:W-:Y:S01]  /*121e0*/  LOP3.LUT R5, R3, 0x400, RZ, 0xc0, !PT ;  /* 0x0000040003057812 */ /* 0x000fe200078ec0ff */
[----:B------:R-:W-:Y:S01]  /*121f0*/  IMAD.SHL.U32 R3, R4, 0x8, RZ ;  /* 0x0000000804037824 */ /* 0x000fe200078e00ff */
[----:B------:R-:W-:Y:S01]  /*12200*/  F2FP.SATFINITE.E4M3.F32.PACK_AB_MERGE_C R37, R37, R36, RZ ;  /* 0x000000242525723e */ /* 0x000fe200048070ff */
[----:B------:R-:W-:Y:S01]  /*12210*/  VIADD R4, R0, 0x3 ;  /* 0x0000000300047836 */ /* 0x000fe20000000000 */
[----:B------:R-:W-:-:S02]  /*12220*/  F2FP.SATFINITE.E4M3.F32.PACK_AB_MERGE_C R39, R39, R38, RZ ;  /* 0x000000262727723e */ /* 0x000fc400048070ff */
[----:B------:R-:W-:Y:S02]  /*12230*/  LOP3.LUT R3, R3, 0x300, RZ, 0xc0, !PT ;  /* 0x0000030003037812 */ /* 0x000fe400078ec0ff */
[----:B------:R-:W-:Y:S02]  /*12240*/  PRMT R65, R66, 0x5410, R71 ;  /* 0x0000541042417816 */ /* 0x000fe40000000047 */
[----:B------:R-:W-:Y:S02]  /*12250*/  PRMT R64, R64, 0x5410, R69 ;  /* 0x0000541040407816 */ /* 0x000fe40000000045 */
[----:B------:R-:W-:Y:S02]  /*12260*/  PRMT R66, R32, 0x5410, R37 ;  /* 0x0000541020427816 */ /* 0x000fe40000000025 */
[----:B------:R-:W-:Y:S02]  /*12270*/  PRMT R67, R34, 0x5410, R39 ;  /* 0x0000541022437816 */ /* 0x000fe40000000027 */
[----:B------:R-:W-:-:S02]  /*12280*/  F2FP.SATFINITE.E4M3.F32.PACK_AB_MERGE_C R74, R75, R74, RZ ;  /* 0x0000004a4b4a723e */ /* 0x000fc400048070ff */
[----:B------:R-:W-:Y:S02]  /*12290*/  F2FP.SATFINITE.E4M3.F32.PACK_AB_MERGE_C R79, R79, R78, RZ ;  /* 0x0000004e4f4f723e */ /* 0x000fe400048070ff */
[----:B------:R-:W-:Y:S02]  /*122a0*/  F2FP.SATFINITE.E4M3.F32.PACK_AB_MERGE_C R72, R73, R72, RZ ;  /* 0x000000484948723e */ /* 0x000fe400048070ff */
[----:B------:R-:W-:Y:S02]  /*122b0*/  F2FP.SATFINITE.E4M3.F32.PACK_AB_MERGE_C R77, R77, R76, RZ ;  /* 0x0000004c4d4d723e */ /* 0x000fe400048070ff */
[----:B------:R-:W-:Y:S02]  /*122c0*/  F2FP.SATFINITE.E4M3.F32.PACK_AB_MERGE_C R40, R41, R40, RZ ;  /* 0x000000282928723e */ /* 0x000fe400048070ff */
[----:B------:R-:W-:Y:S02]  /*122d0*/  F2FP.SATFINITE.E4M3.F32.PACK_AB_MERGE_C R42, R43, R42, RZ ;  /* 0x0000002a2b2a723e */ /* 0x000fe400048070ff */
[----:B------:R-:W-:-:S02]  /*122e0*/  F2FP.SATFINITE.E4M3.F32.PACK_AB_MERGE_C R45, R45, R44, RZ ;  /* 0x0000002c2d2d723e */ /* 0x000fc400048070ff */
[----:B------:R-:W-:Y:S02]  /*122f0*/  F2FP.SATFINITE.E4M3.F32.PACK_AB_MERGE_C R47, R47, R46, RZ ;  /* 0x0000002e2f2f723e */ /* 0x000fe400048070ff */
        /* <DEDUP_REMOVED lines=16> */
[----:B--2---:R-:W-:-:S02]  /*12400*/  LOP3.LUT R2, R8, 0xf0, RZ, 0xc0, !PT ;  /* 0x000000f008027812 */ /* 0x004fc400078ec0ff */
[----:B------:R-:W0:Y:S02]  /*12410*/  S2R R8, SR_TID.X ;  /* 0x0000000000087919 */ /* 0x000e240000002100 */
[----:B------:R-:W-:Y:S01]  /*12420*/  IADD3 R2, R5, UR12, R2 ;  /* 0x0000000c05027c10 */ /* 0x000fe2000fffe002 */
[C---:B------:R-:W-:Y:S01]  /*12430*/  VIADD R5, R0.reuse, 0x4 ;  /* 0x0000000400057836 */ /* 0x040fe20000000000 */
[----:B------:R-:W-:Y:S01]  /*12440*/  BAR.SYNC.DEFER_BLOCKING 0x0 ;  /* 0x0000000000007b1d */ /* 0x000fe20000010000 */
[----:B---3--:R-:W-:Y:S02]  /*12450*/  ISETP.GE.AND P0, PT, R7, UR6, PT ;  /* 0x0000000607007c0c */ /* 0x008fe4000bf06270 */
[----:B------:R-:W-:Y:S02]  /*12460*/  IMAD.IADD R25, R3, 0x1, R2 ;  /* 0x0000000103197824 */ /* 0x000fe400078e0202 */
[C---:B------:R-:W-:Y:S01]  /*12470*/  VIADD R2, R0.reuse, 0x1 ;  /* 0x0000000100027836 */ /* 0x040fe20000000000 */
[----:B------:R-:W-:Y:S01]  /*12480*/  ULDC UR6, c[0x0][0x248] ;  /* 0x0000920000067ab9 */ /* 0x000fe20000000800 */
[----:B------:R-:W-:Y:S01]  /*12490*/  VIADD R3, R0, 0x2 ;  /* 0x0000000200037836 */ /* 0x000fe20000000000 */
[----:B------:R-:W-:Y:S01]  /*124a0*/  ISETP.LT.AND P5, PT, R4, UR7, !P0 ;  /* 0x0000000704007c0c */ /* 0x000fe2000c7a1270 */
[----:B------:R-:W-:Y:S01]  /*124b0*/  IMAD R4, R0, UR6, RZ ;  /* 0x0000000600047c24 */ /* 0x000fe2000f8e02ff */
[----:B------:R-:W-:Y:S01]  /*124c0*/  ISETP.LT.AND P2, PT, R2, UR7, !P0 ;  /* 0x0000000702007c0c */ /* 0x000fe2000c741270 */
[----:B------:R-:W-:Y:S01]  /*124d0*/  IMAD R2, R7, UR4, RZ ;  /* 0x0000000407027c24 */ /* 0x000fe2000f8e02ff */
[----:B------:R-:W-:Y:S01]  /*124e0*/  ULDC.64 UR4, c[0x0][0x220] ;  /* 0x0000880000047ab9 */ /* 0x000fe20000000a00 */
[----:B------:R-:W-:Y:S01]  /*124f0*/  ISETP.LT.AND P1, PT, R3, UR7, !P0 ;  /* 0x0000000703007c0c */ /* 0x000fe2000c721270 */
[----:B------:R-:W-:Y:S01]  /*12500*/  VIADD R17, R4, UR6 ;  /* 0x0000000604117c36 */ /* 0x000fe20008000000 */
[----:B------:R-:W-:-:S02]  /*12510*/  ISETP.LT.AND P4, PT, R5, UR7, !P0 ;  /* 0x0000000705007c0c */ /* 0x000fc4000c781270 */
[----:B------:R-:W-:Y:S01]  /*12520*/  IADD3 R3, P3, R2, UR4, RZ ;  /* 0x0000000402037c10 */ /* 0x000fe2000ff7e0ff */
[----:B------:R-:W-:-:S03]  /*12530*/  VIADD R23, R17, UR6 ;  /* 0x0000000611177c36 */ /* 0x000fc60008000000 */
[----:B------:R-:W-:Y:S02]  /*12540*/  LEA.HI.X.SX32 R2, R2, UR5, 0x1, P3 ;  /* 0x0000000502027c11 */ /* 0x000fe400098f0eff */
[----:B------:R-:W-:Y:S01]  /*12550*/  IADD3 R18, P6, R4, R3, RZ ;  /* 0x0000000304127210 */ /* 0x000fe20007fde0ff */
[----:B------:R-:W-:Y:S01]  /*12560*/  STSM.16.M88.4 [R25], R56 ;  /* 0x0000003819007844 */ /* 0x000fe20000000200 */
[----:B------:R-:W-:Y:S01]  /*12570*/  BAR.SYNC.DEFER_BLOCKING 0x0 ;  /* 0x0000000000007b1d */ /* 0x000fe20000010000 */
[----:B0-----:R-:W-:Y:S02]  /*12580*/  LOP3.LUT R8, R8, 0x7f, RZ, 0xc0, !PT ;  /* 0x0000007f08087812 */ /* 0x001fe400078ec0ff */
[----:B------:R-:W-:Y:S02]  /*12590*/  LEA.HI.X.SX32 R19, R4, R2, 0x1, P6 ;  /* 0x0000000204137211 */ /* 0x000fe400030f0eff */
[----:B------:R-:W-:Y:S02]  /*125a0*/  LEA R16, R8, UR12, 0x4 ;  /* 0x0000000c08107c11 */ /* 0x000fe4000f8e20ff */
[----:B------:R-:W-:-:S02]  /*125b0*/  ISETP.LT.AND P3, PT, R0, UR7, !P0 ;  /* 0x0000000700007c0c */ /* 0x000fc4000c761270 */
[----:B------:R-:W-:-:S04]  /*125c0*/  IADD3 R20, P6, R17, R3, RZ ;  /* 0x0000000311147210 */ /* 0x000fc80007fde0ff */
[----:B------:R-:W-:Y:S01]  /*125d0*/  LEA.HI.X.SX32 R21, R17, R2, 0x1, P6 ;  /* 0x0000000211157211 */ /* 0x000fe200030f0eff */
[----:B------:R-:W-:Y:S01]  /*125e0*/  VIADD R17, R23, UR6 ;  /* 0x0000000617117c36 */ /* 0x000fe20008000000 */
[----:B------:R-:W0:Y:S01]  /*125f0*/  LDS.128 R8, [R16] ;  /* 0x0000000010087984 */ /* 0x000e220000000c00 */
[----:B------:R-:W-:Y:S06]  /*12600*/  BAR.SYNC.DEFER_BLOCKING 0x0 ;  /* 0x0000000000007b1d */ /* 0x000fec0000010000 */
[----:B------:R-:W-:Y:S02]  /*12610*/  STSM.16.M88.4 [R25], R64 ;  /* 0x0000004019007844 */ /* 0x000fe40000000200 */
[----:B------:R-:W-:Y:S01]  /*12620*/  BAR.SYNC.DEFER_BLOCKING 0x0 ;  /* 0x0000000000007b1d */ /* 0x000fe20000010000 */
[----:B0-----:R-:W-:-:S02]  /*12630*/  PRMT R29, R8, 0x7770, RZ ;  /* 0x00007770081d7816 */ /* 0x001fc400000000ff */
[----:B------:R-:W-:Y:S02]  /*12640*/  PRMT R27, R8, 0x7771, RZ ;  /* 0x00007771081b7816 */ /* 0x000fe400000000ff */
[----:B------:R-:W-:Y:S01]  /*12650*/  PRMT R31, R9, 0x7770, RZ ;  /* 0x00007770091f7816 */ /* 0x000fe200000000ff */
[----:B------:R-:W0:Y:S02]  /*12660*/  LDS.128 R12, [R16] ;  /* 0x00000000100c7984 */ /* 0x000e240000000c00 */
[----:B------:R-:W-:Y:S06]  /*12670*/  BAR.SYNC.DEFER_BLOCKING 0x0 ;  /* 0x0000000000007b1d */ /* 0x000fec0000010000 */
[----:B------:R-:W-:Y:S02]  /*12680*/  STSM.16.M88.4 [R25], R72 ;  /* 0x0000004819007844 */ /* 0x000fe40000000200 */
[----:B------:R-:W-:Y:S06]  /*12690*/  BAR.SYNC.DEFER_BLOCKING 0x0 ;  /* 0x0000000000007b1d */ /* 0x000fec0000010000 */
[----:B------:R-:W1:Y:S02]  /*126a0*/  LDS.128 R4, [R16] ;  /* 0x0000000010047984 */ /* 0x000e640000000c00 */
[----:B------:R-:W-:Y:S06]  /*126b0*/  BAR.SYNC.DEFER_BLOCKING 0x0 ;  /* 0x0000000000007b1d */ /* 0x000fec0000010000 */
[----:B------:R2:W-:Y:S02]  /*126c0*/  STSM.16.M88.4 [R25], R80 ;  /* 0x0000005019007844 */ /* 0x0005e40000000200 */
[----:B------:R-:W-:Y:S01]  /*126d0*/  BAR.SYNC.DEFER_BLOCKING 0x0 ;  /* 0x0000000000007b1d */ /* 0x000fe20000010000 */
[----:B--2---:R-:W-:-:S05]  /*126e0*/  VIADD R25, R0, 0x7 ;  /* 0x0000000700197836 */ /* 0x004fca0000000000 */
[----:B------:R2:W-:Y:S01]  /*126f0*/  @P3 STG.E.U8 desc[UR14][R18.64], R29 ;  /* 0x0000001d12003986 */ /* 0x0005e2000c10110e */
[----:B------:R-:W-:Y:S02]  /*12700*/  ISETP.LT.AND P3, PT, R22, UR7, !P0 ;  /* 0x0000000716007c0c */ /* 0x000fe4000c761270 */
[-C--:B------:R-:W-:Y:S01]  /*12710*/  IADD3 R22, P6, R23, R3.reuse, RZ ;  /* 0x0000000317167210 */ /* 0x080fe20007fde0ff */
[----:B------:R3:W-:Y:S01]  /*12720*/  @P2 STG.E.U8 desc[UR14][R20.64], R27 ;  /* 0x0000001b14002986 */ /* 0x0007e2000c10110e */
[----:B------:R-:W-:Y:S01]  /*12730*/  ISETP.LT.AND P2, PT, R24, UR7, !P0 ;  /* 0x0000000718007c0c */ /* 0x000fe2000c741270 */
[----:B------:R-:W-:Y:S01]  /*12740*/  VIADD R24, R17, UR6 ;  /* 0x0000000611187c36 */ /* 0x000fe20008000000 */
[----:B------:R-:W-:Y:S02]  /*12750*/  LEA.HI.X.SX32 R23, R23, R2, 0x1, P6 ;  /* 0x0000000217177211 */ /* 0x000fe400030f0eff */
[----:B--2---:R-:W-:-:S03]  /*12760*/  IADD3 R18, P6, R17, R3, RZ ;  /* 0x0000000311127210 */ /* 0x004fc60007fde0ff */
[----:B------:R2:W-:Y:S01]  /*12770*/  @P1 STG.E.U8 desc[UR14][R22.64], R31 ;  /* 0x0000001f16001986 */ /* 0x0005e2000c10110e */
[----:B------:R-:W-:Y:S02]  /*12780*/  PRMT R29, R9, 0x7771, RZ ;  /* 0x00007771091d7816 */ /* 0x000fe400000000ff */
[-C--:B------:R-:W-:Y:S01]  /*12790*/  LEA.HI.X.SX32 R19, R17, R2.reuse, 0x1, P6 ;  /* 0x0000000211137211 */ /* 0x080fe200030f0eff */
[C---:B------:R-:W-:Y:S01]  /*127a0*/  VIADD R17, R24.reuse, UR6 ;  /* 0x0000000618117c36 */ /* 0x040fe20008000000 */
[-C--:B---3--:R-:W-:Y:S02]  /*127b0*/  IADD3 R20, P6, R24, R3.reuse, RZ ;  /* 0x0000000318147210 */ /* 0x088fe40007fde0ff */
[----:B------:R-:W-:Y:S01]  /*127c0*/  ISETP.LT.AND P1, PT, R25, UR7, !P0 ;  /* 0x0000000719007c0c */ /* 0x000fe2000c721270 */
[----:B------:R-:W-:Y:S01]  /*127d0*/  VIADD R25, R0, 0x8 ;  /* 0x0000000800197836 */ /* 0x000fe20000000000 */
[----:B------:R-:W-:Y:S01]  /*127e0*/  LEA.HI.X.SX32 R21, R24, R2, 0x1, P6 ;  /* 0x0000000218157211 */ /* 0x000fe200030f0eff */
[----:B------:R3:W-:Y:S01]  /*127f0*/  @P5 STG.E.U8 desc[UR14][R18.64], R29 ;  /* 0x0000001d12005986 */ /* 0x0007e2000c10110e */
[----:B------:R-:W-:-:S02]  /*12800*/  IADD3 R24, P6, R17, R3, RZ ;  /* 0x0000000311187210 */ /* 0x000fc40007fde0ff */
[----:B------:R-:W-:Y:S02]  /*12810*/  ISETP.LT.AND P5, PT, R25, UR7, !P0 ;  /* 0x0000000719007c0c */ /* 0x000fe4000c7a1270 */
[C---:B------:R-:W-:Y:S01]  /*12820*/  LEA.HI.X.SX32 R25, R17.reuse, R2, 0x1, P6 ;  /* 0x0000000211197211 */ /* 0x040fe200030f0eff */
[----:B------:R-:W-:Y:S01]  /*12830*/  VIADD R17, R17, UR6 ;  /* 0x0000000611117c36 */ /* 0x000fe20008000000 */
[C---:B------:R-:W-:Y:S02]  /*12840*/  PRMT R27, R10.reuse, 0x7770, RZ ;  /* 0x000077700a1b7816 */ /* 0x040fe400000000ff */
[----:B--2---:R-:W-:Y:S01]  /*12850*/  PRMT R23, R10, 0x7771, RZ ;  /* 0x000077710a177816 */ /* 0x004fe200000000ff */
[----:B------:R-:W-:Y:S01]  /*12860*/  VIADD R22, R17, UR6 ;  /* 0x0000000611167c36 */ /* 0x000fe20008000000 */
[----:B------:R-:W-:Y:S01]  /*12870*/  PRMT R31, R11, 0x7771, RZ ;  /* 0x000077710b1f7816 */ /* 0x000fe200000000ff */
[----:B---3--:R-:W-:Y:S01]  /*12880*/  VIADD R19, R0, 0xa ;  /* 0x0000000a00137836 */ /* 0x008fe20000000000 */
[----:B------:R-:W-:Y:S01]  /*12890*/  IADD3 R18, P6, R17, R3, RZ ;  /* 0x0000000311127210 */ /* 0x000fe20007fde0ff */
[----:B------:R2:W-:Y:S01]  /*128a0*/  @P4 STG.E.U8 desc[UR14][R20.64], R27 ;  /* 0x0000001b14004986 */ /* 0x0005e2000c10110e */
[----:B------:R-:W-:Y:S01]  /*128b0*/  ISETP.LT.AND P4, PT, R26, UR7, !P0 ;  /* 0x000000071a007c0c */ /* 0x000fe2000c781270 */
[----:B------:R-:W-:Y:S01]  /*128c0*/  VIADD R26, R0, 0xb ;  /* 0x0000000b001a7836 */ /* 0x000fe20000000000 */
[----:B------:R-:W-:Y:S01]  /*128d0*/  PRMT R29, R8, 0x7772, RZ ;  /* 0x00007772081d7816 */ /* 0x000fe200000000ff */
[----:B------:R3:W-:Y:S01]  /*128e0*/  @P3 STG.E.U8 desc[UR14][R24.64], R23 ;  /* 0x0000001718003986 */ /* 0x0007e2000c10110e */
[----:B------:R-:W-:-:S02]  /*128f0*/  ISETP.LT.AND P3, PT, R19, UR7, !P0 ;  /* 0x0000000713007c0c */ /* 0x000fc4000c761270 */
[-C--:B------:R-:W-:Y:S01]  /*12900*/  LEA.HI.X.SX32 R19, R17, R2.reuse, 0x1, P6 ;  /* 0x0000000211137211 */ /* 0x080fe200030f0eff */
[C---:B------:R-:W-:Y:S01]  /*12910*/  VIADD R17, R22.reuse, UR6 ;  /* 0x0000000616117c36 */ /* 0x040fe20008000000 */
[----:B--2---:R-:W-:Y:S02]  /*12920*/  PRMT R27, R11, 0x7770, RZ ;  /* 0x000077700b1b7816 */ /* 0x004fe400000000ff */
[-C--:B------:R-:W-:Y:S01]  /*12930*/  IADD3 R20, P6, R22, R3.reuse, RZ ;  /* 0x0000000316147210 */ /* 0x080fe20007fde0ff */
[----:B---3--:R-:W-:Y:S02]  /*12940*/  VIADD R24, R0, 0xc ;  /* 0x0000000c00187836 */ /* 0x008fe40000000000 */
[----:B------:R2:W-:Y:S01]  /*12950*/  @P2 STG.E.U8 desc[UR14][R18.64], R27 ;  /* 0x0000001b12002986 */ /* 0x0005e2000c10110e */
[----:B------:R-:W-:Y:S02]  /*12960*/  LEA.HI.X.SX32 R21, R22, R2, 0x1, P6 ;  /* 0x0000000216157211 */ /* 0x000fe400030f0eff */
[----:B------:R-:W-:Y:S01]  /*12970*/  ISETP.LT.AND P2, PT, R26, UR7, !P0 ;  /* 0x000000071a007c0c */ /* 0x000fe2000c741270 */
[C---:B------:R-:W-:Y:S01]  /*12980*/  VIADD R26, R17.reuse, UR6 ;  /* 0x00000006111a7c36 */ /* 0x040fe20008000000 */
[----:B------:R-:W-:Y:S01]  /*12990*/  IADD3 R22, P6, R17, R3, RZ ;  /* 0x0000000311167210 */ /* 0x000fe20007fde0ff */
[----:B------:R3:W-:Y:S01]  /*129a0*/  @P1 STG.E.U8 desc[UR14][R20.64], R31 ;  /* 0x0000001f14001986 */ /* 0x0007e2000c10110e */
[----:B------:R-:W-:-:S02]  /*129b0*/  ISETP.LT.AND P1, PT, R24, UR7, !P0 ;  /* 0x0000000718007c0c */ /* 0x000fc4000c721270 */
[-C--:B------:R-:W-:Y:S01]  /*129c0*/  LEA.HI.X.SX32 R23, R17, R2.reuse, 0x1, P6 ;  /* 0x0000000211177211 */ /* 0x080fe200030f0eff */
[----:B------:R-:W-:Y:S01]  /*129d0*/  VIADD R17, R0, 0xd ;  /* 0x0000000d00117836 */ /* 0x000fe20000000000 */
[-C--:B------:R-:W-:Y:S02]  /*129e0*/  IADD3 R24, P6, R26, R3.reuse, RZ ;  /* 0x000000031a187210 */ /* 0x080fe40007fde0ff */
[----:B--2---:R-:W-:Y:S01]  /*129f0*/  PRMT R27, R8, 0x7773, RZ ;  /* 0x00007773081b7816 */ /* 0x004fe200000000ff */
[----:B------:R2:W-:Y:S01]  /*12a00*/  @P5 STG.E.U8 desc[UR14][R22.64], R29 ;  /* 0x0000001d16005986 */ /* 0x0005e2000c10110e */
[CC--:B------:R-:W-:Y:S01]  /*12a10*/  LEA.HI.X.SX32 R25, R26.reuse, R2.reuse, 0x1, P6 ;  /* 0x000000021a197211 */ /* 0x0c0fe200030f0eff */
[----:B------:R-:W-:Y:S01]  /*12a20*/  VIADD R26, R26, UR6 ;  /* 0x000000061a1a7c36 */ /* 0x000fe20008000000 */
[----:B------:R-:W-:Y:S01]  /*12a30*/  ISETP.LT.AND P5, PT, R17, UR7, !P0 ;  /* 0x0000000711007c0c */ /* 0x000fe2000c7a1270 */
[----:B------:R-:W-:Y:S01]  /*12a40*/  VIADD R8, R0, 0xe ;  /* 0x0000000e00087836 */ /* 0x000fe20000000000 */
[----:B---3--:R-:W-:Y:S01]  /*12a50*/  PRMT R31, R9, 0x7772, RZ ;  /* 0x00007772091f7816 */ /* 0x008fe200000000ff */
[C---:B------:R-:W-:Y:S01]  /*12a60*/  VIADD R17, R26.reuse, UR6 ;  /* 0x000000061a117c36 */ /* 0x040fe20008000000 */
[-C--:B------:R-:W-:Y:S01]  /*12a70*/  IADD3 R18, P6, R26, R3.reuse, RZ ;  /* 0x000000031a127210 */ /* 0x080fe20007fde0ff */
[----:B------:R3:W-:Y:S01]  /*12a80*/  @P4 STG.E.U8 desc[UR14][R24.64], R27 ;  /* 0x0000001b18004986 */ /* 0x0007e2000c10110e */
[----:B------:R-:W-:Y:S01]  /*12a90*/  ISETP.LT.AND P4, PT, R8, UR7, !P0 ;  /* 0x0000000708007c0c */ /* 0x000fe2000c781270 */
[----:B------:R-:W-:Y:S01]  /*12aa0*/  VIADD R20, R0, 0xf ;  /* 0x0000000f00147836 */ /* 0x000fe20000000000 */
[-C--:B------:R-:W-:Y:S01]  /*12ab0*/  LEA.HI.X.SX32 R19, R26, R2.reuse, 0x1, P6 ;  /* 0x000000021a137211 */ /* 0x080fe200030f0eff */
[C---:B------:R-:W-:Y:S01]  /*12ac0*/  VIADD R21, R17.reuse, UR6 ;  /* 0x0000000611157c36 */ /* 0x040fe20008000000 */
[-C--:B------:R-:W-:Y:S01]  /*12ad0*/  IADD3 R8, P6, R17, R3.reuse, RZ ;  /* 0x0000000311087210 */ /* 0x080fe20007fde0ff */
[----:B--2---:R-:W-:Y:S01]  /*12ae0*/  VIADD R22, R0, 0x10 ;  /* 0x0000001000167836 */ /* 0x004fe20000000000 */
[----:B------:R-:W-:Y:S01]  /*12af0*/  PRMT R29, R9, 0x7773, RZ ;  /* 0x00007773091d7816 */ /* 0x000fe200000000ff */
[----:B------:R2:W-:Y:S01]  /*12b00*/  @P3 STG.E.U8 desc[UR14][R18.64], R31 ;  /* 0x0000001f12003986 */ /* 0x0005e2000c10110e */
[----:B------:R-:W-:Y:S01]  /*12b10*/  LEA.HI.X.SX32 R9, R17, R2, 0x1, P6 ;  /* 0x0000000211097211 */ /* 0x000fe200030f0eff */
[C---:B------:R-:W-:Y:S01]  /*12b20*/  VIADD R17, R21.reuse, UR6 ;  /* 0x0000000615117c36 */ /* 0x040fe20008000000 */
[----:B------:R-:W-:Y:S01]  /*12b30*/  ISETP.LT.AND P3, PT, R20, UR7, !P0 ;  /* 0x0000000714007c0c */ /* 0x000fe2000c761270 */
[----:B---3--:R-:W-:Y:S01]  /*12b40*/  VIADD R24, R0, 0x11 ;  /* 0x0000001100187836 */ /* 0x008fe20000000000 */
[----:B------:R-:W-:Y:S01]  /*12b50*/  IADD3 R20, P6, R21, R3, RZ ;  /* 0x0000000315147210 */ /* 0x000fe20007fde0ff */
[----:B------:R3:W-:Y:S01]  /*12b60*/  @P2 STG.E.U8 desc[UR14][R8.64], R29 ;  /* 0x0000001d08002986 */ /* 0x0007e2000c10110e */
[----:B------:R-:W-:-:S02]  /*12b70*/  ISETP.LT.AND P2, PT, R22, UR7, !P0 ;  /* 0x0000000716007c0c */ /* 0x000fc4000c741270 */
[-C--:B------:R-:W-:Y:S02]  /*12b80*/  LEA.HI.X.SX32 R21, R21, R2.reuse, 0x1, P6 ;  /* 0x0000000215157211 */ /* 0x080fe400030f0eff */
[CC--:B------:R-:W-:Y:S02]  /*12b90*/  IADD3 R22, P6, R17.reuse, R3.reuse, RZ ;  /* 0x0000000311167210 */ /* 0x0c0fe40007fde0ff */
[C---:B------:R-:W-:Y:S02]  /*12ba0*/  PRMT R27, R10.reuse, 0x7772, RZ ;  /* 0x000077720a1b7816 */ /* 0x040fe400000000ff */
[C---:B------:R-:W-:Y:S01]  /*12bb0*/  LEA.HI.X.SX32 R23, R17.reuse, R2, 0x1, P6 ;  /* 0x0000000211177211 */ /* 0x040fe200030f0eff */
[----:B------:R-:W-:Y:S01]  /*12bc0*/  VIADD R17, R17, UR6 ;  /* 0x0000000611117c36 */ /* 0x000fe20008000000 */
[----:B--2---:R-:W-:Y:S01]  /*12bd0*/  PRMT R19, R10, 0x7773, RZ ;  /* 0x000077730a137816 */ /* 0x004fe200000000ff */
[----:B---3--:R-:W-:Y:S01]  /*12be0*/  VIADD R9, R0, 0x12 ;  /* 0x0000001200097836 */ /* 0x008fe20000000000 */
[----:B------:R2:W-:Y:S01]  /*12bf0*/  @P1 STG.E.U8 desc[UR14][R20.64], R27 ;  /* 0x0000001b14001986 */ /* 0x0005e2000c10110e */
[C---:B------:R-:W-:Y:S01]  /*12c00*/  VIADD R18, R17.reuse, UR6 ;  /* 0x0000000611127c36 */ /* 0x040fe20008000000 */
[----:B------:R-:W-:-:S02]  /*12c10*/  IADD3 R8, P6, R17, R3, RZ ;  /* 0x0000000311087210 */ /* 0x000fc40007fde0ff */
[----:B------:R3:W-:Y:S01]  /*12c20*/  @P5 STG.E.U8 desc[UR14][R22.64], R19 ;  /* 0x0000001316005986 */ /* 0x0007e2000c10110e */
[----:B------:R-:W-:Y:S02]  /*12c30*/  ISETP.LT.AND P5, PT, R9, UR7, !P0 ;  /* 0x0000000709007c0c */ /* 0x000fe4000c7a1270 */
[-C--:B------:R-:W-:Y:S01]  /*12c40*/  LEA.HI.X.SX32 R9, R17, R2.reuse, 0x1, P6 ;  /* 0x0000000211097211 */ /* 0x080fe200030f0eff */
[C---:B------:R-:W-:Y:S01]  /*12c50*/  VIADD R17, R18.reuse, UR6 ;  /* 0x0000000612117c36 */ /* 0x040fe20008000000 */
[-C--:B------:R-:W-:Y:S02]  /*12c60*/  IADD3 R10, P6, R18, R3.reuse, RZ ;  /* 0x00000003120a7210 */ /* 0x080fe40007fde0ff */
[C---:B------:R-:W-:Y:S01]  /*12c70*/  PRMT R25, R11.reuse, 0x7773, RZ ;  /* 0x000077730b197816 */ /* 0x040fe200000000ff */
[----:B--2---:R-:W-:Y:S01]  /*12c80*/  VIADD R20, R0, 0x13 ;  /* 0x0000001300147836 */ /* 0x004fe20000000000 */
[----:B------:R-:W-:Y:S02]  /*12c90*/  PRMT R27, R11, 0x7772, RZ ;  /* 0x000077720b1b7816 */ /* 0x000fe400000000ff */
[-C--:B------:R-:W-:Y:S01]  /*12ca0*/  LEA.HI.X.SX32 R11, R18, R2.reuse, 0x1, P6 ;  /* 0x00000002120b7211 */ /* 0x080fe200030f0eff */
[C---:B---3--:R-:W-:Y:S01]  /*12cb0*/  VIADD R22, R17.reuse, UR6 ;  /* 0x0000000611167c36 */ /* 0x048fe20008000000 */
[CC--:B------:R-:W-:Y:S01]  /*12cc0*/  IADD3 R18, P6, R17.reuse, R3.reuse, RZ ;  /* 0x0000000311127210 */ /* 0x0c0fe20007fde0ff */
[----:B------:R2:W-:Y:S01]  /*12cd0*/  @P4 STG.E.U8 desc[UR14][R8.64], R27 ;  /* 0x0000001b08004986 */ /* 0x0005e2000c10110e */
[----:B------:R-:W-:Y:S01]  /*12ce0*/  ISETP.LT.AND P4, PT, R20, UR7, !P0 ;  /* 0x0000000714007c0c */ /* 0x000fe2000c781270 */
[----:B------:R-:W-:Y:S01]  /*12cf0*/  VIADD R20, R0, 0x14 ;  /* 0x0000001400147836 */ /* 0x000fe20000000000 */
[----:B------:R-:W-:Y:S01]  /*12d00*/  ISETP.LT.AND P1, PT, R24, UR7, !P0 ;  /* 0x0000000718007c0c */ /* 0x000fe2000c721270 */
[----:B------:R3:W-:Y:S01]  /*12d10*/  @P3 STG.E.U8 desc[UR14][R10.64], R25 ;  /* 0x000000190a003986 */ /* 0x0007e2000c10110e */
[----:B------:R-:W-:Y:S01]  /*12d20*/  LEA.HI.X.SX32 R19, R17, R2, 0x1, P6 ;  /* 0x0000000211137211 */ /* 0x000fe200030f0eff */
[----:B------:R-:W-:Y:S01]  /*12d30*/  VIADD R23, R0, 0x15 ;  /* 0x0000001500177836 */ /* 0x000fe20000000000 */
[----:B------:R-:W-:Y:S01]  /*12d40*/  ISETP.LT.AND P3, PT, R20, UR7, !P0 ;  /* 0x0000000714007c0c */ /* 0x000fe2000c761270 */
[----:B------:R-:W-:Y:S01]  /*12d50*/  VIADD R24, R0, 0x17 ;  /* 0x0000001700187836 */ /* 0x000fe20000000000 */
[----:B------:R-:W-:-:S02]  /*12d60*/  IADD3 R20, P6, R22, R3, RZ ;  /* 0x0000000316147210 */ /* 0x000fc40007fde0ff */
[----:B0-----:R-:W-:Y:S01]  /*12d70*/  PRMT R17, R12, 0x7770, RZ ;  /* 0x000077700c117816 */ /* 0x001fe200000000ff */
[----:B--2---:R-:W-:Y:S01]  /*12d80*/  VIADD R9, R0, 0x16 ;  /* 0x0000001600097836 */ /* 0x004fe20000000000 */
[C---:B------:R-:W-:Y:S01]  /*12d90*/  LEA.HI.X.SX32 R21, R22.reuse, R2, 0x1, P6 ;  /* 0x0000000216157211 */ /* 0x040fe200030f0eff */
[----:B------:R-:W-:Y:S01]  /*12da0*/  VIADD R22, R22, UR6 ;  /* 0x0000000616167c36 */ /* 0x000fe20008000000 */
[----:B------:R-:W-:Y:S01]  /*12db0*/  PRMT R27, R12, 0x7771, RZ ;  /* 0x000077710c1b7816 */ /* 0x000fe200000000ff */
[----:B------:R0:W-:Y:S01]  /*12dc0*/  @P2 STG.E.U8 desc[UR14][R18.64], R17 ;  /* 0x0000001112002986 */ /* 0x0001e2000c10110e */
[----:B------:R-:W-:Y:S01]  /*12dd0*/  ISETP.LT.AND P2, PT, R23, UR7, !P0 ;  /* 0x0000000717007c0c */ /* 0x000fe2000c741270 */
[C---:B---3--:R-:W-:Y:S01]  /*12de0*/  VIADD R11, R22.reuse, UR6 ;  /* 0x00000006160b7c36 */ /* 0x048fe20008000000 */
[----:B------:R-:W-:Y:S01]  /*12df0*/  IADD3 R8, P6, R22, R3, RZ ;  /* 0x0000000316087210 */ /* 0x000fe20007fde0ff */
[----:B------:R2:W-:Y:S01]  /*12e00*/  @P1 STG.E.U8 desc[UR14][R20.64], R27 ;  /* 0x0000001b14001986 */ /* 0x0005e2000c10110e */
[----:B------:R-:W-:-:S02]  /*12e10*/  ISETP.LT.AND P1, PT, R9, UR7, !P0 ;  /* 0x0000000709007c0c */ /* 0x000fc4000c721270 */
[-C--:B------:R-:W-:Y:S02]  /*12e20*/  LEA.HI.X.SX32 R9, R22, R2.reuse, 0x1, P6 ;  /* 0x0000000216097211 */ /* 0x080fe400030f0eff */
[-C--:B------:R-:W-:Y:S02]  /*12e30*/  IADD3 R10, P6, R11, R3.reuse, RZ ;  /* 0x000000030b0a7210 */ /* 0x080fe40007fde0ff */
[----:B------:R-:W-:Y:S01]  /*12e40*/  PRMT R23, R13, 0x7770, RZ ;  /* 0x000077700d177816 */ /* 0x000fe200000000ff */
[----:B0-----:R-:W-:Y:S01]  /*12e50*/  VIADD R17, R11, UR6 ;  /* 0x000000060b117c36 */ /* 0x001fe20008000000 */
[----:B------:R-:W-:Y:S02]  /*12e60*/  PRMT R25, R13, 0x7771, RZ ;  /* 0x000077710d197816 */ /* 0x000fe400000000ff */
[-C--:B------:R-:W-:Y:S01]  /*12e70*/  LEA.HI.X.SX32 R11, R11, R2.reuse, 0x1, P6 ;  /* 0x000000020b0b7211 */ /* 0x080fe200030f0eff */
[----:B--2---:R-:W-:Y:S01]  /*12e80*/  VIADD R20, R0, 0x18 ;  /* 0x0000001800147836 */ /* 0x004fe20000000000 */
[C---:B------:R-:W-:Y:S01]  /*12e90*/  IADD3 R18, P6, R17.reuse, R3, RZ ;  /* 0x0000000311127210 */ /* 0x040fe20007fde0ff */
[C---:B------:R-:W-:Y:S01]  /*12ea0*/  VIADD R22, R17.reuse, UR6 ;  /* 0x0000000611167c36 */ /* 0x040fe20008000000 */
[----:B------:R0:W-:Y:S01]  /*12eb0*/  @P5 STG.E.U8 desc[UR14][R8.64], R23 ;  /* 0x0000001708005986 */ /* 0x0001e2000c10110e */
[----:B------:R-:W-:Y:S01]  /*12ec0*/  ISETP.LT.AND P5, PT, R24, UR7, !P0 ;  /* 0x0000000718007c0c */ /* 0x000fe2000c7a1270 */
[----:B------:R-:W-:Y:S01]  /*12ed0*/  VIADD R24, R0, 0x19 ;  /* 0x0000001900187836 */ /* 0x000fe20000000000 */
[----:B------:R-:W-:Y:S01]  /*12ee0*/  LEA.HI.X.SX32 R19, R17, R2, 0x1, P6 ;  /* 0x0000000211137211 */ /* 0x000fe200030f0eff */
[----:B------:R2:W-:Y:S01]  /*12ef0*/  @P4 STG.E.U8 desc[UR14][R10.64], R25 ;  /* 0x000000190a004986 */ /* 0x0005e2000c10110e */
[----:B------:R-:W-:-:S02]  /*12f00*/  ISETP.LT.AND P4, PT, R20, UR7, !P0 ;  /* 0x0000000714007c0c */ /* 0x000fc4000c781270 */
[-C--:B------:R-:W-:Y:S02]  /*12f10*/  IADD3 R20, P6, R22, R3.reuse, RZ ;  /* 0x0000000316147210 */ /* 0x080fe40007fde0ff */
[----:B------:R-:W-:Y:S02]  /*12f20*/  PRMT R17, R14, 0x7770, RZ ;  /* 0x000077700e117816 */ /* 0x000fe400000000ff */
[C---:B------:R-:W-:Y:S01]  /*12f30*/  LEA.HI.X.SX32 R21, R22.reuse, R2, 0x1, P6 ;  /* 0x0000000216157211 */ /* 0x040fe200030f0eff */
[----:B------:R-:W-:Y:S01]  /*12f40*/  VIADD R22, R22, UR6 ;  /* 0x0000000616167c36 */ /* 0x000fe20008000000 */
[----:B0-----:R-:W-:Y:S01]  /*12f50*/  PRMT R23, R14, 0x7771, RZ ;  /* 0x000077710e177816 */ /* 0x001fe200000000ff */
[----:B------:R-:W-:Y:S01]  /*12f60*/  VIADD R9, R0, 0x1a ;  /* 0x0000001a00097836 */ /* 0x000fe20000000000 */
[----:B------:R0:W-:Y:S01]  /*12f70*/  @P3 STG.E.U8 desc[UR14][R18.64], R17 ;  /* 0x0000001112003986 */ /* 0x0001e2000c10110e */
[C---:B--2---:R-:W-:Y:S01]  /*12f80*/  VIADD R11, R22.reuse, UR6 ;  /* 0x00000006160b7c36 */ /* 0x044fe20008000000 */
[----:B------:R-:W-:-:S02]  /*12f90*/  IADD3 R8, P6, R22, R3, RZ ;  /* 0x0000000316087210 */ /* 0x000fc40007fde0ff */
[----:B------:R2:W-:Y:S01]  /*12fa0*/  @P2 STG.E.U8 desc[UR14][R20.64], R23 ;  /* 0x0000001714002986 */ /* 0x0005e2000c10110e */
[----:B------:R-:W-:Y:S02]  /*12fb0*/  ISETP.LT.AND P2, PT, R9, UR7, !P0 ;  /* 0x0000000709007c0c */ /* 0x000fe4000c741270 */
        /* <DEDUP_REMOVED lines=19> */
[----:B------:R-:W-:Y:S01]  /*130f0*/  PRMT R17, R12, 0x7773, RZ ;  /* 0x000077730c117816 */ /* 0x000fe200000000ff */
[----:B0-----:R-:W-:Y:S01]  /*13100*/  VIADD R9, R0, 0x1e ;  /* 0x0000001e00097836 */ /* 0x001fe20000000000 */
[----:B------:R-:W-:Y:S01]  /*13110*/  ISETP.LT.AND P1, PT, R24, UR7, !P0 ;  /* 0x0000000718007c0c */ /* 0x000fe2000c721270 */
[C---:B--2---:R-:W-:Y:S01]  /*13120*/  VIADD R11, R22.reuse, UR6 ;  /* 0x00000006160b7c36 */ /* 0x044fe20008000000 */
[----:B------:R-:W-:Y:S01]  /*13130*/  IADD3 R8, P6, R22, R3, RZ ;  /* 0x0000000316087210 */ /* 0x000fe20007fde0ff */
[----:B------:R0:W-:Y:S01]  /*13140*/  @P4 STG.E.U8 desc[UR14][R18.64], R23 ;  /* 0x0000001712004986 */ /* 0x0001e2000c10110e */
[C---:B------:R-:W-:Y:S01]  /*13150*/  VIADD R12, R0.reuse, 0x1f ;  /* 0x0000001f000c7836 */ /* 0x040fe20000000000 */
[----:B------:R-:W-:Y:S01]  /*13160*/  PRMT R27, R13, 0x7773, RZ ;  /* 0x000077730d1b7816 */ /* 0x000fe200000000ff */
[----:B------:R-:W-:Y:S01]  /*13170*/  VIADD R24, R0, 0x1d ;  /* 0x0000001d00187836 */ /* 0x000fe20000000000 */
[----:B------:R2:W-:Y:S01]  /*13180*/  @P3 STG.E.U8 desc[UR14][R20.64], R17 ;  /* 0x0000001114003986 */ /* 0x0005e2000c10110e */
[----:B------:R-:W-:-:S02]  /*13190*/  ISETP.LT.AND P3, PT, R9, UR7, !P0 ;  /* 0x0000000709007c0c */ /* 0x000fc4000c761270 */
[-C--:B------:R-:W-:Y:S02]  /*131a0*/  LEA.HI.X.SX32 R9, R22, R2.reuse, 0x1, P6 ;  /* 0x0000000216097211 */ /* 0x080fe400030f0eff */
[-C--:B------:R-:W-:Y:S02]  /*131b0*/  IADD3 R10, P6, R11, R3.reuse, RZ ;  /* 0x000000030b0a7210 */ /* 0x080fe40007fde0ff */
[----:B------:R-:W-:Y:S01]  /*131c0*/  ISETP.LT.AND P4, PT, R24, UR7, !P0 ;  /* 0x0000000718007c0c */ /* 0x000fe2000c781270 */
[C---:B0-----:R-:W-:Y:S01]  /*131d0*/  VIADD R18, R0.reuse, 0x20 ;  /* 0x0000002000127836 */ /* 0x041fe20000000000 */
[----:B------:R-:W-:Y:S01]  /*131e0*/  PRMT R23, R13, 0x7772, RZ ;  /* 0x000077720d177816 */ /* 0x000fe200000000ff */
[C---:B------:R-:W-:Y:S01]  /*131f0*/  VIADD R13, R11.reuse, UR6 ;  /* 0x000000060b0d7c36 */ /* 0x040fe20008000000 */
[----:B------:R-:W-:Y:S01]  /*13200*/  LEA.HI.X.SX32 R11, R11, R2, 0x1, P6 ;  /* 0x000000020b0b7211 */ /* 0x000fe200030f0eff */
[----:B--2---:R-:W-:Y:S01]  /*13210*/  VIADD R20, R0, 0x21 ;  /* 0x0000002100147836 */ /* 0x004fe20000000000 */
[----:B------:R-:W-:Y:S01]  /*13220*/  PRMT R25, R14, 0x7772, RZ ;  /* 0x000077720e197816 */ /* 0x000fe200000000ff */
[----:B------:R0:W-:Y:S01]  /*13230*/  @P2 STG.E.U8 desc[UR14][R8.64], R23 ;  /* 0x0000001708002986 */ /* 0x0001e2000c10110e */
[----:B------:R-:W-:Y:S01]  /*13240*/  ISETP.LT.AND P2, PT, R12, UR7, !P0 ;  /* 0x000000070c007c0c */ /* 0x000fe2000c741270 */
[C---:B------:R-:W-:Y:S01]  /*13250*/  VIADD R17, R13.reuse, UR6 ;  /* 0x000000060d117c36 */ /* 0x040fe20008000000 */
[----:B------:R-:W-:Y:S01]  /*13260*/  IADD3 R12, P6, R13, R3, RZ ;  /* 0x000000030d0c7210 */ /* 0x000fe20007fde0ff */
[----:B------:R2:W-:Y:S01]  /*13270*/  @P1 STG.E.U8 desc[UR14][R10.64], R27 ;  /* 0x0000001b0a001986 */ /* 0x0005e2000c10110e */
[----:B------:R-:W-:-:S02]  /*13280*/  ISETP.LT.AND P1, PT, R18, UR7, !P0 ;  /* 0x0000000712007c0c */ /* 0x000fc4000c721270 */
[-C--:B------:R-:W-:Y:S02]  /*13290*/  LEA.HI.X.SX32 R13, R13, R2.reuse, 0x1, P6 ;  /* 0x000000020d0d7211 */ /* 0x080fe400030f0eff */
[-C--:B------:R-:W-:Y:S02]  /*132a0*/  IADD3 R18, P6, R17, R3.reuse, RZ ;  /* 0x0000000311127210 */ /* 0x080fe40007fde0ff */
[----:B------:R-:W-:Y:S01]  /*132b0*/  PRMT R21, R15, 0x7773, RZ ;  /* 0x000077730f157816 */ /* 0x000fe200000000ff */
[----:B0-----:R-:W-:Y:S01]  /*132c0*/  VIADD R9, R0, 0x22 ;  /* 0x0000002200097836 */ /* 0x001fe20000000000 */
[CC--:B------:R-:W-:Y:S01]  /*132d0*/  LEA.HI.X.SX32 R19, R17.reuse, R2.reuse, 0x1, P6 ;  /* 0x0000000211137211 */ /* 0x0c0fe200030f0eff */
[----:B------:R-:W-:Y:S01]  /*132e0*/  VIADD R17, R17, UR6 ;  /* 0x0000000611117c36 */ /* 0x000fe20008000000 */
[----:B------:R-:W-:Y:S01]  /*132f0*/  PRMT R23, R14, 0x7773, RZ ;  /* 0x000077730e177816 */ /* 0x000fe200000000ff */
[----:B------:R0:W-:Y:S01]  /*13300*/  @P5 STG.E.U8 desc[UR14][R12.64], R25 ;  /* 0x000000190c005986 */ /* 0x0001e2000c10110e */
[----:B------:R-:W-:Y:S01]  /*13310*/  PRMT R15, R15, 0x7772, RZ ;  /* 0x000077720f0f7816 */ /* 0x000fe200000000ff */
[C---:B--2---:R-:W-:Y:S01]  /*13320*/  VIADD R11, R17.reuse, UR6 ;  /* 0x00000006110b7c36 */ /* 0x044fe20008000000 */
[----:B------:R-:W-:Y:S01]  /*13330*/  IADD3 R8, P6, R17, R3, RZ ;  /* 0x0000000311087210 */ /* 0x000fe20007fde0ff */
[----:B------:R2:W-:Y:S01]  /*13340*/  @P4 STG.E.U8 desc[UR14][R18.64], R23 ;  /* 0x0000001712004986 */ /* 0x0005e2000c10110e */
[----:B------:R-:W-:Y:S01]  /*13350*/  ISETP.LT.AND P4, PT, R9, UR7, !P0 ;  /* 0x0000000709007c0c */ /* 0x000fe2000c781270 */
[----:B------:R-:W-:Y:S01]  /*13360*/  VIADD R14, R11, UR6 ;  /* 0x000000060b0e7c36 */ /* 0x000fe20008000000 */
[----:B------:R-:W-:-:S02]  /*13370*/  LEA.HI.X.SX32 R9, R17, R2, 0x1, P6 ;  /* 0x0000000211097211 */ /* 0x000fc400030f0eff */
[CC--:B------:R-:W-:Y:S02]  /*13380*/  IADD3 R10, P6, R11.reuse, R3.reuse, RZ ;  /* 0x000000030b0a7210 */ /* 0x0c0fe40007fde0ff */
[----:B------:R-:W-:Y:S01]  /*13390*/  ISETP.LT.AND P5, PT, R20, UR7, !P0 ;  /* 0x0000000714007c0c */ /* 0x000fe2000c7a1270 */
[C---:B0-----:R-:W-:Y:S01]  /*133a0*/  VIADD R12, R0.reuse, 0x23 ;  /* 0x00000023000c7836 */ /* 0x041fe20000000000 */
[----:B------:R0:W-:Y:S01]  /*133b0*/  @P3 STG.E.U8 desc[UR14][R8.64], R15 ;  /* 0x0000000f08003986 */ /* 0x0001e2000c10110e */
[----:B------:R-:W-:Y:S01]  /*133c0*/  LEA.HI.X.SX32 R11, R11, R2, 0x1, P6 ;  /* 0x000000020b0b7211 */ /* 0x000fe200030f0eff */
[----:B------:R-:W-:Y:S01]  /*133d0*/  VIADD R20, R0, 0x2f ;  /* 0x0000002f00147836 */ /* 0x000fe20000000000 */
[----:B-1----:R-:W-:Y:S01]  /*133e0*/  PRMT R17, R4, 0x7770, RZ ;  /* 0x0000777004117816 */ /* 0x002fe200000000ff */
[----:B--2---:R-:W-:Y:S01]  /*133f0*/  VIADD R18, R0, 0x24 ;  /* 0x0000002400127836 */ /* 0x004fe20000000000 */
[----:B------:R-:W-:Y:S01]  /*13400*/  ISETP.LT.AND P3, PT, R12, UR7, !P0 ;  /* 0x000000070c007c0c */ /* 0x000fe2000c761270 */
[----:B------:R1:W-:Y:S01]  /*13410*/  @P2 STG.E.U8 desc[UR14][R10.64], R21 ;  /* 0x000000150a002986 */ /* 0x0003e2000c10110e */
[----:B------:R-:W-:-:S02]  /*13420*/  IADD3 R12, P6, R14, R3, RZ ;  /* 0x000000030e0c7210 */ /* 0x000fc40007fde0ff */
[C---:B------:R-:W-:Y:S02]  /*13430*/  PRMT R23, R5.reuse, 0x7770, RZ ;  /* 0x0000777005177816 */ /* 0x040fe400000000ff */
[C---:B------:R-:W-:Y:S01]  /*13440*/  LEA.HI.X.SX32 R13, R14.reuse, R2, 0x1, P6 ;  /* 0x000000020e0d7211 */ /* 0x040fe200030f0eff */
[----:B------:R-:W-:Y:S01]  /*13450*/  VIADD R14, R14, UR6 ;  /* 0x000000060e0e7c36 */ /* 0x000fe20008000000 */
[----:B------:R-:W-:Y:S01]  /*13460*/  ISETP.LT.AND P2, PT, R18, UR7, !P0 ;  /* 0x0000000712007c0c */ /* 0x000fe2000c741270 */
[----:B------:R-:W-:Y:S01]  /*13470*/  VIADD R18, R0, 0x25 ;  /* 0x0000002500127836 */ /* 0x000fe20000000000 */
[----:B------:R-:W-:Y:S01]  /*13480*/  PRMT R19, R5, 0x7771, RZ ;  /* 0x0000777105137816 */ /* 0x000fe200000000ff */
[C---:B0-----:R-:W-:Y:S01]  /*13490*/  VIADD R15, R14.reuse, UR6 ;  /* 0x000000060e0f7c36 */ /* 0x041fe20008000000 */
[----:B------:R-:W-:Y:S01]  /*134a0*/  IADD3 R8, P6, R14, R3, RZ ;  /* 0x000000030e087210 */ /* 0x000fe20007fde0ff */
[----:B------:R0:W-:Y:S01]  /*134b0*/  @P1 STG.E.U8 desc[UR14][R12.64], R17 ;  /* 0x000000110c001986 */ /* 0x0001e2000c10110e */
[----:B-1----:R-:W-:-:S02]  /*134c0*/  PRMT R21, R4, 0x7771, RZ ;  /* 0x0000777104157816 */ /* 0x002fc400000000ff */
[-C--:B------:R-:W-:Y:S01]  /*134d0*/  LEA.HI.X.SX32 R9, R14, R2.reuse, 0x1, P6 ;  /* 0x000000020e097211 */ /* 0x080fe200030f0eff */
[C---:B------:R-:W-:Y:S01]  /*134e0*/  VIADD R14, R15.reuse, UR6 ;  /* 0x000000060f0e7c36 */ /* 0x040fe20008000000 */
[CC--:B------:R-:W-:Y:S02]  /*134f0*/  IADD3 R10, P6, R15.reuse, R3.reuse, RZ ;  /* 0x000000030f0a7210 */ /* 0x0c0fe40007fde0ff */
[----:B------:R-:W-:Y:S01]  /*13500*/  ISETP.LT.AND P1, PT, R18, UR7, !P0 ;  /* 0x0000000712007c0c */ /* 0x000fe2000c721270 */
[----:B------:R1:W-:Y:S01]  /*13510*/  @P5 STG.E.U8 desc[UR14][R8.64], R21 ;  /* 0x0000001508005986 */ /* 0x0003e2000c10110e */
[-C--:B------:R-:W-:Y:S01]  /*13520*/  LEA.HI.X.SX32 R11, R15, R2.reuse, 0x1, P6 ;  /* 0x000000020f0b7211 */ /* 0x080fe200030f0eff */
[----:B------:R-:W-:Y:S01]  /*13530*/  VIADD R15, R0, 0x27 ;  /* 0x00000027000f7836 */ /* 0x000fe20000000000 */
[----:B------:R-:W-:Y:S01]  /*13540*/  PRMT R25, R4, 0x7773, RZ ;  /* 0x0000777304197816 */ /* 0x000fe200000000ff */
[C---:B0-----:R-:W-:Y:S01]  /*13550*/  VIADD R17, R14.reuse, UR6 ;  /* 0x000000060e117c36 */ /* 0x041fe20008000000 */
[----:B------:R-:W-:Y:S01]  /*13560*/  IADD3 R12, P6, R14, R3, RZ ;  /* 0x000000030e0c7210 */ /* 0x000fe20007fde0ff */
[----:B------:R0:W-:Y:S01]  /*13570*/  @P4 STG.E.U8 desc[UR14][R10.64], R23 ;  /* 0x000000170a004986 */ /* 0x0001e2000c10110e */
[----:B------:R-:W-:Y:S01]  /*13580*/  ISETP.LT.AND P4, PT, R15, UR7, !P0 ;  /* 0x000000070f007c0c */ /* 0x000fe2000c781270 */
[----:B------:R-:W-:Y:S01]  /*13590*/  VIADD R18, R0, 0x26 ;  /* 0x0000002600127836 */ /* 0x000fe20000000000 */
[----:B------:R-:W-:-:S02]  /*135a0*/  LEA.HI.X.SX32 R13, R14, R2, 0x1, P6 ;  /* 0x000000020e0d7211 */ /* 0x000fc400030f0eff */
[CC--:B------:R-:W-:Y:S01]  /*135b0*/  IADD3 R14, P6, R17.reuse, R3.reuse, RZ ;  /* 0x00000003110e7210 */ /* 0x0c0fe20007fde0ff */
[----:B-1----:R-:W-:Y:S01]  /*135c0*/  VIADD R9, R0, 0x29 ;  /* 0x0000002900097836 */ /* 0x002fe20000000000 */
[----:B------:R-:W-:Y:S01]  /*135d0*/  PRMT R21, R6, 0x7770, RZ ;  /* 0x0000777006157816 */ /* 0x000fe200000000ff */
[----:B------:R1:W-:Y:S01]  /*135e0*/  @P3 STG.E.U8 desc[UR14][R12.64], R19 ;  /* 0x000000130c003986 */ /* 0x0003e2000c10110e */
[C---:B------:R-:W-:Y:S01]  /*135f0*/  LEA.HI.X.SX32 R15, R17.reuse, R2, 0x1, P6 ;  /* 0x00000002110f7211 */ /* 0x040fe200030f0eff */
[----:B------:R-:W-:Y:S01]  /*13600*/  VIADD R17, R17, UR6 ;  /* 0x0000000611117c36 */ /* 0x000fe20008000000 */
[----:B------:R-:W-:Y:S01]  /*13610*/  ISETP.LT.AND P5, PT, R18, UR7, !P0 ;  /* 0x0000000712007c0c */ /* 0x000fe2000c7a1270 */
[----:B------:R-:W-:Y:S01]  /*13620*/  VIADD R18, R0, 0x28 ;  /* 0x0000002800127836 */ /* 0x000fe20000000000 */
[----:B0-----:R-:W-:Y:S01]  /*13630*/  PRMT R23, R6, 0x7771, RZ ;  /* 0x0000777106177816 */ /* 0x001fe200000000ff */
[C---:B------:R-:W-:Y:S01]  /*13640*/  VIADD R11, R17.reuse, UR6 ;  /* 0x00000006110b7c36 */ /* 0x040fe20008000000 */
[----:B------:R-:W-:Y:S01]  /*13650*/  IADD3 R8, P6, R17, R3, RZ ;  /* 0x0000000311087210 */ /* 0x000fe20007fde0ff */
[----:B------:R0:W-:Y:S01]  /*13660*/  @P2 STG.E.U8 desc[UR14][R14.64], R21 ;  /* 0x000000150e002986 */ /* 0x0001e2000c10110e */
[----:B------:R-:W-:-:S02]  /*13670*/  ISETP.LT.AND P2, PT, R9, UR7, !P0 ;  /* 0x0000000709007c0c */ /* 0x000fc4000c741270 */
[-C--:B------:R-:W-:Y:S01]  /*13680*/  LEA.HI.X.SX32 R9, R17, R2.reuse, 0x1, P6 ;  /* 0x0000000211097211 */ /* 0x080fe200030f0eff */
[C---:B-1----:R-:W-:Y:S01]  /*13690*/  VIADD R13, R11.reuse, UR6 ;  /* 0x000000060b0d7c36 */ /* 0x042fe20008000000 */
[-C--:B------:R-:W-:Y:S02]  /*136a0*/  IADD3 R10, P6, R11, R3.reuse, RZ ;  /* 0x000000030b0a7210 */ /* 0x080fe40007fde0ff */
[----:B------:R-:W-:Y:S01]  /*136b0*/  PRMT R19, R7, 0x7770, RZ ;  /* 0x0000777007137816 */ /* 0x000fe200000000ff */
[----:B------:R-:W-:Y:S01]  /*136c0*/  VIADD R17, R13, UR6 ;  /* 0x000000060d117c36 */ /* 0x000fe20008000000 */
[-C--:B------:R-:W-:Y:S01]  /*136d0*/  LEA.HI.X.SX32 R11, R11, R2.reuse, 0x1, P6 ;  /* 0x000000020b0b7211 */ /* 0x080fe200030f0eff */
[----:B------:R1:W-:Y:S01]  /*136e0*/  @P1 STG.E.U8 desc[UR14][R8.64], R23 ;  /* 0x0000001708001986 */ /* 0x0003e2000c10110e */
[C---:B------:R-:W-:Y:S01]  /*136f0*/  IADD3 R12, P6, R13.reuse, R3, RZ ;  /* 0x000000030d0c7210 */ /* 0x040fe20007fde0ff */
[----:B0-----:R-:W-:Y:S01]  /*13700*/  VIADD R14, R0, 0x2b ;  /* 0x0000002b000e7836 */ /* 0x001fe20000000000 */
[----:B------:R-:W-:Y:S01]  /*13710*/  ISETP.LT.AND P3, PT, R18, UR7, !P0 ;  /* 0x0000000712007c0c */ /* 0x000fe2000c761270 */
[----:B------:R-:W-:Y:S01]  /*13720*/  VIADD R18, R0, 0x2a ;  /* 0x0000002a00127836 */ /* 0x000fe20000000000 */
[----:B------:R0:W-:Y:S01]  /*13730*/  @P5 STG.E.U8 desc[UR14][R10.64], R19 ;  /* 0x000000130a005986 */ /* 0x0001e2000c10110e */
[----:B------:R-:W-:-:S02]  /*13740*/  LEA.HI.X.SX32 R13, R13, R2, 0x1, P6 ;  /* 0x000000020d0d7211 */ /* 0x000fc400030f0eff */
[----:B------:R-:W-:Y:S02]  /*13750*/  ISETP.LT.AND P5, PT, R14, UR7, !P0 ;  /* 0x000000070e007c0c */ /* 0x000fe4000c7a1270 */
[-C--:B------:R-:W-:Y:S02]  /*13760*/  IADD3 R14, P6, R17, R3.reuse, RZ ;  /* 0x00000003110e7210 */ /* 0x080fe40007fde0ff */
[----:B------:R-:W-:Y:S01]  /*13770*/  ISETP.LT.AND P1, PT, R18, UR7, !P0 ;  /* 0x0000000712007c0c */ /* 0x000fe2000c721270 */
[----:B------:R-:W-:Y:S01]  /*13780*/  VIADD R18, R0, 0x2c ;  /* 0x0000002c00127836 */ /* 0x000fe20000000000 */
[----:B------:R-:W-:Y:S02]  /*13790*/  PRMT R21, R7, 0x7771, RZ ;  /* 0x0000777107157816 */ /* 0x000fe400000000ff */
[C---:B------:R-:W-:Y:S01]  /*137a0*/  LEA.HI.X.SX32 R15, R17.reuse, R2, 0x1, P6 ;  /* 0x00000002110f7211 */ /* 0x040fe200030f0eff */
[----:B------:R-:W-:Y:S01]  /*137b0*/  VIADD R17, R17, UR6 ;  /* 0x0000000611117c36 */ /* 0x000fe20008000000 */
[----:B-1----:R-:W-:Y:S01]  /*137c0*/  PRMT R9, R4, 0x7772, RZ ;  /* 0x0000777204097816 */ /* 0x002fe200000000ff */
[----:B------:R1:W-:Y:S01]  /*137d0*/  @P4 STG.E.U8 desc[UR14][R12.64], R21 ;  /* 0x000000150c004986 */ /* 0x0003e2000c10110e */
[----:B------:R-:W-:Y:S01]  /*137e0*/  ISETP.LT.AND P4, PT, R18, UR7, !P0 ;  /* 0x0000000712007c0c */ /* 0x000fe2000c781270 */
[----:B0-----:R-:W-:Y:S01]  /*137f0*/  VIADD R10, R0, 0x2d ;  /* 0x0000002d000a7836 */ /* 0x001fe20000000000 */
[C---:B------:R-:W-:Y:S01]  /*13800*/  IADD3 R18, P6, R17.reuse, R3, RZ ;  /* 0x0000000311127210 */ /* 0x040fe20007fde0ff */
[----:B------:R-:W-:Y:S01]  /*13810*/  VIADD R8, R17, UR6 ;  /* 0x0000000611087c36 */ /* 0x000fe20008000000 */
[----:B------:R0:W-:Y:S01]  /*13820*/  @P3 STG.E.U8 desc[UR14][R14.64], R9 ;  /* 0x000000090e003986 */ /* 0x0001e2000c10110e */
[----:B------:R-:W-:-:S02]  /*13830*/  PRMT R23, R5, 0x7773, RZ ;  /* 0x0000777305177816 */ /* 0x000fc400000000ff */
[-C--:B------:R-:W-:Y:S01]  /*13840*/  LEA.HI.X.SX32 R19, R17, R2.reuse, 0x1, P6 ;  /* 0x0000000211137211 */ /* 0x080fe200030f0eff */
[----:B------:R-:W-:Y:S01]  /*13850*/  VIADD R4, R8, UR6 ;  /* 0x0000000608047c36 */ /* 0x000fe20008000000 */
[----:B------:R-:W-:Y:S01]  /*13860*/  ISETP.LT.AND P3, PT, R10, UR7, !P0 ;  /* 0x000000070a007c0c */ /* 0x000fe2000c761270 */
[----:B------:R-:W-:Y:S01]  /*13870*/  VIADD R10, R0, 0x2e ;  /* 0x0000002e000a7836 */ /* 0x000fe20000000000 */
[-C--:B-1----:R-:W-:Y:S01]  /*13880*/  IADD3 R12, P6, R8, R3.reuse, RZ ;  /* 0x00000003080c7210 */ /* 0x082fe20007fde0ff */
[----:B------:R1:W-:Y:S01]  /*13890*/  @P2 STG.E.U8 desc[UR14][R18.64], R25 ;  /* 0x0000001912002986 */ /* 0x0003e2000c10110e */
[----:B------:R-:W-:Y:S01]  /*138a0*/  VIADD R17, R4, UR6 ;  /* 0x0000000604117c36 */ /* 0x000fe20008000000 */
[----:B------:R-:W-:Y:S02]  /*138b0*/  PRMT R21, R5, 0x7772, RZ ;  /* 0x0000777205157816 */ /* 0x000fe400000000ff */
[----:B------:R-:W-:Y:S02]  /*138c0*/  LEA.HI.X.SX32 R13, R8, R2, 0x1, P6 ;  /* 0x00000002080d7211 */ /* 0x000fe400030f0eff */
[----:B0-----:R-:W-:-:S02]  /*138d0*/  IADD3 R14, P6, R4, R3, RZ ;  /* 0x00000003040e7210 */ /* 0x001fc40007fde0ff */
[----:B------:R-:W-:Y:S01]  /*138e0*/  ISETP.LT.AND P2, PT, R10, UR7, !P0 ;  /* 0x000000070a007c0c */ /* 0x000fe2000c741270 */
[----:B------:R-:W-:Y:S01]  /*138f0*/  @P1 STG.E.U8 desc[UR14][R12.64], R21 ;  /* 0x000000150c001986 */ /* 0x000fe2000c10110e */
[-C--:B------:R-:W-:Y:S02]  /*13900*/  LEA.HI.X.SX32 R15, R4, R2.reuse, 0x1, P6 ;  /* 0x00000002040f7211 */ /* 0x080fe400030f0eff */
[CC--:B------:R-:W-:Y:S01]  /*13910*/  IADD3 R4, P6, R17.reuse, R3.reuse, RZ ;  /* 0x0000000311047210 */ /* 0x0c0fe20007fde0ff */
[----:B------:R0:W2:Y:S01]  /*13920*/  LDS.128 R8, [R16] ;  /* 0x0000000010087984 */ /* 0x0000a20000000c00 */
[C---:B-1----:R-:W-:Y:S01]  /*13930*/  VIADD R18, R17.reuse, UR6 ;  /* 0x0000000611127c36 */ /* 0x042fe20008000000 */
[----:B------:R-:W-:Y:S02]  /*13940*/  PRMT R19, R6, 0x7772, RZ ;  /* 0x0000777206137816 */ /* 0x000fe400000000ff */
[-C--:B------:R-:W-:Y:S01]  /*13950*/  LEA.HI.X.SX32 R5, R17, R2.reuse, 0x1, P6 ;  /* 0x0000000211057211 */ /* 0x080fe200030f0eff */
[----:B------:R1:W-:Y:S01]  /*13960*/  @P5 STG.E.U8 desc[UR14][R14.64], R23 ;  /* 0x000000170e005986 */ /* 0x0003e2000c10110e */
[----:B------:R-:W-:Y:S01]  /*13970*/  VIADD R17, R0, 0x31 ;  /* 0x0000003100117836 */ /* 0x000fe20000000000 */
[----:B------:R-:W-:Y:S01]  /*13980*/  ISETP.LT.AND P1, PT, R20, UR7, !P0 ;  /* 0x0000000714007c0c */ /* 0x000fe2000c721270 */
[----:B0-----:R-:W-:Y:S01]  /*13990*/  VIADD R16, R0, 0x33 ;  /* 0x0000003300107836 */ /* 0x001fe20000000000 */
[----:B------:R-:W-:Y:S01]  /*139a0*/  IADD3 R12, P6, R18, R3, RZ ;  /* 0x00000003120c7210 */ /* 0x000fe20007fde0ff */
[----:B------:R0:W-:Y:S01]  /*139b0*/  @P4 STG.E.U8 desc[UR14][R4.64], R19 ;  /* 0x0000001304004986 */ /* 0x0001e2000c10110e */
[----:B------:R-:W-:Y:S01]  /*139c0*/  PRMT R21, R6, 0x7773, RZ ;  /* 0x0000777306157816 */ /* 0x000fe200000000ff */
[----:B------:R-:W-:Y:S01]  /*139d0*/  VIADD R20, R0, 0x30 ;  /* 0x0000003000147836 */ /* 0x000fe20000000000 */
[C---:B------:R-:W-:Y:S01]  /*139e0*/  LEA.HI.X.SX32 R13, R18.reuse, R2, 0x1, P6 ;  /* 0x00000002120d7211 */ /* 0x040fe200030f0eff */
[----:B------:R-:W-:Y:S01]  /*139f0*/  VIADD R18, R18, UR6 ;  /* 0x0000000612127c36 */ /* 0x000fe20008000000 */
[----:B------:R-:W-:Y:S01]  /*13a00*/  ISETP.LT.AND P4, PT, R17, UR7, !P0 ;  /* 0x0000000711007c0c */ /* 0x000fe2000c781270 */
[----:B-1----:R-:W-:-:S02]  /*13a10*/  VIADD R15, R0, 0x32 ;  /* 0x00000032000f7836 */ /* 0x002fc40000000000 */
[----:B------:R1:W-:Y:S01]  /*13a20*/  @P3 STG.E.U8 desc[UR14][R12.64], R21 ;  /* 0x000000150c003986 */ /* 0x0003e2000c10110e */
[CC--:B------:R-:W-:Y:S01]  /*13a30*/  IADD3 R14, P6, R18.reuse, R3.reuse, RZ ;  /* 0x00000003120e7210 */ /* 0x0c0fe20007fde0ff */
[C---:B------:R-:W-:Y:S01]  /*13a40*/  VIADD R6, R18.reuse, UR6 ;  /* 0x0000000612067c36 */ /* 0x040fe20008000000 */
[----:B------:R-:W-:Y:S02]  /*13a50*/  PRMT R17, R7, 0x7773, RZ ;  /* 0x0000777307117816 */ /* 0x000fe400000000ff */
[----:B------:R-:W-:Y:S02]  /*13a60*/  ISETP.LT.AND P3, PT, R15, UR7, !P0 ;  /* 0x000000070f007c0c */ /* 0x000fe4000c761270 */
[-C--:B------:R-:W-:Y:S01]  /*13a70*/  LEA.HI.X.SX32 R15, R18, R2.reuse, 0x1, P6 ;  /* 0x00000002120f7211 */ /* 0x080fe200030f0eff */
[----:B------:R-:W-:Y:S01]  /*13a80*/  VIADD R18, R0, 0x35 ;  /* 0x0000003500127836 */ /* 0x000fe20000000000 */
[----:B0-----:R-:W-:Y:S01]  /*13a90*/  PRMT R19, R7, 0x7772, RZ ;  /* 0x0000777207137816 */ /* 0x001fe200000000ff */
[C---:B------:R-:W-:Y:S01]  /*13aa0*/  VIADD R7, R6.reuse, UR6 ;  /* 0x0000000606077c36 */ /* 0x040fe20008000000 */
[-C--:B------:R-:W-:Y:S01]  /*13ab0*/  IADD3 R4, P6, R6, R3.reuse, RZ ;  /* 0x0000000306047210 */ /* 0x080fe20007fde0ff */
[----:B-1----:R-:W-:Y:S01]  /*13ac0*/  VIADD R12, R0, 0x34 ;  /* 0x00000034000c7836 */ /* 0x002fe20000000000 */
[----:B------:R-:W-:Y:S01]  /*13ad0*/  ISETP.LT.AND P5, PT, R20, UR7, !P0 ;  /* 0x0000000714007c0c */ /* 0x000fe2000c7a1270 */
[----:B------:R-:W-:Y:S01]  /*13ae0*/  @P2 STG.E.U8 desc[UR14][R14.64], R19 ;  /* 0x000000130e002986 */ /* 0x000fe2000c10110e */
[----:B------:R-:W-:Y:S01]  /*13af0*/  LEA.HI.X.SX32 R5, R6, R2, 0x1, P6 ;  /* 0x0000000206057211 */ /* 0x000fe200030f0eff */
[----:B------:R-:W-:Y:S01]  /*13b00*/  VIADD R20, R0, 0x3e ;  /* 0x0000003e00147836 */ /* 0x000fe20000000000 */
[----:B------:R-:W-:Y:S01]  /*13b10*/  ISETP.LT.AND P2, PT, R16, UR7, !P0 ;  /* 0x0000000710007c0c */ /* 0x000fe2000c741270 */
[C---:B------:R-:W-:Y:S01]  /*13b20*/  VIADD R16, R7.reuse, UR6 ;  /* 0x0000000607107c36 */ /* 0x040fe20008000000 */
[----:B------:R-:W-:Y:S01]  /*13b30*/  IADD3 R6, P6, R7, R3, RZ ;  /* 0x0000000307067210 */ /* 0x000fe20007fde0ff */
[----:B------:R0:W-:Y:S01]  /*13b40*/  @P1 STG.E.U8 desc[UR14][R4.64], R17 ;  /* 0x0000001104001986 */ /* 0x0001e2000c10110e */
[----:B------:R-:W-:-:S02]  /*13b50*/  ISETP.LT.AND P1, PT, R12, UR7, !P0 ;  /* 0x000000070c007c0c */ /* 0x000fc4000c721270 */
[-C--:B------:R-:W-:Y:S02]  /*13b60*/  LEA.HI.X.SX32 R7, R7, R2.reuse, 0x1, P6 ;  /* 0x0000000207077211 */ /* 0x080fe400030f0eff */
[-C--:B------:R-:W-:Y:S02]  /*13b70*/  IADD3 R12, P6, R16, R3.reuse, RZ ;  /* 0x00000003100c7210 */ /* 0x080fe40007fde0ff */
[----:B--2---:R-:W-:Y:S02]  /*13b80*/  PRMT R21, R8, 0x7770, RZ ;  /* 0x0000777008157816 */ /* 0x004fe400000000ff */
[CC--:B------:R-:W-:Y:S01]  /*13b90*/  LEA.HI.X.SX32 R13, R16.reuse, R2.reuse, 0x1, P6 ;  /* 0x00000002100d7211 */ /* 0x0c0fe200030f0eff */
[----:B------:R-:W-:Y:S01]  /*13ba0*/  VIADD R16, R16, UR6 ;  /* 0x0000000610107c36 */ /* 0x000fe20008000000 */
[----:B------:R-:W-:Y:S01]  /*13bb0*/  PRMT R23, R8, 0x7771, RZ ;  /* 0x0000777108177816 */ /* 0x000fe200000000ff */
[----:B0-----:R-:W-:Y:S01]  /*13bc0*/  VIADD R5, R0, 0x36 ;  /* 0x0000003600057836 */ /* 0x001fe20000000000 */
[----:B------:R0:W-:Y:S01]  /*13bd0*/  @P5 STG.E.U8 desc[UR14][R6.64], R21 ;  /* 0x0000001506005986 */ /* 0x0001e2000c10110e */
[C---:B------:R-:W-:Y:S01]  /*13be0*/  VIADD R14, R16.reuse, UR6 ;  /* 0x00000006100e7c36 */ /* 0x040fe20008000000 */
[----:B------:R-:W-:Y:S01]  /*13bf0*/  IADD3 R4, P6, R16, R3, RZ ;  /* 0x0000000310047210 */ /* 0x000fe20007fde0ff */
[----:B------:R-:W-:Y:S01]  /*13c00*/  VIADD R17, R0, 0x37 ;  /* 0x0000003700117836 */ /* 0x000fe20000000000 */
[----:B------:R1:W-:Y:S01]  /*13c10*/  @P4 STG.E.U8 desc[UR14][R12.64], R23 ;  /* 0x000000170c004986 */ /* 0x0003e2000c10110e */
[----:B------:R-:W-:Y:S01]  /*13c20*/  ISETP.LT.AND P4, PT, R5, UR7, !P0 ;  /* 0x0000000705007c0c */ /* 0x000fe2000c781270 */
[----:B------:R-:W-:Y:S01]  /*13c30*/  VIADD R15, R14, UR6 ;  /* 0x000000060e0f7c36 */ /* 0x000fe20008000000 */
[----:B------:R-:W-:-:S02]  /*13c40*/  LEA.HI.X.SX32 R5, R16, R2, 0x1, P6 ;  /* 0x0000000210057211 */ /* 0x000fc400030f0eff */
[----:B------:R-:W-:Y:S01]  /*13c50*/  PRMT R19, R9, 0x7770, RZ ;  /* 0x0000777009137816 */ /* 0x000fe200000000ff */
[----:B------:R-:W-:Y:S01]  /*13c60*/  VIADD R16, R15, UR6 ;  /* 0x000000060f107c36 */ /* 0x000fe20008000000 */
[----:B------:R-:W-:Y:S01]  /*13c70*/  ISETP.LT.AND P5, PT, R18, UR7, !P0 ;  /* 0x0000000712007c0c */ /* 0x000fe2000c7a1270 */
[----:B------:R-:W-:Y:S01]  /*13c80*/  VIADD R18, R0, 0x39 ;  /* 0x0000003900127836 */ /* 0x000fe20000000000 */
[CC--:B0-----:R-:W-:Y:S01]  /*13c90*/  IADD3 R6, P6, R14.reuse, R3.reuse, RZ ;  /* 0x000000030e067210 */ /* 0x0c1fe20007fde0ff */
[----:B------:R0:W-:Y:S01]  /*13ca0*/  @P3 STG.E.U8 desc[UR14][R4.64], R19 ;  /* 0x0000001304003986 */ /* 0x0001e2000c10110e */
[----:B------:R-:W-:Y:S02]  /*13cb0*/  PRMT R21, R9, 0x7771, RZ ;  /* 0x0000777109157816 */ /* 0x000fe400000000ff */
[----:B------:R-:W-:Y:S01]  /*13cc0*/  LEA.HI.X.SX32 R7, R14, R2, 0x1, P6 ;  /* 0x000000020e077211 */ /* 0x000fe200030f0eff */
[----:B------:R-:W-:Y:S01]  /*13cd0*/  VIADD R14, R0, 0x38 ;  /* 0x00000038000e7836 */ /* 0x000fe20000000000 */
[----:B-1----:R-:W-:-:S02]  /*13ce0*/  IADD3 R12, P6, R15, R3, RZ ;  /* 0x000000030f0c7210 */ /* 0x002fc40007fde0ff */
[----:B------:R-:W-:Y:S01]  /*13cf0*/  ISETP.LT.AND P3, PT, R17, UR7, !P0 ;  /* 0x0000000711007c0c */ /* 0x000fe2000c761270 */
[----:B------:R1:W-:Y:S01]  /*13d00*/  @P2 STG.E.U8 desc[UR14][R6.64], R21 ;  /* 0x0000001506002986 */ /* 0x0003e2000c10110e */
[-C--:B------:R-:W-:Y:S02]  /*13d10*/  LEA.HI.X.SX32 R13, R15, R2.reuse, 0x1, P6 ;  /* 0x000000020f0d7211 */ /* 0x080fe400030f0eff */
[----:B------:R-:W-:Y:S01]  /*13d20*/  ISETP.LT.AND P2, PT, R14, UR7, !P0 ;  /* 0x000000070e007c0c */ /* 0x000fe2000c741270 */
[----:B0-----:R-:W-:Y:S01]  /*13d30*/  VIADD R5, R0, 0x3a ;  /* 0x0000003a00057836 */ /* 0x001fe20000000000 */
[-C--:B------:R-:W-:Y:S02]  /*13d40*/  IADD3 R14, P6, R16, R3.reuse, RZ ;  /* 0x00000003100e7210 */ /* 0x080fe40007fde0ff */
[----:B------:R-:W-:Y:S02]  /*13d50*/  PRMT R17, R10, 0x7770, RZ ;  /* 0x000077700a117816 */ /* 0x000fe400000000ff */
[C---:B------:R-:W-:Y:S01]  /*13d60*/  LEA.HI.X.SX32 R15, R16.reuse, R2, 0x1, P6 ;  /* 0x00000002100f7211 */ /* 0x040fe200030f0eff */
[----:B------:R-:W-:Y:S01]  /*13d70*/  VIADD R16, R16, UR6 ;  /* 0x0000000610107c36 */ /* 0x000fe20008000000 */
[----:B------:R-:W-:Y:S01]  /*13d80*/  PRMT R19, R10, 0x7771, RZ ;  /* 0x000077710a137816 */ /* 0x000fe200000000ff */
[----:B------:R0:W-:Y:S01]  /*13d90*/  @P1 STG.E.U8 desc[UR14][R12.64], R17 ;  /* 0x000000110c001986 */ /* 0x0001e2000c10110e */
[----:B-1----:R-:W-:Y:S01]  /*13da0*/  PRMT R21, R11, 0x7770, RZ ;  /* 0x000077700b157816 */ /* 0x002fe200000000ff */
[C---:B------:R-:W-:Y:S01]  /*13db0*/  VIADD R7, R16.reuse, UR6 ;  /* 0x0000000610077c36 */ /* 0x040fe20008000000 */
[----:B------:R-:W-:Y:S01]  /*13dc0*/  IADD3 R4, P6, R16, R3, RZ ;  /* 0x0000000310047210 */ /* 0x000fe20007fde0ff */
[----:B------:R1:W-:Y:S01]  /*13dd0*/  @P5 STG.E.U8 desc[UR14][R14.64], R19 ;  /* 0x000000130e005986 */ /* 0x0003e2000c10110e */
[----:B------:R-:W-:-:S02]  /*13de0*/  ISETP.LT.AND P5, PT, R5, UR7, !P0 ;  /* 0x0000000705007c0c */ /* 0x000fc4000c7a1270 */
[-C--:B------:R-:W-:Y:S02]  /*13df0*/  LEA.HI.X.SX32 R5, R16, R2.reuse, 0x1, P6 ;  /* 0x0000000210057211 */ /* 0x080fe400030f0eff */
[CC--:B------:R-:W-:Y:S02]  /*13e00*/  IADD3 R6, P6, R7.reuse, R3.reuse, RZ ;  /* 0x0000000307067210 */ /* 0x0c0fe40007fde0ff */
[----:B------:R-:W-:Y:S01]  /*13e10*/  ISETP.LT.AND P1, PT, R18, UR7, !P0 ;  /* 0x0000000712007c0c */ /* 0x000fe2000c721270 */
[----:B0-----:R-:W-:Y:S01]  /*13e20*/  VIADD R13, R7, UR6 ;  /* 0x00000006070d7c36 */ /* 0x001fe20008000000 */
[----:B------:R-:W-:Y:S01]  /*13e30*/  PRMT R17, R11, 0x7771, RZ ;  /* 0x000077710b117816 */ /* 0x000fe200000000ff */
[----:B------:R0:W-:Y:S01]  /*13e40*/  @P4 STG.E.U8 desc[UR14][R4.64], R21 ;  /* 0x0000001504004986 */ /* 0x0001e2000c10110e */
[-C--:B------:R-:W-:Y:S01]  /*13e50*/  LEA.HI.X.SX32 R7, R7, R2.reuse, 0x1, P6 ;  /* 0x0000000207077211 */ /* 0x080fe200030f0eff */
[C---:B-1----:R-:W-:Y:S01]  /*13e60*/  VIADD R15, R13.reuse, UR6 ;  /* 0x000000060d0f7c36 */ /* 0x042fe20008000000 */
[----:B------:R-:W-:Y:S01]  /*13e70*/  IADD3 R12, P6, R13, R3, RZ ;  /* 0x000000030d0c7210 */ /* 0x000fe20007fde0ff */
[----:B------:R-:W-:Y:S01]  /*13e80*/  VIADD R14, R0, 0x3c ;  /* 0x0000003c000e7836 */ /* 0x000fe20000000000 */
[----:B------:R-:W-:Y:S01]  /*13e90*/  PRMT R19, R8, 0x7772, RZ ;  /* 0x0000777208137816 */ /* 0x000fe200000000ff */
[----:B------:R-:W-:Y:S01]  /*13ea0*/  VIADD R16, R15, UR6 ;  /* 0x000000060f107c36 */ /* 0x000fe20008000000 */
[----:B------:R1:W-:Y:S01]  /*13eb0*/  @P3 STG.E.U8 desc[UR14][R6.64], R17 ;  /* 0x0000001106003986 */ /* 0x0003e2000c10110e */
[----:B------:R-:W-:Y:S01]  /*13ec0*/  LEA.HI.X.SX32 R13, R13, R2, 0x1, P6 ;  /* 0x000000020d0d7211 */ /* 0x000fe200030f0eff */
[----:B------:R-:W-:Y:S01]  /*13ed0*/  VIADD R18, R0, 0x3b ;  /* 0x0000003b00127836 */ /* 0x000fe20000000000 */
[----:B------:R-:W-:-:S02]  /*13ee0*/  ISETP.LT.AND P3, PT, R14, UR7, !P0 ;  /* 0x000000070e007c0c */ /* 0x000fc4000c761270 */
[CC--:B------:R-:W-:Y:S01]  /*13ef0*/  IADD3 R14, P6, R15.reuse, R3.reuse, RZ ;  /* 0x000000030f0e7210 */ /* 0x0c0fe20007fde0ff */
[----:B0-----:R-:W-:Y:S01]  /*13f00*/  VIADD R4, R0, 0x3d ;  /* 0x0000003d00047836 */ /* 0x001fe20000000000 */
[----:B------:R-:W-:Y:S01]  /*13f10*/  PRMT R21, R8, 0x7773, RZ ;  /* 0x0000777308157816 */ /* 0x000fe200000000ff */
[----:B------:R0:W-:Y:S01]  /*13f20*/  @P2 STG.E.U8 desc[UR14][R12.64], R19 ;  /* 0x000000130c002986 */ /* 0x0001e2000c10110e */
[----:B------:R-:W-:Y:S01]  /*13f30*/  LEA.HI.X.SX32 R15, R15, R2, 0x1, P6 ;  /* 0x000000020f0f7211 */ /* 0x000fe200030f0eff */
[----:B------:R-:W-:Y:S01]  /*13f40*/  VIADD R0, R0, 0x3f ;  /* 0x0000003f00007836 */ /* 0x000fe20000000000 */
[----:B------:R-:W-:Y:S01]  /*13f50*/  ISETP.LT.AND P2, PT, R4, UR7, !P0 ;  /* 0x0000000704007c0c */ /* 0x000fe2000c741270 */
[C---:B-1----:R-:W-:Y:S01]  /*13f60*/  VIADD R7, R16.reuse, UR6 ;  /* 0x0000000610077c36 */ /* 0x042fe20008000000 */
[-C--:B------:R-:W-:Y:S01]  /*13f70*/  IADD3 R4, P6, R16, R3.reuse, RZ ;  /* 0x0000000310047210 */ /* 0x080fe20007fde0ff */
[----:B------:R1:W-:Y:S01]  /*13f80*/  @P1 STG.E.U8 desc[UR14][R14.64], R21 ;  /* 0x000000150e001986 */ /* 0x0003e2000c10110e */
[----:B------:R-:W-:Y:S01]  /*13f90*/  ISETP.LT.AND P4, PT, R18, UR7, !P0 ;  /* 0x0000000712007c0c */ /* 0x000fe2000c781270 */
[C---:B------:R-:W-:Y:S01]  /*13fa0*/  VIADD R8, R7.reuse, UR6 ;  /* 0x0000000607087c36 */ /* 0x040fe20008000000 */
[----:B------:R-:W-:-:S02]  /*13fb0*/  IADD3 R6, P1, R7, R3, RZ ;  /* 0x0000000307067210 */ /* 0x000fc40007f3e0ff */
[-C--:B------:R-:W-:Y:S01]  /*13fc0*/  LEA.HI.X.SX32 R5, R16, R2.reuse, 0x1, P6 ;  /* 0x0000000210057211 */ /* 0x080fe200030f0eff */
[C---:B------:R-:W-:Y:S01]  /*13fd0*/  VIADD R17, R8.reuse, UR6 ;  /* 0x0000000608117c36 */ /* 0x040fe20008000000 */
[-C--:B------:R-:W-:Y:S02]  /*13fe0*/  LEA.HI.X.SX32 R7, R7, R2.reuse, 0x1, P1 ;  /* 0x0000000207077211 */ /* 0x080fe400008f0eff */
[CC--:B0-----:R-:W-:Y:S01]  /*13ff0*/  IADD3 R12, P6, R8.reuse, R3.reuse, RZ ;  /* 0x00000003080c7210 */ /* 0x0c1fe20007fde0ff */
[----:B------:R-:W-:Y:S01]  /*14000*/  VIADD R19, R17, UR6 ;  /* 0x0000000611137c36 */ /* 0x000fe20008000000 */
[----:B------:R-:W-:Y:S02]  /*14010*/  PRMT R25, R9, 0x7772, RZ ;  /* 0x0000777209197816 */ /* 0x000fe400000000ff */
[----:B------:R-:W-:Y:S01]  /*14020*/  LEA.HI.X.SX32 R13, R8, R2, 0x1, P6 ;  /* 0x00000002080d7211 */ /* 0x000fe200030f0eff */
[C---:B------:R-:W-:Y:S01]  /*14030*/  VIADD R8, R19.reuse, UR6 ;  /* 0x0000000613087c36 */ /* 0x040fe20008000000 */
[-C--:B-1----:R-:W-:Y:S01]  /*14040*/  IADD3 R14, P1, R19, R3.reuse, RZ ;  /* 0x00000003130e7210 */ /* 0x082fe20007f3e0ff */
[----:B------:R0:W-:Y:S01]  /*14050*/  @P5 STG.E.U8 desc[UR14][R4.64], R25 ;  /* 0x0000001904005986 */ /* 0x0001e2000c10110e */
[----:B------:R-:W-:-:S02]  /*14060*/  IADD3 R16, P6, R17, R3, RZ ;  /* 0x0000000311107210 */ /* 0x000fc40007fde0ff */
[-C--:B------:R-:W-:Y:S02]  /*14070*/  LEA.HI.X.SX32 R15, R19, R2.reuse, 0x1, P1 ;  /* 0x00000002130f7211 */ /* 0x080fe400008f0eff */
[----:B------:R-:W-:Y:S02]  /*14080*/  ISETP.LT.AND P1, PT, R20, UR7, !P0 ;  /* 0x0000000714007c0c */ /* 0x000fe4000c721270 */
[----:B------:R-:W-:Y:S02]  /*14090*/  ISETP.LT.AND P0, PT, R0, UR7, !P0 ;  /* 0x0000000700007c0c */ /* 0x000fe4000c701270 */
[----:B------:R-:W-:Y:S02]  /*140a0*/  LEA.HI.X.SX32 R17, R17, R2, 0x1, P6 ;  /* 0x0000000211117211 */ /* 0x000fe400030f0eff */
[----:B------:R-:W-:Y:S02]  /*140b0*/  PRMT R23, R9, 0x7773, RZ ;  /* 0x0000777309177816 */ /* 0x000fe400000000ff */
[----:B------:R-:W-:-:S02]  /*140c0*/  IADD3 R18, P6, R8, R3, RZ ;  /* 0x0000000308127210 */ /* 0x000fc40007fde0ff */
[C---:B------:R-:W-:Y:S01]  /*140d0*/  PRMT R21, R10.reuse, 0x7772, RZ ;  /* 0x000077720a157816 */ /* 0x040fe200000000ff */
[----:B------:R0:W-:Y:S01]  /*140e0*/  @P4 STG.E.U8 desc[UR14][R6.64], R23 ;  /* 0x0000001706004986 */ /* 0x0001e2000c10110e */
[----:B------:R-:W-:Y:S02]  /*140f0*/  PRMT R9, R10, 0x7773, RZ ;  /* 0x000077730a097816 */ /* 0x000fe400000000ff */
[C---:B------:R-:W-:Y:S01]  /*14100*/  PRMT R3, R11.reuse, 0x7773, RZ ;  /* 0x000077730b037816 */ /* 0x040fe200000000ff */
[----:B------:R0:W-:Y:S01]  /*14110*/  @P3 STG.E.U8 desc[UR14][R12.64], R21 ;  /* 0x000000150c003986 */ /* 0x0001e2000c10110e */
[----:B------:R-:W-:Y:S02]  /*14120*/  PRMT R11, R11, 0x7772, RZ ;  /* 0x000077720b0b7816 */ /* 0x000fe400000000ff */
[----:B------:R-:W-:Y:S01]  /*14130*/  LEA.HI.X.SX32 R19, R8, R2, 0x1, P6 ;  /* 0x0000000208137211 */ /* 0x000fe200030f0eff */
[----:B------:R0:W-:Y:S04]  /*14140*/  @P2 STG.E.U8 desc[UR14][R16.64], R9 ;  /* 0x0000000910002986 */ /* 0x0001e8000c10110e */
[----:B------:R0:W-:Y:S01]  /*14150*/  @P1 STG.E.U8 desc[UR14][R14.64], R11 ;  /* 0x0000000b0e001986 */ /* 0x0001e2000c10110e */
[----:B------:R-:W-:Y:S05]  /*14160*/  @!P0 EXIT ;  /* 0x000000000000894d */ /* 0x000fea0003800000 */
[----:B------:R-:W-:Y:S01]  /*14170*/  STG.E.U8 desc[UR14][R18.64], R3 ;  /* 0x0000000312007986 */ /* 0x000fe2000c10110e */
[----:B------:R-:W-:Y:S05]  /*14180*/  EXIT ;  /* 0x000000000000794d */ /* 0x000fea0003800000 */
.L_x_3:
[----:B------:R-:W-:-:S00]  /*14190*/  BRA `(.L_x_3) ;  /* 0xfffffffc00fc7947 */ /* 0x000fc0000383ffff */
[----:B------:R-:W-:-:S00]  /*141a0*/  NOP ;  /* 0x0000000000007918 */ /* 0x000fc00000000000 */
        /* <DEDUP_REMOVED lines=13> */
.L_x_4:


//--------------------- .nv.shared.matmul_kernel  --------------------------
	.section	.nv.shared.matmul_kernel,"aw",@nobits
	.sectionflags	@""
	.align	16
	.zero		1024


//--------------------- .nv.shared.reserved.0     --------------------------
	.section	.nv.shared.reserved.0,"aw",@nobits
	.weak		__nv_reservedSMEM_offset_0_alias
	.size		__nv_reservedSMEM_offset_0_alias, 0, 0
	.other		__nv_reservedSMEM_offset_0_alias,@"STO_CUDA_RESERVED_SHARED STV_DEFAULT"
__nv_reservedSMEM_offset_0_alias:
	.zero		0


//--------------------- .nv.constant0.matmul_kernel --------------------------
	.section	.nv.constant0.matmul_kernel,"a",@progbits
	.sectionflags	@""
	.align	4
.nv.constant0.matmul_kernel:
	.zero		608


//--------------------- SYMBOLS --------------------------

	.type		.nv.reservedSmem.offset0,@object
	.size		.nv.reservedSmem.offset0,0x4
